//
// Generated by NVIDIA NVVM Compiler
//
// Compiler Build ID: CL-36424714
// Cuda compilation tools, release 13.0, V13.0.88
// Based on NVVM 20.0.0
//

.version 9.0
.target sm_100
.address_size 64

	// .globl	_Z13GeneratePairsPjS_Pmm
.global .align 1 .b8 _ZN32_INTERNAL_0d503944_4_k_cu_merges4cuda3std3__45__cpo5beginE[1];
.global .align 1 .b8 _ZN32_INTERNAL_0d503944_4_k_cu_merges4cuda3std3__45__cpo3endE[1];
.global .align 1 .b8 _ZN32_INTERNAL_0d503944_4_k_cu_merges4cuda3std3__45__cpo6cbeginE[1];
.global .align 1 .b8 _ZN32_INTERNAL_0d503944_4_k_cu_merges4cuda3std3__45__cpo4cendE[1];
.global .align 1 .b8 _ZN32_INTERNAL_0d503944_4_k_cu_merges4cuda3std3__45__cpo6rbeginE[1];
.global .align 1 .b8 _ZN32_INTERNAL_0d503944_4_k_cu_merges4cuda3std3__45__cpo4rendE[1];
.global .align 1 .b8 _ZN32_INTERNAL_0d503944_4_k_cu_merges4cuda3std3__45__cpo7crbeginE[1];
.global .align 1 .b8 _ZN32_INTERNAL_0d503944_4_k_cu_merges4cuda3std3__45__cpo5crendE[1];
.global .align 1 .b8 _ZN32_INTERNAL_0d503944_4_k_cu_merges4cuda3std3__434_GLOBAL__N__0d503944_4_k_cu_merges6ignoreE[1];
.global .align 1 .b8 _ZN32_INTERNAL_0d503944_4_k_cu_merges4cuda3std3__419piecewise_constructE[1];
.global .align 1 .b8 _ZN32_INTERNAL_0d503944_4_k_cu_merges4cuda3std3__48in_placeE[1];
.global .align 1 .b8 _ZN32_INTERNAL_0d503944_4_k_cu_merges4cuda3std3__420unreachable_sentinelE[1];
.global .align 1 .b8 _ZN32_INTERNAL_0d503944_4_k_cu_merges4cuda3std3__47nulloptE[1];
.global .align 1 .b8 _ZN32_INTERNAL_0d503944_4_k_cu_merges4cuda3std3__48unexpectE[1];
.global .align 1 .b8 _ZN32_INTERNAL_0d503944_4_k_cu_merges4cuda3std6ranges3__45__cpo4swapE[1];
.global .align 1 .b8 _ZN32_INTERNAL_0d503944_4_k_cu_merges4cuda3std6ranges3__45__cpo9iter_moveE[1];
.global .align 1 .b8 _ZN32_INTERNAL_0d503944_4_k_cu_merges4cuda3std6ranges3__45__cpo5beginE[1];
.global .align 1 .b8 _ZN32_INTERNAL_0d503944_4_k_cu_merges4cuda3std6ranges3__45__cpo3endE[1];
.global .align 1 .b8 _ZN32_INTERNAL_0d503944_4_k_cu_merges4cuda3std6ranges3__45__cpo6cbeginE[1];
.global .align 1 .b8 _ZN32_INTERNAL_0d503944_4_k_cu_merges4cuda3std6ranges3__45__cpo4cendE[1];
.global .align 1 .b8 _ZN32_INTERNAL_0d503944_4_k_cu_merges4cuda3std6ranges3__45__cpo7advanceE[1];
.global .align 1 .b8 _ZN32_INTERNAL_0d503944_4_k_cu_merges4cuda3std6ranges3__45__cpo9iter_swapE[1];
.global .align 1 .b8 _ZN32_INTERNAL_0d503944_4_k_cu_merges4cuda3std6ranges3__45__cpo4nextE[1];
.global .align 1 .b8 _ZN32_INTERNAL_0d503944_4_k_cu_merges4cuda3std6ranges3__45__cpo4prevE[1];
.global .align 1 .b8 _ZN32_INTERNAL_0d503944_4_k_cu_merges4cuda3std6ranges3__45__cpo4dataE[1];
.global .align 1 .b8 _ZN32_INTERNAL_0d503944_4_k_cu_merges4cuda3std6ranges3__45__cpo5cdataE[1];
.global .align 1 .b8 _ZN32_INTERNAL_0d503944_4_k_cu_merges4cuda3std6ranges3__45__cpo4sizeE[1];
.global .align 1 .b8 _ZN32_INTERNAL_0d503944_4_k_cu_merges4cuda3std6ranges3__45__cpo5ssizeE[1];
.global .align 1 .b8 _ZN32_INTERNAL_0d503944_4_k_cu_merges4cuda3std6ranges3__45__cpo8distanceE[1];
.global .align 1 .b8 _ZN32_INTERNAL_0d503944_4_k_cu_merges6thrust24THRUST_300001_SM_1000_NS8cuda_cub3parE[1];
.global .align 1 .b8 _ZN32_INTERNAL_0d503944_4_k_cu_merges6thrust24THRUST_300001_SM_1000_NS8cuda_cub10par_nosyncE[1];
.global .align 1 .b8 _ZN32_INTERNAL_0d503944_4_k_cu_merges6thrust24THRUST_300001_SM_1000_NS6system6detail10sequential3seqE[1];
.global .align 1 .b8 _ZN32_INTERNAL_0d503944_4_k_cu_merges6thrust24THRUST_300001_SM_1000_NS6system3cpp3parE[1];
.global .align 1 .b8 _ZN32_INTERNAL_0d503944_4_k_cu_merges6thrust24THRUST_300001_SM_1000_NS12placeholders2_1E[1];
.global .align 1 .b8 _ZN32_INTERNAL_0d503944_4_k_cu_merges6thrust24THRUST_300001_SM_1000_NS12placeholders2_2E[1];
.global .align 1 .b8 _ZN32_INTERNAL_0d503944_4_k_cu_merges6thrust24THRUST_300001_SM_1000_NS12placeholders2_3E[1];
.global .align 1 .b8 _ZN32_INTERNAL_0d503944_4_k_cu_merges6thrust24THRUST_300001_SM_1000_NS12placeholders2_4E[1];
.global .align 1 .b8 _ZN32_INTERNAL_0d503944_4_k_cu_merges6thrust24THRUST_300001_SM_1000_NS12placeholders2_5E[1];
.global .align 1 .b8 _ZN32_INTERNAL_0d503944_4_k_cu_merges6thrust24THRUST_300001_SM_1000_NS12placeholders2_6E[1];
.global .align 1 .b8 _ZN32_INTERNAL_0d503944_4_k_cu_merges6thrust24THRUST_300001_SM_1000_NS12placeholders2_7E[1];
.global .align 1 .b8 _ZN32_INTERNAL_0d503944_4_k_cu_merges6thrust24THRUST_300001_SM_1000_NS12placeholders2_8E[1];
.global .align 1 .b8 _ZN32_INTERNAL_0d503944_4_k_cu_merges6thrust24THRUST_300001_SM_1000_NS12placeholders2_9E[1];
.global .align 1 .b8 _ZN32_INTERNAL_0d503944_4_k_cu_merges6thrust24THRUST_300001_SM_1000_NS12placeholders3_10E[1];
.global .align 1 .b8 _ZN32_INTERNAL_0d503944_4_k_cu_merges6thrust24THRUST_300001_SM_1000_NS3seqE[1];
.global .align 1 .b8 _ZN32_INTERNAL_0d503944_4_k_cu_merges6thrust24THRUST_300001_SM_1000_NS6deviceE[1];
.extern .shared .align 16 .b8 _ZN6thrust24THRUST_300001_SM_1000_NS8cuda_cub4core6detail5shmemE[];

.visible .entry _Z13GeneratePairsPjS_Pmm(
	.param .u64 .ptr .align 1 _Z13GeneratePairsPjS_Pmm_param_0,
	.param .u64 .ptr .align 1 _Z13GeneratePairsPjS_Pmm_param_1,
	.param .u64 .ptr .align 1 _Z13GeneratePairsPjS_Pmm_param_2,
	.param .u64 _Z13GeneratePairsPjS_Pmm_param_3
)
{
	.reg .pred 	%p<4>;
	.reg .b32 	%r<8>;
	.reg .b64 	%rd<36>;

	ld.param.u64 	%rd11, [_Z13GeneratePairsPjS_Pmm_param_0];
	ld.param.u64 	%rd12, [_Z13GeneratePairsPjS_Pmm_param_1];
	ld.param.u64 	%rd13, [_Z13GeneratePairsPjS_Pmm_param_2];
	ld.param.u64 	%rd14, [_Z13GeneratePairsPjS_Pmm_param_3];
	mov.u32 	%r2, %ctaid.x;
	mov.u32 	%r1, %ntid.x;
	mov.u32 	%r3, %tid.x;
	mad.lo.s32 	%r4, %r2, %r1, %r3;
	cvt.s64.s32 	%rd35, %r4;
	add.s64 	%rd2, %rd14, -1;
	setp.le.u64 	%p1, %rd2, %rd35;
	@%p1 bra 	$L__BB0_5;
	mov.u32 	%r5, %nctaid.x;
	mul.lo.s32 	%r6, %r1, %r5;
	cvt.s64.s32 	%rd3, %r6;
	cvta.to.global.u64 	%rd4, %rd11;
	cvta.to.global.u64 	%rd5, %rd12;
	cvta.to.global.u64 	%rd6, %rd13;
$L__BB0_2:
	shl.b64 	%rd15, %rd35, 2;
	add.s64 	%rd16, %rd4, %rd15;
	ld.global.u32 	%rd17, [%rd16];
	shl.b64 	%rd18, %rd17, 32;
	ld.global.u32 	%rd19, [%rd16+4];
	or.b64  	%rd8, %rd18, %rd19;
	shr.u64 	%rd20, %rd17, 1;
	xor.b64  	%rd21, %rd8, %rd20;
	mul.lo.s64 	%rd22, %rd21, -49064778989728563;
	shr.u64 	%rd23, %rd22, 33;
	xor.b64  	%rd24, %rd23, %rd22;
	mul.lo.s64 	%rd25, %rd24, -4265267296055464877;
	shr.u64 	%rd26, %rd25, 33;
	xor.b64  	%rd27, %rd26, %rd25;
	mul.hi.u64 	%rd28, %rd27, -6067343680855748867;
	shr.u64 	%rd29, %rd28, 27;
	mul.lo.s64 	%rd30, %rd29, 200000000;
	sub.s64 	%rd9, %rd27, %rd30;
	shl.b64 	%rd31, %rd9, 2;
	add.s64 	%rd32, %rd5, %rd31;
	atom.global.add.u32 	%r7, [%rd32], 1;
	setp.ne.s32 	%p2, %r7, 0;
	@%p2 bra 	$L__BB0_4;
	shl.b64 	%rd33, %rd9, 3;
	add.s64 	%rd34, %rd6, %rd33;
	st.global.u64 	[%rd34], %rd8;
$L__BB0_4:
	add.s64 	%rd35, %rd35, %rd3;
	setp.lt.u64 	%p3, %rd35, %rd2;
	@%p3 bra 	$L__BB0_2;
$L__BB0_5:
	ret;

}
	// .globl	_Z8findBestPjmS_i
.visible .entry _Z8findBestPjmS_i(
	.param .u64 .ptr .align 1 _Z8findBestPjmS_i_param_0,
	.param .u64 _Z8findBestPjmS_i_param_1,
	.param .u64 .ptr .align 1 _Z8findBestPjmS_i_param_2,
	.param .u32 _Z8findBestPjmS_i_param_3
)
{
	.reg .pred 	%p<4>;
	.reg .b32 	%r<10>;
	.reg .b64 	%rd<19>;

	ld.param.u64 	%rd8, [_Z8findBestPjmS_i_param_0];
	ld.param.u64 	%rd9, [_Z8findBestPjmS_i_param_1];
	ld.param.u64 	%rd10, [_Z8findBestPjmS_i_param_2];
	ld.param.u32 	%r4, [_Z8findBestPjmS_i_param_3];
	mov.u32 	%r5, %ctaid.x;
	mov.u32 	%r1, %ntid.x;
	mov.u32 	%r6, %tid.x;
	mad.lo.s32 	%r2, %r5, %r1, %r6;
	add.s32 	%r3, %r4, -1;
	setp.ge.u32 	%p1, %r2, %r3;
	@%p1 bra 	$L__BB1_3;
	cvt.s64.s32 	%rd18, %r2;
	mov.u32 	%r7, %nctaid.x;
	mul.lo.s32 	%r8, %r1, %r7;
	cvt.s64.s32 	%rd2, %r8;
	cvt.s64.s32 	%rd3, %r3;
	cvta.to.global.u64 	%rd4, %rd8;
	cvta.to.global.u64 	%rd5, %rd10;
$L__BB1_2:
	shl.b64 	%rd11, %rd18, 2;
	add.s64 	%rd12, %rd4, %rd11;
	ld.global.u32 	%rd13, [%rd12];
	shl.b64 	%rd14, %rd13, 32;
	ld.global.u32 	%rd15, [%rd12+4];
	or.b64  	%rd16, %rd14, %rd15;
	setp.eq.s64 	%p2, %rd16, %rd9;
	selp.u32 	%r9, 1, 0, %p2;
	add.s64 	%rd17, %rd5, %rd11;
	st.global.u32 	[%rd17], %r9;
	add.s64 	%rd18, %rd18, %rd2;
	setp.lt.u64 	%p3, %rd18, %rd3;
	@%p3 bra 	$L__BB1_2;
$L__BB1_3:
	ret;

}
	// .globl	_Z10updateHashv
.visible .entry _Z10updateHashv()
{


	ret;

}
	// .globl	_ZN6thrust24THRUST_300001_SM_1000_NS8cuda_cub4core6detail13_kernel_agentINS1_8__reduce11ReduceAgentINS0_12zip_iteratorIN4cuda3std3__45tupleIJPjNS0_17counting_iteratorIlNS0_11use_defaultESE_SE_EEEEEEEPNSB_IJjlEEESI_iNS1_9__extrema9arg_max_fIjlNSA_4lessIjEEEEEEJSH_SJ_iSO_EEEvDpT0_
.visible .entry _ZN6thrust24THRUST_300001_SM_1000_NS8cuda_cub4core6detail13_kernel_agentINS1_8__reduce11ReduceAgentINS0_12zip_iteratorIN4cuda3std3__45tupleIJPjNS0_17counting_iteratorIlNS0_11use_defaultESE_SE_EEEEEEEPNSB_IJjlEEESI_iNS1_9__extrema9arg_max_fIjlNSA_4lessIjEEEEEEJSH_SJ_iSO_EEEvDpT0_(
	.param .align 8 .b8 _ZN6thrust24THRUST_300001_SM_1000_NS8cuda_cub4core6detail13_kernel_agentINS1_8__reduce11ReduceAgentINS0_12zip_iteratorIN4cuda3std3__45tupleIJPjNS0_17counting_iteratorIlNS0_11use_defaultESE_SE_EEEEEEEPNSB_IJjlEEESI_iNS1_9__extrema9arg_max_fIjlNSA_4lessIjEEEEEEJSH_SJ_iSO_EEEvDpT0__param_0[16],
	.param .u64 .ptr .align 1 _ZN6thrust24THRUST_300001_SM_1000_NS8cuda_cub4core6detail13_kernel_agentINS1_8__reduce11ReduceAgentINS0_12zip_iteratorIN4cuda3std3__45tupleIJPjNS0_17counting_iteratorIlNS0_11use_defaultESE_SE_EEEEEEEPNSB_IJjlEEESI_iNS1_9__extrema9arg_max_fIjlNSA_4lessIjEEEEEEJSH_SJ_iSO_EEEvDpT0__param_1,
	.param .u32 _ZN6thrust24THRUST_300001_SM_1000_NS8cuda_cub4core6detail13_kernel_agentINS1_8__reduce11ReduceAgentINS0_12zip_iteratorIN4cuda3std3__45tupleIJPjNS0_17counting_iteratorIlNS0_11use_defaultESE_SE_EEEEEEEPNSB_IJjlEEESI_iNS1_9__extrema9arg_max_fIjlNSA_4lessIjEEEEEEJSH_SJ_iSO_EEEvDpT0__param_2,
	.param .align 1 .b8 _ZN6thrust24THRUST_300001_SM_1000_NS8cuda_cub4core6detail13_kernel_agentINS1_8__reduce11ReduceAgentINS0_12zip_iteratorIN4cuda3std3__45tupleIJPjNS0_17counting_iteratorIlNS0_11use_defaultESE_SE_EEEEEEEPNSB_IJjlEEESI_iNS1_9__extrema9arg_max_fIjlNSA_4lessIjEEEEEEJSH_SJ_iSO_EEEvDpT0__param_3[1]
)
.maxntid 256
{
	.reg .pred 	%p<213>;
	.reg .b32 	%r<641>;
	.reg .b64 	%rd<305>;

	ld.param.u64 	%rd195, [_ZN6thrust24THRUST_300001_SM_1000_NS8cuda_cub4core6detail13_kernel_agentINS1_8__reduce11ReduceAgentINS0_12zip_iteratorIN4cuda3std3__45tupleIJPjNS0_17counting_iteratorIlNS0_11use_defaultESE_SE_EEEEEEEPNSB_IJjlEEESI_iNS1_9__extrema9arg_max_fIjlNSA_4lessIjEEEEEEJSH_SJ_iSO_EEEvDpT0__param_0+8];
	ld.param.u64 	%rd194, [_ZN6thrust24THRUST_300001_SM_1000_NS8cuda_cub4core6detail13_kernel_agentINS1_8__reduce11ReduceAgentINS0_12zip_iteratorIN4cuda3std3__45tupleIJPjNS0_17counting_iteratorIlNS0_11use_defaultESE_SE_EEEEEEEPNSB_IJjlEEESI_iNS1_9__extrema9arg_max_fIjlNSA_4lessIjEEEEEEJSH_SJ_iSO_EEEvDpT0__param_0];
	ld.param.u32 	%r205, [_ZN6thrust24THRUST_300001_SM_1000_NS8cuda_cub4core6detail13_kernel_agentINS1_8__reduce11ReduceAgentINS0_12zip_iteratorIN4cuda3std3__45tupleIJPjNS0_17counting_iteratorIlNS0_11use_defaultESE_SE_EEEEEEEPNSB_IJjlEEESI_iNS1_9__extrema9arg_max_fIjlNSA_4lessIjEEEEEEJSH_SJ_iSO_EEEvDpT0__param_2];
	setp.eq.s32 	%p1, %r205, 0;
	@%p1 bra 	$L__BB3_206;
	cvta.to.global.u64 	%rd1, %rd194;
	setp.gt.s32 	%p2, %r205, 1279;
	@%p2 bra 	$L__BB3_122;
	mov.u32 	%r1, %tid.x;
	setp.ge.s32 	%p96, %r1, %r205;
	mov.b32 	%r580, 0;
	mov.b64 	%rd246, 0;
	mov.u32 	%r572, %r1;
	@%p96 bra 	$L__BB3_4;
	cvt.u64.u32 	%rd222, %r1;
	mul.wide.u32 	%rd223, %r1, 4;
	add.s64 	%rd224, %rd1, %rd223;
	add.s64 	%rd246, %rd195, %rd222;
	ld.global.u32 	%r580, [%rd224];
	add.s32 	%r572, %r1, 256;
$L__BB3_4:
	setp.ge.s32 	%p97, %r572, %r205;
	@%p97 bra 	$L__BB3_26;
	not.b32 	%r338, %r572;
	add.s32 	%r6, %r205, %r338;
	and.b32  	%r339, %r6, 768;
	setp.eq.s32 	%p98, %r339, 768;
	@%p98 bra 	$L__BB3_11;
	cvt.u64.u32 	%rd226, %r572;
	add.s64 	%rd237, %rd195, %rd226;
	mul.wide.u32 	%rd227, %r572, 4;
	add.s64 	%rd236, %rd1, %rd227;
	shr.u32 	%r340, %r6, 8;
	add.s32 	%r341, %r340, 1;
	and.b32  	%r342, %r341, 3;
	neg.s32 	%r568, %r342;
$L__BB3_7:
	.pragma "nounroll";
	mov.u64 	%rd9, %rd246;
	mov.u32 	%r10, %r580;
	ld.global.u32 	%r11, [%rd236];
	setp.lt.u32 	%p99, %r10, %r11;
	mov.u64 	%rd246, %rd237;
	mov.u32 	%r580, %r11;
	@%p99 bra 	$L__BB3_10;
	setp.lt.u32 	%p100, %r11, %r10;
	mov.u64 	%rd246, %rd9;
	mov.u32 	%r580, %r10;
	@%p100 bra 	$L__BB3_10;
	setp.lt.s64 	%p101, %rd9, %rd237;
	min.s64 	%rd246, %rd9, %rd237;
	selp.b32 	%r580, %r10, %r11, %p101;
$L__BB3_10:
	add.s32 	%r572, %r572, 256;
	add.s64 	%rd237, %rd237, 256;
	add.s64 	%rd236, %rd236, 1024;
	add.s32 	%r568, %r568, 1;
	setp.ne.s32 	%p102, %r568, 0;
	@%p102 bra 	$L__BB3_7;
$L__BB3_11:
	setp.lt.u32 	%p103, %r6, 768;
	@%p103 bra 	$L__BB3_26;
	add.s32 	%r575, %r572, 512;
$L__BB3_13:
	mov.u32 	%r20, %r575;
	add.s32 	%r343, %r20, -512;
	cvt.s64.s32 	%rd228, %r343;
	mul.wide.s32 	%rd229, %r343, 4;
	add.s64 	%rd17, %rd1, %rd229;
	add.s64 	%rd18, %rd195, %rd228;
	ld.global.u32 	%r22, [%rd17];
	setp.lt.u32 	%p104, %r580, %r22;
	mov.u64 	%rd243, %rd18;
	mov.u32 	%r577, %r22;
	@%p104 bra 	$L__BB3_16;
	setp.lt.u32 	%p105, %r22, %r580;
	mov.u64 	%rd243, %rd246;
	mov.u32 	%r577, %r580;
	@%p105 bra 	$L__BB3_16;
	setp.lt.s64 	%p106, %rd246, %rd18;
	min.s64 	%rd243, %rd246, %rd18;
	selp.b32 	%r577, %r580, %r22, %p106;
$L__BB3_16:
	add.s32 	%r344, %r20, -256;
	cvt.s64.s32 	%rd230, %r344;
	add.s64 	%rd21, %rd195, %rd230;
	ld.global.u32 	%r25, [%rd17+1024];
	setp.lt.u32 	%p107, %r577, %r25;
	mov.u64 	%rd244, %rd21;
	mov.u32 	%r578, %r25;
	@%p107 bra 	$L__BB3_19;
	setp.lt.u32 	%p108, %r25, %r577;
	mov.u64 	%rd244, %rd243;
	mov.u32 	%r578, %r577;
	@%p108 bra 	$L__BB3_19;
	setp.lt.s64 	%p109, %rd243, %rd21;
	min.s64 	%rd244, %rd243, %rd21;
	selp.b32 	%r578, %r577, %r25, %p109;
$L__BB3_19:
	cvt.s64.s32 	%rd231, %r20;
	add.s64 	%rd24, %rd195, %rd231;
	ld.global.u32 	%r28, [%rd17+2048];
	setp.lt.u32 	%p110, %r578, %r28;
	mov.u64 	%rd245, %rd24;
	mov.u32 	%r579, %r28;
	@%p110 bra 	$L__BB3_22;
	setp.lt.u32 	%p111, %r28, %r578;
	mov.u64 	%rd245, %rd244;
	mov.u32 	%r579, %r578;
	@%p111 bra 	$L__BB3_22;
	setp.lt.s64 	%p112, %rd244, %rd24;
	min.s64 	%rd245, %rd244, %rd24;
	selp.b32 	%r579, %r578, %r28, %p112;
$L__BB3_22:
	add.s32 	%r345, %r20, 256;
	cvt.s64.s32 	%rd232, %r345;
	add.s64 	%rd27, %rd195, %rd232;
	ld.global.u32 	%r31, [%rd17+3072];
	setp.lt.u32 	%p113, %r579, %r31;
	mov.u64 	%rd246, %rd27;
	mov.u32 	%r580, %r31;
	@%p113 bra 	$L__BB3_25;
	setp.lt.u32 	%p114, %r31, %r579;
	mov.u64 	%rd246, %rd245;
	mov.u32 	%r580, %r579;
	@%p114 bra 	$L__BB3_25;
	setp.lt.s64 	%p115, %rd245, %rd27;
	min.s64 	%rd246, %rd245, %rd27;
	selp.b32 	%r580, %r579, %r31, %p115;
$L__BB3_25:
	add.s32 	%r575, %r20, 1024;
	add.s32 	%r346, %r20, 512;
	setp.lt.s32 	%p116, %r346, %r205;
	@%p116 bra 	$L__BB3_13;
$L__BB3_26:
	setp.lt.s32 	%p117, %r205, 256;
	@%p117 bra 	$L__BB3_71;
	// begin inline asm
	mov.u32 %r460, %laneid;
	// end inline asm
	mov.b32 	%r478, 1;
	mov.b32 	%r479, 31;
	mov.b32 	%r480, -1;
	// begin inline asm
	shfl.sync.down.b32 %r461, %r580, %r478, %r479, %r480;
	// end inline asm
	// begin inline asm
	shfl.sync.down.b32 %r466, %r467, %r478, %r479, %r480;
	// end inline asm
	mov.b64 	{%r472, %r477}, %rd246;
	// begin inline asm
	shfl.sync.down.b32 %r471, %r472, %r478, %r479, %r480;
	// end inline asm
	// begin inline asm
	shfl.sync.down.b32 %r476, %r477, %r478, %r479, %r480;
	// end inline asm
	mov.b64 	%rd31, {%r471, %r476};
	setp.gt.s32 	%p169, %r460, 30;
	mov.u64 	%rd248, %rd246;
	mov.u32 	%r582, %r580;
	@%p169 bra 	$L__BB3_31;
	setp.lt.u32 	%p170, %r580, %r461;
	mov.u64 	%rd248, %rd31;
	mov.u32 	%r582, %r461;
	@%p170 bra 	$L__BB3_31;
	setp.lt.u32 	%p171, %r461, %r580;
	mov.u64 	%rd248, %rd246;
	mov.u32 	%r582, %r580;
	@%p171 bra 	$L__BB3_31;
	setp.lt.s64 	%p172, %rd246, %rd31;
	min.s64 	%rd248, %rd246, %rd31;
	selp.b32 	%r582, %r580, %r461, %p172;
$L__BB3_31:
	mov.b32 	%r498, 2;
	mov.b32 	%r499, 31;
	mov.b32 	%r500, -1;
	// begin inline asm
	shfl.sync.down.b32 %r481, %r582, %r498, %r499, %r500;
	// end inline asm
	// begin inline asm
	shfl.sync.down.b32 %r486, %r487, %r498, %r499, %r500;
	// end inline asm
	mov.b64 	{%r492, %r497}, %rd248;
	// begin inline asm
	shfl.sync.down.b32 %r491, %r492, %r498, %r499, %r500;
	// end inline asm
	// begin inline asm
	shfl.sync.down.b32 %r496, %r497, %r498, %r499, %r500;
	// end inline asm
	mov.b64 	%rd34, {%r491, %r496};
	setp.gt.s32 	%p173, %r460, 29;
	mov.u64 	%rd249, %rd248;
	mov.u32 	%r583, %r582;
	@%p173 bra 	$L__BB3_35;
	setp.lt.u32 	%p174, %r582, %r481;
	mov.u64 	%rd249, %rd34;
	mov.u32 	%r583, %r481;
	@%p174 bra 	$L__BB3_35;
	setp.lt.u32 	%p175, %r481, %r582;
	mov.u64 	%rd249, %rd248;
	mov.u32 	%r583, %r582;
	@%p175 bra 	$L__BB3_35;
	setp.lt.s64 	%p176, %rd248, %rd34;
	min.s64 	%rd249, %rd248, %rd34;
	selp.b32 	%r583, %r582, %r481, %p176;
$L__BB3_35:
	mov.b32 	%r518, 4;
	mov.b32 	%r519, 31;
	mov.b32 	%r520, -1;
	// begin inline asm
	shfl.sync.down.b32 %r501, %r583, %r518, %r519, %r520;
	// end inline asm
	// begin inline asm
	shfl.sync.down.b32 %r506, %r507, %r518, %r519, %r520;
	// end inline asm
	mov.b64 	{%r512, %r517}, %rd249;
	// begin inline asm
	shfl.sync.down.b32 %r511, %r512, %r518, %r519, %r520;
	// end inline asm
	// begin inline asm
	shfl.sync.down.b32 %r516, %r517, %r518, %r519, %r520;
	// end inline asm
	mov.b64 	%rd37, {%r511, %r516};
	setp.gt.s32 	%p177, %r460, 27;
	mov.u64 	%rd250, %rd249;
	mov.u32 	%r584, %r583;
	@%p177 bra 	$L__BB3_39;
	setp.lt.u32 	%p178, %r583, %r501;
	mov.u64 	%rd250, %rd37;
	mov.u32 	%r584, %r501;
	@%p178 bra 	$L__BB3_39;
	setp.lt.u32 	%p179, %r501, %r583;
	mov.u64 	%rd250, %rd249;
	mov.u32 	%r584, %r583;
	@%p179 bra 	$L__BB3_39;
	setp.lt.s64 	%p180, %rd249, %rd37;
	min.s64 	%rd250, %rd249, %rd37;
	selp.b32 	%r584, %r583, %r501, %p180;
$L__BB3_39:
	mov.b32 	%r538, 8;
	mov.b32 	%r539, 31;
	mov.b32 	%r540, -1;
	// begin inline asm
	shfl.sync.down.b32 %r521, %r584, %r538, %r539, %r540;
	// end inline asm
	// begin inline asm
	shfl.sync.down.b32 %r526, %r527, %r538, %r539, %r540;
	// end inline asm
	mov.b64 	{%r532, %r537}, %rd250;
	// begin inline asm
	shfl.sync.down.b32 %r531, %r532, %r538, %r539, %r540;
	// end inline asm
	// begin inline asm
	shfl.sync.down.b32 %r536, %r537, %r538, %r539, %r540;
	// end inline asm
	mov.b64 	%rd40, {%r531, %r536};
	setp.gt.s32 	%p181, %r460, 23;
	mov.u64 	%rd251, %rd250;
	mov.u32 	%r585, %r584;
	@%p181 bra 	$L__BB3_43;
	setp.lt.u32 	%p182, %r584, %r521;
	mov.u64 	%rd251, %rd40;
	mov.u32 	%r585, %r521;
	@%p182 bra 	$L__BB3_43;
	setp.lt.u32 	%p183, %r521, %r584;
	mov.u64 	%rd251, %rd250;
	mov.u32 	%r585, %r584;
	@%p183 bra 	$L__BB3_43;
	setp.lt.s64 	%p184, %rd250, %rd40;
	min.s64 	%rd251, %rd250, %rd40;
	selp.b32 	%r585, %r584, %r521, %p184;
$L__BB3_43:
	mov.b32 	%r558, 16;
	mov.b32 	%r559, 31;
	mov.b32 	%r560, -1;
	// begin inline asm
	shfl.sync.down.b32 %r541, %r585, %r558, %r559, %r560;
	// end inline asm
	// begin inline asm
	shfl.sync.down.b32 %r546, %r547, %r558, %r559, %r560;
	// end inline asm
	mov.b64 	{%r552, %r557}, %rd251;
	// begin inline asm
	shfl.sync.down.b32 %r551, %r552, %r558, %r559, %r560;
	// end inline asm
	// begin inline asm
	shfl.sync.down.b32 %r556, %r557, %r558, %r559, %r560;
	// end inline asm
	mov.b64 	%rd43, {%r551, %r556};
	setp.gt.s32 	%p185, %r460, 15;
	mov.u64 	%rd304, %rd251;
	mov.u32 	%r640, %r585;
	@%p185 bra 	$L__BB3_47;
	setp.lt.u32 	%p186, %r585, %r541;
	mov.u64 	%rd304, %rd43;
	mov.u32 	%r640, %r541;
	@%p186 bra 	$L__BB3_47;
	setp.lt.u32 	%p187, %r541, %r585;
	mov.u64 	%rd304, %rd251;
	mov.u32 	%r640, %r585;
	@%p187 bra 	$L__BB3_47;
	setp.lt.s64 	%p188, %rd251, %rd43;
	min.s64 	%rd304, %rd251, %rd43;
	selp.b32 	%r640, %r585, %r541, %p188;
$L__BB3_47:
	setp.ne.s32 	%p189, %r460, 0;
	@%p189 bra 	$L__BB3_49;
	shr.u32 	%r561, %r1, 1;
	and.b32  	%r562, %r561, 496;
	mov.u32 	%r563, _ZN6thrust24THRUST_300001_SM_1000_NS8cuda_cub4core6detail5shmemE;
	add.s32 	%r564, %r563, %r562;
	st.shared.u32 	[%r564+8], %r640;
	st.shared.u64 	[%r564+16], %rd304;
$L__BB3_49:
	bar.sync 	0;
	setp.ne.s32 	%p190, %r1, 0;
	@%p190 bra 	$L__BB3_204;
	ld.shared.u32 	%r52, [_ZN6thrust24THRUST_300001_SM_1000_NS8cuda_cub4core6detail5shmemE+24];
	ld.shared.u64 	%rd46, [_ZN6thrust24THRUST_300001_SM_1000_NS8cuda_cub4core6detail5shmemE+32];
	setp.lt.u32 	%p191, %r640, %r52;
	mov.u64 	%rd253, %rd46;
	mov.u32 	%r587, %r52;
	@%p191 bra 	$L__BB3_53;
	setp.lt.u32 	%p192, %r52, %r640;
	mov.u64 	%rd253, %rd304;
	mov.u32 	%r587, %r640;
	@%p192 bra 	$L__BB3_53;
	setp.lt.s64 	%p193, %rd304, %rd46;
	min.s64 	%rd253, %rd304, %rd46;
	selp.b32 	%r587, %r640, %r52, %p193;
$L__BB3_53:
	ld.shared.u32 	%r55, [_ZN6thrust24THRUST_300001_SM_1000_NS8cuda_cub4core6detail5shmemE+40];
	ld.shared.u64 	%rd49, [_ZN6thrust24THRUST_300001_SM_1000_NS8cuda_cub4core6detail5shmemE+48];
	setp.lt.u32 	%p194, %r587, %r55;
	mov.u64 	%rd254, %rd49;
	mov.u32 	%r588, %r55;
	@%p194 bra 	$L__BB3_56;
	setp.lt.u32 	%p195, %r55, %r587;
	mov.u64 	%rd254, %rd253;
	mov.u32 	%r588, %r587;
	@%p195 bra 	$L__BB3_56;
	setp.lt.s64 	%p196, %rd253, %rd49;
	min.s64 	%rd254, %rd253, %rd49;
	selp.b32 	%r588, %r587, %r55, %p196;
$L__BB3_56:
	ld.shared.u32 	%r58, [_ZN6thrust24THRUST_300001_SM_1000_NS8cuda_cub4core6detail5shmemE+56];
	ld.shared.u64 	%rd52, [_ZN6thrust24THRUST_300001_SM_1000_NS8cuda_cub4core6detail5shmemE+64];
	setp.lt.u32 	%p197, %r588, %r58;
	mov.u64 	%rd255, %rd52;
	mov.u32 	%r589, %r58;
	@%p197 bra 	$L__BB3_59;
	setp.lt.u32 	%p198, %r58, %r588;
	mov.u64 	%rd255, %rd254;
	mov.u32 	%r589, %r588;
	@%p198 bra 	$L__BB3_59;
	setp.lt.s64 	%p199, %rd254, %rd52;
	min.s64 	%rd255, %rd254, %rd52;
	selp.b32 	%r589, %r588, %r58, %p199;
$L__BB3_59:
	ld.shared.u32 	%r61, [_ZN6thrust24THRUST_300001_SM_1000_NS8cuda_cub4core6detail5shmemE+72];
	ld.shared.u64 	%rd55, [_ZN6thrust24THRUST_300001_SM_1000_NS8cuda_cub4core6detail5shmemE+80];
	setp.lt.u32 	%p200, %r589, %r61;
	mov.u64 	%rd256, %rd55;
	mov.u32 	%r590, %r61;
	@%p200 bra 	$L__BB3_62;
	setp.lt.u32 	%p201, %r61, %r589;
	mov.u64 	%rd256, %rd255;
	mov.u32 	%r590, %r589;
	@%p201 bra 	$L__BB3_62;
	setp.lt.s64 	%p202, %rd255, %rd55;
	min.s64 	%rd256, %rd255, %rd55;
	selp.b32 	%r590, %r589, %r61, %p202;
$L__BB3_62:
	ld.shared.u32 	%r64, [_ZN6thrust24THRUST_300001_SM_1000_NS8cuda_cub4core6detail5shmemE+88];
	ld.shared.u64 	%rd58, [_ZN6thrust24THRUST_300001_SM_1000_NS8cuda_cub4core6detail5shmemE+96];
	setp.lt.u32 	%p203, %r590, %r64;
	mov.u64 	%rd257, %rd58;
	mov.u32 	%r591, %r64;
	@%p203 bra 	$L__BB3_65;
	setp.lt.u32 	%p204, %r64, %r590;
	mov.u64 	%rd257, %rd256;
	mov.u32 	%r591, %r590;
	@%p204 bra 	$L__BB3_65;
	setp.lt.s64 	%p205, %rd256, %rd58;
	min.s64 	%rd257, %rd256, %rd58;
	selp.b32 	%r591, %r590, %r64, %p205;
$L__BB3_65:
	ld.shared.u32 	%r67, [_ZN6thrust24THRUST_300001_SM_1000_NS8cuda_cub4core6detail5shmemE+104];
	ld.shared.u64 	%rd61, [_ZN6thrust24THRUST_300001_SM_1000_NS8cuda_cub4core6detail5shmemE+112];
	setp.lt.u32 	%p206, %r591, %r67;
	mov.u64 	%rd258, %rd61;
	mov.u32 	%r592, %r67;
	@%p206 bra 	$L__BB3_68;
	setp.lt.u32 	%p207, %r67, %r591;
	mov.u64 	%rd258, %rd257;
	mov.u32 	%r592, %r591;
	@%p207 bra 	$L__BB3_68;
	setp.lt.s64 	%p208, %rd257, %rd61;
	min.s64 	%rd258, %rd257, %rd61;
	selp.b32 	%r592, %r591, %r67, %p208;
$L__BB3_68:
	ld.shared.u32 	%r70, [_ZN6thrust24THRUST_300001_SM_1000_NS8cuda_cub4core6detail5shmemE+120];
	ld.shared.u64 	%rd64, [_ZN6thrust24THRUST_300001_SM_1000_NS8cuda_cub4core6detail5shmemE+128];
	setp.lt.u32 	%p209, %r592, %r70;
	mov.u32 	%r640, %r70;
	mov.u64 	%rd304, %rd64;
	@%p209 bra 	$L__BB3_204;
	setp.lt.u32 	%p210, %r70, %r592;
	mov.u32 	%r640, %r592;
	mov.u64 	%rd304, %rd258;
	@%p210 bra 	$L__BB3_204;
	setp.lt.s64 	%p211, %rd258, %rd64;
	min.s64 	%rd304, %rd258, %rd64;
	selp.b32 	%r640, %r592, %r70, %p211;
	bra.uni 	$L__BB3_204;
$L__BB3_71:
	// begin inline asm
	mov.u32 %r347, %laneid;
	// end inline asm
	and.b32  	%r368, %r1, 992;
	add.s32 	%r369, %r368, 32;
	setp.gt.s32 	%p118, %r369, %r205;
	not.b32 	%r370, %r368;
	add.s32 	%r371, %r205, %r370;
	selp.b32 	%r366, %r371, 31, %p118;
	mov.b32 	%r365, 1;
	mov.b32 	%r367, -1;
	// begin inline asm
	shfl.sync.down.b32 %r348, %r580, %r365, %r366, %r367;
	// end inline asm
	// begin inline asm
	shfl.sync.down.b32 %r353, %r354, %r365, %r366, %r367;
	// end inline asm
	mov.b64 	{%r359, %r364}, %rd246;
	// begin inline asm
	shfl.sync.down.b32 %r358, %r359, %r365, %r366, %r367;
	// end inline asm
	// begin inline asm
	shfl.sync.down.b32 %r363, %r364, %r365, %r366, %r367;
	// end inline asm
	mov.b64 	%rd66, {%r358, %r363};
	setp.ge.s32 	%p119, %r347, %r366;
	mov.u64 	%rd259, %rd246;
	mov.u32 	%r593, %r580;
	@%p119 bra 	$L__BB3_75;
	setp.lt.u32 	%p120, %r580, %r348;
	mov.u64 	%rd259, %rd66;
	mov.u32 	%r593, %r348;
	@%p120 bra 	$L__BB3_75;
	setp.lt.u32 	%p121, %r348, %r580;
	mov.u64 	%rd259, %rd246;
	mov.u32 	%r593, %r580;
	@%p121 bra 	$L__BB3_75;
	setp.lt.s64 	%p122, %rd246, %rd66;
	min.s64 	%rd259, %rd246, %rd66;
	selp.b32 	%r593, %r580, %r348, %p122;
$L__BB3_75:
	mov.b32 	%r389, 2;
	mov.b32 	%r391, -1;
	// begin inline asm
	shfl.sync.down.b32 %r372, %r593, %r389, %r366, %r391;
	// end inline asm
	// begin inline asm
	shfl.sync.down.b32 %r377, %r378, %r389, %r366, %r391;
	// end inline asm
	mov.b64 	{%r383, %r388}, %rd259;
	// begin inline asm
	shfl.sync.down.b32 %r382, %r383, %r389, %r366, %r391;
	// end inline asm
	// begin inline asm
	shfl.sync.down.b32 %r387, %r388, %r389, %r366, %r391;
	// end inline asm
	mov.b64 	%rd69, {%r382, %r387};
	add.s32 	%r392, %r347, 2;
	setp.gt.s32 	%p123, %r392, %r366;
	mov.u32 	%r594, %r593;
	mov.u64 	%rd260, %rd259;
	@%p123 bra 	$L__BB3_79;
	setp.lt.u32 	%p124, %r593, %r372;
	mov.u32 	%r594, %r372;
	mov.u64 	%rd260, %rd69;
	@%p124 bra 	$L__BB3_79;
	setp.lt.u32 	%p125, %r372, %r593;
	mov.u32 	%r594, %r593;
	mov.u64 	%rd260, %rd259;
	@%p125 bra 	$L__BB3_79;
	setp.lt.s64 	%p126, %rd259, %rd69;
	selp.b32 	%r594, %r593, %r372, %p126;
	min.s64 	%rd260, %rd259, %rd69;
$L__BB3_79:
	mov.b32 	%r410, 4;
	mov.b32 	%r412, -1;
	// begin inline asm
	shfl.sync.down.b32 %r393, %r594, %r410, %r366, %r412;
	// end inline asm
	// begin inline asm
	shfl.sync.down.b32 %r398, %r399, %r410, %r366, %r412;
	// end inline asm
	mov.b64 	{%r404, %r409}, %rd260;
	// begin inline asm
	shfl.sync.down.b32 %r403, %r404, %r410, %r366, %r412;
	// end inline asm
	// begin inline asm
	shfl.sync.down.b32 %r408, %r409, %r410, %r366, %r412;
	// end inline asm
	mov.b64 	%rd72, {%r403, %r408};
	add.s32 	%r413, %r347, 4;
	setp.gt.s32 	%p127, %r413, %r366;
	mov.u32 	%r595, %r594;
	mov.u64 	%rd261, %rd260;
	@%p127 bra 	$L__BB3_83;
	setp.lt.u32 	%p128, %r594, %r393;
	mov.u32 	%r595, %r393;
	mov.u64 	%rd261, %rd72;
	@%p128 bra 	$L__BB3_83;
	setp.lt.u32 	%p129, %r393, %r594;
	mov.u32 	%r595, %r594;
	mov.u64 	%rd261, %rd260;
	@%p129 bra 	$L__BB3_83;
	setp.lt.s64 	%p130, %rd260, %rd72;
	selp.b32 	%r595, %r594, %r393, %p130;
	min.s64 	%rd261, %rd260, %rd72;
$L__BB3_83:
	mov.b32 	%r431, 8;
	mov.b32 	%r433, -1;
	// begin inline asm
	shfl.sync.down.b32 %r414, %r595, %r431, %r366, %r433;
	// end inline asm
	// begin inline asm
	shfl.sync.down.b32 %r419, %r420, %r431, %r366, %r433;
	// end inline asm
	mov.b64 	{%r425, %r430}, %rd261;
	// begin inline asm
	shfl.sync.down.b32 %r424, %r425, %r431, %r366, %r433;
	// end inline asm
	// begin inline asm
	shfl.sync.down.b32 %r429, %r430, %r431, %r366, %r433;
	// end inline asm
	mov.b64 	%rd75, {%r424, %r429};
	add.s32 	%r434, %r347, 8;
	setp.gt.s32 	%p131, %r434, %r366;
	mov.u32 	%r596, %r595;
	mov.u64 	%rd262, %rd261;
	@%p131 bra 	$L__BB3_87;
	setp.lt.u32 	%p132, %r595, %r414;
	mov.u32 	%r596, %r414;
	mov.u64 	%rd262, %rd75;
	@%p132 bra 	$L__BB3_87;
	setp.lt.u32 	%p133, %r414, %r595;
	mov.u32 	%r596, %r595;
	mov.u64 	%rd262, %rd261;
	@%p133 bra 	$L__BB3_87;
	setp.lt.s64 	%p134, %rd261, %rd75;
	selp.b32 	%r596, %r595, %r414, %p134;
	min.s64 	%rd262, %rd261, %rd75;
$L__BB3_87:
	mov.b32 	%r452, 16;
	mov.b32 	%r454, -1;
	// begin inline asm
	shfl.sync.down.b32 %r435, %r596, %r452, %r366, %r454;
	// end inline asm
	// begin inline asm
	shfl.sync.down.b32 %r440, %r441, %r452, %r366, %r454;
	// end inline asm
	mov.b64 	{%r446, %r451}, %rd262;
	// begin inline asm
	shfl.sync.down.b32 %r445, %r446, %r452, %r366, %r454;
	// end inline asm
	// begin inline asm
	shfl.sync.down.b32 %r450, %r451, %r452, %r366, %r454;
	// end inline asm
	mov.b64 	%rd78, {%r445, %r450};
	add.s32 	%r455, %r347, 16;
	setp.gt.s32 	%p135, %r455, %r366;
	mov.u32 	%r640, %r596;
	mov.u64 	%rd304, %rd262;
	@%p135 bra 	$L__BB3_91;
	setp.lt.u32 	%p136, %r596, %r435;
	mov.u32 	%r640, %r435;
	mov.u64 	%rd304, %rd78;
	@%p136 bra 	$L__BB3_91;
	setp.lt.u32 	%p137, %r435, %r596;
	mov.u32 	%r640, %r596;
	mov.u64 	%rd304, %rd262;
	@%p137 bra 	$L__BB3_91;
	setp.lt.s64 	%p138, %rd262, %rd78;
	selp.b32 	%r640, %r596, %r435, %p138;
	min.s64 	%rd304, %rd262, %rd78;
$L__BB3_91:
	setp.ne.s32 	%p139, %r347, 0;
	@%p139 bra 	$L__BB3_93;
	shr.u32 	%r456, %r1, 1;
	and.b32  	%r457, %r456, 496;
	mov.u32 	%r458, _ZN6thrust24THRUST_300001_SM_1000_NS8cuda_cub4core6detail5shmemE;
	add.s32 	%r459, %r458, %r457;
	st.shared.u32 	[%r459+8], %r640;
	st.shared.u64 	[%r459+16], %rd304;
$L__BB3_93:
	bar.sync 	0;
	setp.ne.s32 	%p140, %r1, 0;
	@%p140 bra 	$L__BB3_204;
	setp.lt.s32 	%p141, %r205, 33;
	mov.u32 	%r598, %r640;
	mov.u64 	%rd264, %rd304;
	@%p141 bra 	$L__BB3_98;
	ld.shared.u32 	%r89, [_ZN6thrust24THRUST_300001_SM_1000_NS8cuda_cub4core6detail5shmemE+24];
	ld.shared.u64 	%rd81, [_ZN6thrust24THRUST_300001_SM_1000_NS8cuda_cub4core6detail5shmemE+32];
	setp.lt.u32 	%p142, %r640, %r89;
	mov.u32 	%r598, %r89;
	mov.u64 	%rd264, %rd81;
	@%p142 bra 	$L__BB3_98;
	setp.lt.u32 	%p143, %r89, %r640;
	mov.u32 	%r598, %r640;
	mov.u64 	%rd264, %rd304;
	@%p143 bra 	$L__BB3_98;
	setp.lt.s64 	%p144, %rd304, %rd81;
	selp.b32 	%r598, %r640, %r89, %p144;
	min.s64 	%rd264, %rd304, %rd81;
$L__BB3_98:
	setp.lt.s32 	%p145, %r205, 65;
	mov.u32 	%r599, %r598;
	mov.u64 	%rd265, %rd264;
	@%p145 bra 	$L__BB3_102;
	ld.shared.u32 	%r92, [_ZN6thrust24THRUST_300001_SM_1000_NS8cuda_cub4core6detail5shmemE+40];
	ld.shared.u64 	%rd84, [_ZN6thrust24THRUST_300001_SM_1000_NS8cuda_cub4core6detail5shmemE+48];
	setp.lt.u32 	%p146, %r598, %r92;
	mov.u32 	%r599, %r92;
	mov.u64 	%rd265, %rd84;
	@%p146 bra 	$L__BB3_102;
	setp.lt.u32 	%p147, %r92, %r598;
	mov.u32 	%r599, %r598;
	mov.u64 	%rd265, %rd264;
	@%p147 bra 	$L__BB3_102;
	setp.lt.s64 	%p148, %rd264, %rd84;
	selp.b32 	%r599, %r598, %r92, %p148;
	min.s64 	%rd265, %rd264, %rd84;
$L__BB3_102:
	setp.lt.s32 	%p149, %r205, 97;
	mov.u32 	%r600, %r599;
	mov.u64 	%rd266, %rd265;
	@%p149 bra 	$L__BB3_106;
	ld.shared.u32 	%r95, [_ZN6thrust24THRUST_300001_SM_1000_NS8cuda_cub4core6detail5shmemE+56];
	ld.shared.u64 	%rd87, [_ZN6thrust24THRUST_300001_SM_1000_NS8cuda_cub4core6detail5shmemE+64];
	setp.lt.u32 	%p150, %r599, %r95;
	mov.u32 	%r600, %r95;
	mov.u64 	%rd266, %rd87;
	@%p150 bra 	$L__BB3_106;
	setp.lt.u32 	%p151, %r95, %r599;
	mov.u32 	%r600, %r599;
	mov.u64 	%rd266, %rd265;
	@%p151 bra 	$L__BB3_106;
	setp.lt.s64 	%p152, %rd265, %rd87;
	selp.b32 	%r600, %r599, %r95, %p152;
	min.s64 	%rd266, %rd265, %rd87;
$L__BB3_106:
	setp.lt.s32 	%p153, %r205, 129;
	mov.u32 	%r601, %r600;
	mov.u64 	%rd267, %rd266;
	@%p153 bra 	$L__BB3_110;
	ld.shared.u32 	%r98, [_ZN6thrust24THRUST_300001_SM_1000_NS8cuda_cub4core6detail5shmemE+72];
	ld.shared.u64 	%rd90, [_ZN6thrust24THRUST_300001_SM_1000_NS8cuda_cub4core6detail5shmemE+80];
	setp.lt.u32 	%p154, %r600, %r98;
	mov.u32 	%r601, %r98;
	mov.u64 	%rd267, %rd90;
	@%p154 bra 	$L__BB3_110;
	setp.lt.u32 	%p155, %r98, %r600;
	mov.u32 	%r601, %r600;
	mov.u64 	%rd267, %rd266;
	@%p155 bra 	$L__BB3_110;
	setp.lt.s64 	%p156, %rd266, %rd90;
	selp.b32 	%r601, %r600, %r98, %p156;
	min.s64 	%rd267, %rd266, %rd90;
$L__BB3_110:
	setp.lt.s32 	%p157, %r205, 161;
	mov.u32 	%r602, %r601;
	mov.u64 	%rd268, %rd267;
	@%p157 bra 	$L__BB3_114;
	ld.shared.u32 	%r101, [_ZN6thrust24THRUST_300001_SM_1000_NS8cuda_cub4core6detail5shmemE+88];
	ld.shared.u64 	%rd93, [_ZN6thrust24THRUST_300001_SM_1000_NS8cuda_cub4core6detail5shmemE+96];
	setp.lt.u32 	%p158, %r601, %r101;
	mov.u32 	%r602, %r101;
	mov.u64 	%rd268, %rd93;
	@%p158 bra 	$L__BB3_114;
	setp.lt.u32 	%p159, %r101, %r601;
	mov.u32 	%r602, %r601;
	mov.u64 	%rd268, %rd267;
	@%p159 bra 	$L__BB3_114;
	setp.lt.s64 	%p160, %rd267, %rd93;
	selp.b32 	%r602, %r601, %r101, %p160;
	min.s64 	%rd268, %rd267, %rd93;
$L__BB3_114:
	setp.lt.s32 	%p161, %r205, 193;
	mov.u32 	%r603, %r602;
	mov.u64 	%rd269, %rd268;
	@%p161 bra 	$L__BB3_118;
	ld.shared.u32 	%r104, [_ZN6thrust24THRUST_300001_SM_1000_NS8cuda_cub4core6detail5shmemE+104];
	ld.shared.u64 	%rd96, [_ZN6thrust24THRUST_300001_SM_1000_NS8cuda_cub4core6detail5shmemE+112];
	setp.lt.u32 	%p162, %r602, %r104;
	mov.u32 	%r603, %r104;
	mov.u64 	%rd269, %rd96;
	@%p162 bra 	$L__BB3_118;
	setp.lt.u32 	%p163, %r104, %r602;
	mov.u32 	%r603, %r602;
	mov.u64 	%rd269, %rd268;
	@%p163 bra 	$L__BB3_118;
	setp.lt.s64 	%p164, %rd268, %rd96;
	selp.b32 	%r603, %r602, %r104, %p164;
	min.s64 	%rd269, %rd268, %rd96;
$L__BB3_118:
	setp.lt.s32 	%p165, %r205, 225;
	mov.u32 	%r640, %r603;
	mov.u64 	%rd304, %rd269;
	@%p165 bra 	$L__BB3_204;
	ld.shared.u32 	%r107, [_ZN6thrust24THRUST_300001_SM_1000_NS8cuda_cub4core6detail5shmemE+120];
	ld.shared.u64 	%rd99, [_ZN6thrust24THRUST_300001_SM_1000_NS8cuda_cub4core6detail5shmemE+128];
	setp.lt.u32 	%p166, %r603, %r107;
	mov.u32 	%r640, %r107;
	mov.u64 	%rd304, %rd99;
	@%p166 bra 	$L__BB3_204;
	setp.lt.u32 	%p167, %r107, %r603;
	mov.u32 	%r640, %r603;
	mov.u64 	%rd304, %rd269;
	@%p167 bra 	$L__BB3_204;
	setp.lt.s64 	%p168, %rd269, %rd99;
	selp.b32 	%r640, %r603, %r107, %p168;
	min.s64 	%rd304, %rd269, %rd99;
	bra.uni 	$L__BB3_204;
$L__BB3_122:
	mov.u32 	%r109, %tid.x;
	cvt.u64.u32 	%rd101, %r109;
	mul.wide.u32 	%rd197, %r109, 4;
	add.s64 	%rd102, %rd1, %rd197;
	ld.global.u32 	%r206, [%rd102];
	add.s32 	%r207, %r109, 256;
	cvt.u64.u32 	%rd198, %r207;
	ld.global.u32 	%r208, [%rd102+1024];
	add.s32 	%r209, %r109, 512;
	cvt.u64.u32 	%rd199, %r209;
	ld.global.u32 	%r210, [%rd102+2048];
	add.s32 	%r211, %r109, 768;
	cvt.u64.u32 	%rd200, %r211;
	ld.global.u32 	%r212, [%rd102+3072];
	or.b32  	%r213, %r109, 1024;
	cvt.u64.u32 	%rd103, %r213;
	add.s64 	%rd291, %rd195, %rd103;
	ld.global.u32 	%r627, [%rd102+4096];
	setp.lt.u32 	%p3, %r206, %r208;
	max.u32 	%r214, %r206, %r208;
	selp.b64 	%rd201, %rd198, %rd101, %p3;
	setp.lt.u32 	%p4, %r214, %r210;
	max.u32 	%r215, %r214, %r210;
	selp.b64 	%rd202, %rd199, %rd201, %p4;
	setp.lt.u32 	%p5, %r215, %r212;
	max.u32 	%r111, %r215, %r212;
	selp.b64 	%rd105, %rd200, %rd202, %p5;
	setp.lt.u32 	%p6, %r111, %r627;
	@%p6 bra 	$L__BB3_124;
	setp.lt.u32 	%p7, %r627, %r111;
	setp.lt.u64 	%p8, %rd105, %rd103;
	or.pred  	%p9, %p7, %p8;
	selp.b32 	%r627, %r111, %r627, %p9;
	add.s64 	%rd203, %rd195, %rd105;
	selp.b64 	%rd291, %rd203, %rd291, %p9;
$L__BB3_124:
	setp.lt.u32 	%p10, %r205, 2560;
	mov.b32 	%r613, 1280;
	@%p10 bra 	$L__BB3_137;
	mov.b32 	%r605, 1280;
	mov.u32 	%r606, %r627;
	mov.u64 	%rd271, %rd291;
$L__BB3_126:
	cvt.u64.u32 	%rd204, %r605;
	add.s64 	%rd205, %rd101, %rd204;
	mul.wide.u32 	%rd206, %r605, 4;
	add.s64 	%rd207, %rd102, %rd206;
	add.s64 	%rd272, %rd205, %rd195;
	ld.global.u32 	%r607, [%rd207];
	add.s64 	%rd273, %rd272, 256;
	ld.global.u32 	%r608, [%rd207+1024];
	add.s64 	%rd274, %rd272, 512;
	ld.global.u32 	%r609, [%rd207+2048];
	add.s64 	%rd275, %rd272, 768;
	ld.global.u32 	%r610, [%rd207+3072];
	add.s64 	%rd291, %rd272, 1024;
	ld.global.u32 	%r627, [%rd207+4096];
	setp.lt.u32 	%p11, %r606, %r607;
	@%p11 bra 	$L__BB3_128;
	setp.lt.u32 	%p12, %r607, %r606;
	setp.lt.s64 	%p13, %rd271, %rd272;
	or.pred  	%p14, %p12, %p13;
	selp.b32 	%r607, %r606, %r607, %p14;
	selp.b64 	%rd272, %rd271, %rd272, %p14;
$L__BB3_128:
	setp.lt.u32 	%p15, %r607, %r608;
	@%p15 bra 	$L__BB3_130;
	setp.lt.u32 	%p16, %r608, %r607;
	setp.lt.s64 	%p17, %rd272, %rd273;
	or.pred  	%p18, %p16, %p17;
	selp.b32 	%r608, %r607, %r608, %p18;
	selp.b64 	%rd273, %rd272, %rd273, %p18;
$L__BB3_130:
	setp.lt.u32 	%p19, %r608, %r609;
	@%p19 bra 	$L__BB3_132;
	setp.lt.u32 	%p20, %r609, %r608;
	setp.lt.s64 	%p21, %rd273, %rd274;
	or.pred  	%p22, %p20, %p21;
	selp.b32 	%r609, %r608, %r609, %p22;
	selp.b64 	%rd274, %rd273, %rd274, %p22;
$L__BB3_132:
	setp.lt.u32 	%p23, %r609, %r610;
	@%p23 bra 	$L__BB3_134;
	setp.lt.u32 	%p24, %r610, %r609;
	setp.lt.s64 	%p25, %rd274, %rd275;
	or.pred  	%p26, %p24, %p25;
	selp.b32 	%r610, %r609, %r610, %p26;
	selp.b64 	%rd275, %rd274, %rd275, %p26;
$L__BB3_134:
	setp.lt.u32 	%p27, %r610, %r627;
	@%p27 bra 	$L__BB3_136;
	setp.lt.u32 	%p28, %r627, %r610;
	setp.lt.s64 	%p29, %rd275, %rd291;
	or.pred  	%p30, %p28, %p29;
	selp.b32 	%r627, %r610, %r627, %p30;
	selp.b64 	%rd291, %rd275, %rd291, %p30;
$L__BB3_136:
	add.s32 	%r613, %r605, 1280;
	add.s32 	%r218, %r605, 2560;
	setp.le.s32 	%p31, %r218, %r205;
	mov.u32 	%r605, %r613;
	mov.u32 	%r606, %r627;
	mov.u64 	%rd271, %rd291;
	@%p31 bra 	$L__BB3_126;
$L__BB3_137:
	setp.le.s32 	%p32, %r205, %r613;
	@%p32 bra 	$L__BB3_160;
	sub.s32 	%r134, %r205, %r613;
	setp.ge.s32 	%p33, %r109, %r134;
	@%p33 bra 	$L__BB3_160;
	not.b32 	%r220, %r109;
	add.s32 	%r221, %r205, %r220;
	sub.s32 	%r135, %r221, %r613;
	and.b32  	%r222, %r135, 768;
	setp.eq.s32 	%p34, %r222, 768;
	mov.u32 	%r618, %r109;
	@%p34 bra 	$L__BB3_145;
	add.s32 	%r223, %r109, %r613;
	cvt.u64.u32 	%rd209, %r223;
	add.s64 	%rd279, %rd195, %rd209;
	mul.wide.u32 	%rd210, %r223, 4;
	add.s64 	%rd278, %rd1, %rd210;
	shr.u32 	%r224, %r135, 8;
	add.s32 	%r225, %r224, 1;
	and.b32  	%r226, %r225, 3;
	neg.s32 	%r614, %r226;
	mov.u32 	%r618, %r109;
$L__BB3_141:
	.pragma "nounroll";
	mov.u64 	%rd129, %rd291;
	mov.u32 	%r139, %r627;
	ld.global.u32 	%r140, [%rd278];
	setp.lt.u32 	%p35, %r139, %r140;
	mov.u32 	%r627, %r140;
	mov.u64 	%rd291, %rd279;
	@%p35 bra 	$L__BB3_144;
	setp.lt.u32 	%p36, %r140, %r139;
	mov.u32 	%r627, %r139;
	mov.u64 	%rd291, %rd129;
	@%p36 bra 	$L__BB3_144;
	setp.lt.s64 	%p37, %rd129, %rd279;
	selp.b32 	%r627, %r139, %r140, %p37;
	min.s64 	%rd291, %rd129, %rd279;
$L__BB3_144:
	add.s32 	%r618, %r618, 256;
	add.s64 	%rd279, %rd279, 256;
	add.s64 	%rd278, %rd278, 1024;
	add.s32 	%r614, %r614, 1;
	setp.ne.s32 	%p38, %r614, 0;
	@%p38 bra 	$L__BB3_141;
$L__BB3_145:
	setp.lt.u32 	%p39, %r135, 768;
	@%p39 bra 	$L__BB3_160;
	add.s32 	%r621, %r618, %r613;
	cvt.u64.u32 	%rd211, %r621;
	add.s64 	%rd286, %rd195, %rd211;
	cvt.u64.u32 	%rd212, %r618;
	cvt.u64.u32 	%rd213, %r613;
	add.s64 	%rd214, %rd212, %rd213;
	shl.b64 	%rd215, %rd214, 2;
	add.s64 	%rd216, %rd215, %rd1;
	add.s64 	%rd285, %rd216, 3072;
	mul.wide.u32 	%rd217, %r621, 4;
	add.s64 	%rd284, %rd1, %rd217;
	add.s32 	%r622, %r618, 512;
$L__BB3_147:
	mov.u32 	%r151, %r622;
	ld.global.u32 	%r153, [%rd284];
	setp.lt.u32 	%p40, %r627, %r153;
	mov.u32 	%r624, %r153;
	mov.u64 	%rd288, %rd286;
	@%p40 bra 	$L__BB3_150;
	setp.lt.u32 	%p41, %r153, %r627;
	mov.u32 	%r624, %r627;
	mov.u64 	%rd288, %rd291;
	@%p41 bra 	$L__BB3_150;
	setp.lt.s64 	%p42, %rd291, %rd286;
	selp.b32 	%r624, %r627, %r153, %p42;
	min.s64 	%rd288, %rd291, %rd286;
$L__BB3_150:
	add.s32 	%r227, %r621, 256;
	cvt.u64.u32 	%rd218, %r227;
	add.s64 	%rd145, %rd195, %rd218;
	ld.global.u32 	%r156, [%rd285+-2048];
	setp.lt.u32 	%p43, %r624, %r156;
	mov.u32 	%r625, %r156;
	mov.u64 	%rd289, %rd145;
	@%p43 bra 	$L__BB3_153;
	setp.lt.u32 	%p44, %r156, %r624;
	mov.u32 	%r625, %r624;
	mov.u64 	%rd289, %rd288;
	@%p44 bra 	$L__BB3_153;
	setp.lt.s64 	%p45, %rd288, %rd145;
	selp.b32 	%r625, %r624, %r156, %p45;
	min.s64 	%rd289, %rd288, %rd145;
$L__BB3_153:
	add.s32 	%r228, %r621, 512;
	cvt.u64.u32 	%rd219, %r228;
	add.s64 	%rd148, %rd195, %rd219;
	ld.global.u32 	%r159, [%rd285+-1024];
	setp.lt.u32 	%p46, %r625, %r159;
	mov.u32 	%r626, %r159;
	mov.u64 	%rd290, %rd148;
	@%p46 bra 	$L__BB3_156;
	setp.lt.u32 	%p47, %r159, %r625;
	mov.u32 	%r626, %r625;
	mov.u64 	%rd290, %rd289;
	@%p47 bra 	$L__BB3_156;
	setp.lt.s64 	%p48, %rd289, %rd148;
	selp.b32 	%r626, %r625, %r159, %p48;
	min.s64 	%rd290, %rd289, %rd148;
$L__BB3_156:
	add.s32 	%r229, %r621, 768;
	cvt.u64.u32 	%rd220, %r229;
	add.s64 	%rd151, %rd195, %rd220;
	ld.global.u32 	%r162, [%rd285];
	setp.lt.u32 	%p49, %r626, %r162;
	mov.u32 	%r627, %r162;
	mov.u64 	%rd291, %rd151;
	@%p49 bra 	$L__BB3_159;
	setp.lt.u32 	%p50, %r162, %r626;
	mov.u32 	%r627, %r626;
	mov.u64 	%rd291, %rd290;
	@%p50 bra 	$L__BB3_159;
	setp.lt.s64 	%p51, %rd290, %rd151;
	selp.b32 	%r627, %r626, %r162, %p51;
	min.s64 	%rd291, %rd290, %rd151;
$L__BB3_159:
	add.s64 	%rd286, %rd286, 1024;
	add.s64 	%rd285, %rd285, 4096;
	add.s64 	%rd284, %rd284, 4096;
	add.s32 	%r622, %r151, 1024;
	add.s32 	%r230, %r151, 512;
	add.s32 	%r621, %r621, 1024;
	setp.lt.s32 	%p52, %r230, %r134;
	@%p52 bra 	$L__BB3_147;
$L__BB3_160:
	// begin inline asm
	mov.u32 %r231, %laneid;
	// end inline asm
	mov.b32 	%r249, 1;
	mov.b32 	%r250, 31;
	mov.b32 	%r251, -1;
	// begin inline asm
	shfl.sync.down.b32 %r232, %r627, %r249, %r250, %r251;
	// end inline asm
	// begin inline asm
	shfl.sync.down.b32 %r237, %r238, %r249, %r250, %r251;
	// end inline asm
	mov.b64 	{%r243, %r248}, %rd291;
	// begin inline asm
	shfl.sync.down.b32 %r242, %r243, %r249, %r250, %r251;
	// end inline asm
	// begin inline asm
	shfl.sync.down.b32 %r247, %r248, %r249, %r250, %r251;
	// end inline asm
	mov.b64 	%rd158, {%r242, %r247};
	setp.gt.s32 	%p53, %r231, 30;
	mov.u32 	%r629, %r627;
	mov.u64 	%rd293, %rd291;
	@%p53 bra 	$L__BB3_164;
	setp.lt.u32 	%p54, %r627, %r232;
	mov.u32 	%r629, %r232;
	mov.u64 	%rd293, %rd158;
	@%p54 bra 	$L__BB3_164;
	setp.lt.u32 	%p55, %r232, %r627;
	mov.u32 	%r629, %r627;
	mov.u64 	%rd293, %rd291;
	@%p55 bra 	$L__BB3_164;
	setp.lt.s64 	%p56, %rd291, %rd158;
	selp.b32 	%r629, %r627, %r232, %p56;
	min.s64 	%rd293, %rd291, %rd158;
$L__BB3_164:
	mov.b32 	%r269, 2;
	mov.b32 	%r270, 31;
	mov.b32 	%r271, -1;
	// begin inline asm
	shfl.sync.down.b32 %r252, %r629, %r269, %r270, %r271;
	// end inline asm
	// begin inline asm
	shfl.sync.down.b32 %r257, %r258, %r269, %r270, %r271;
	// end inline asm
	mov.b64 	{%r263, %r268}, %rd293;
	// begin inline asm
	shfl.sync.down.b32 %r262, %r263, %r269, %r270, %r271;
	// end inline asm
	// begin inline asm
	shfl.sync.down.b32 %r267, %r268, %r269, %r270, %r271;
	// end inline asm
	mov.b64 	%rd161, {%r262, %r267};
	setp.gt.s32 	%p57, %r231, 29;
	mov.u32 	%r630, %r629;
	mov.u64 	%rd294, %rd293;
	@%p57 bra 	$L__BB3_168;
	setp.lt.u32 	%p58, %r629, %r252;
	mov.u32 	%r630, %r252;
	mov.u64 	%rd294, %rd161;
	@%p58 bra 	$L__BB3_168;
	setp.lt.u32 	%p59, %r252, %r629;
	mov.u32 	%r630, %r629;
	mov.u64 	%rd294, %rd293;
	@%p59 bra 	$L__BB3_168;
	setp.lt.s64 	%p60, %rd293, %rd161;
	selp.b32 	%r630, %r629, %r252, %p60;
	min.s64 	%rd294, %rd293, %rd161;
$L__BB3_168:
	mov.b32 	%r289, 4;
	mov.b32 	%r290, 31;
	mov.b32 	%r291, -1;
	// begin inline asm
	shfl.sync.down.b32 %r272, %r630, %r289, %r290, %r291;
	// end inline asm
	// begin inline asm
	shfl.sync.down.b32 %r277, %r278, %r289, %r290, %r291;
	// end inline asm
	mov.b64 	{%r283, %r288}, %rd294;
	// begin inline asm
	shfl.sync.down.b32 %r282, %r283, %r289, %r290, %r291;
	// end inline asm
	// begin inline asm
	shfl.sync.down.b32 %r287, %r288, %r289, %r290, %r291;
	// end inline asm
	mov.b64 	%rd164, {%r282, %r287};
	setp.gt.s32 	%p61, %r231, 27;
	mov.u32 	%r631, %r630;
	mov.u64 	%rd295, %rd294;
	@%p61 bra 	$L__BB3_172;
	setp.lt.u32 	%p62, %r630, %r272;
	mov.u32 	%r631, %r272;
	mov.u64 	%rd295, %rd164;
	@%p62 bra 	$L__BB3_172;
	setp.lt.u32 	%p63, %r272, %r630;
	mov.u32 	%r631, %r630;
	mov.u64 	%rd295, %rd294;
	@%p63 bra 	$L__BB3_172;
	setp.lt.s64 	%p64, %rd294, %rd164;
	selp.b32 	%r631, %r630, %r272, %p64;
	min.s64 	%rd295, %rd294, %rd164;
$L__BB3_172:
	mov.b32 	%r309, 8;
	mov.b32 	%r310, 31;
	mov.b32 	%r311, -1;
	// begin inline asm
	shfl.sync.down.b32 %r292, %r631, %r309, %r310, %r311;
	// end inline asm
	// begin inline asm
	shfl.sync.down.b32 %r297, %r298, %r309, %r310, %r311;
	// end inline asm
	mov.b64 	{%r303, %r308}, %rd295;
	// begin inline asm
	shfl.sync.down.b32 %r302, %r303, %r309, %r310, %r311;
	// end inline asm
	// begin inline asm
	shfl.sync.down.b32 %r307, %r308, %r309, %r310, %r311;
	// end inline asm
	mov.b64 	%rd167, {%r302, %r307};
	setp.gt.s32 	%p65, %r231, 23;
	mov.u32 	%r632, %r631;
	mov.u64 	%rd296, %rd295;
	@%p65 bra 	$L__BB3_176;
	setp.lt.u32 	%p66, %r631, %r292;
	mov.u32 	%r632, %r292;
	mov.u64 	%rd296, %rd167;
	@%p66 bra 	$L__BB3_176;
	setp.lt.u32 	%p67, %r292, %r631;
	mov.u32 	%r632, %r631;
	mov.u64 	%rd296, %rd295;
	@%p67 bra 	$L__BB3_176;
	setp.lt.s64 	%p68, %rd295, %rd167;
	selp.b32 	%r632, %r631, %r292, %p68;
	min.s64 	%rd296, %rd295, %rd167;
$L__BB3_176:
	mov.b32 	%r329, 16;
	mov.b32 	%r330, 31;
	mov.b32 	%r331, -1;
	// begin inline asm
	shfl.sync.down.b32 %r312, %r632, %r329, %r330, %r331;
	// end inline asm
	// begin inline asm
	shfl.sync.down.b32 %r317, %r318, %r329, %r330, %r331;
	// end inline asm
	mov.b64 	{%r323, %r328}, %rd296;
	// begin inline asm
	shfl.sync.down.b32 %r322, %r323, %r329, %r330, %r331;
	// end inline asm
	// begin inline asm
	shfl.sync.down.b32 %r327, %r328, %r329, %r330, %r331;
	// end inline asm
	mov.b64 	%rd170, {%r322, %r327};
	setp.gt.s32 	%p69, %r231, 15;
	mov.u32 	%r640, %r632;
	mov.u64 	%rd304, %rd296;
	@%p69 bra 	$L__BB3_180;
	setp.lt.u32 	%p70, %r632, %r312;
	mov.u32 	%r640, %r312;
	mov.u64 	%rd304, %rd170;
	@%p70 bra 	$L__BB3_180;
	setp.lt.u32 	%p71, %r312, %r632;
	mov.u32 	%r640, %r632;
	mov.u64 	%rd304, %rd296;
	@%p71 bra 	$L__BB3_180;
	setp.lt.s64 	%p72, %rd296, %rd170;
	selp.b32 	%r640, %r632, %r312, %p72;
	min.s64 	%rd304, %rd296, %rd170;
$L__BB3_180:
	setp.ne.s32 	%p73, %r231, 0;
	@%p73 bra 	$L__BB3_182;
	shr.u32 	%r332, %r109, 1;
	and.b32  	%r333, %r332, 496;
	mov.u32 	%r334, _ZN6thrust24THRUST_300001_SM_1000_NS8cuda_cub4core6detail5shmemE;
	add.s32 	%r335, %r334, %r333;
	st.shared.u32 	[%r335+8], %r640;
	st.shared.u64 	[%r335+16], %rd304;
$L__BB3_182:
	bar.sync 	0;
	setp.ne.s32 	%p74, %r109, 0;
	@%p74 bra 	$L__BB3_204;
	ld.shared.u32 	%r184, [_ZN6thrust24THRUST_300001_SM_1000_NS8cuda_cub4core6detail5shmemE+24];
	ld.shared.u64 	%rd173, [_ZN6thrust24THRUST_300001_SM_1000_NS8cuda_cub4core6detail5shmemE+32];
	setp.lt.u32 	%p75, %r640, %r184;
	mov.u32 	%r634, %r184;
	mov.u64 	%rd298, %rd173;
	@%p75 bra 	$L__BB3_186;
	setp.lt.u32 	%p76, %r184, %r640;
	mov.u32 	%r634, %r640;
	mov.u64 	%rd298, %rd304;
	@%p76 bra 	$L__BB3_186;
	setp.lt.s64 	%p77, %rd304, %rd173;
	selp.b32 	%r634, %r640, %r184, %p77;
	min.s64 	%rd298, %rd304, %rd173;
$L__BB3_186:
	ld.shared.u32 	%r187, [_ZN6thrust24THRUST_300001_SM_1000_NS8cuda_cub4core6detail5shmemE+40];
	ld.shared.u64 	%rd176, [_ZN6thrust24THRUST_300001_SM_1000_NS8cuda_cub4core6detail5shmemE+48];
	setp.lt.u32 	%p78, %r634, %r187;
	mov.u32 	%r635, %r187;
	mov.u64 	%rd299, %rd176;
	@%p78 bra 	$L__BB3_189;
	setp.lt.u32 	%p79, %r187, %r634;
	mov.u32 	%r635, %r634;
	mov.u64 	%rd299, %rd298;
	@%p79 bra 	$L__BB3_189;
	setp.lt.s64 	%p80, %rd298, %rd176;
	selp.b32 	%r635, %r634, %r187, %p80;
	min.s64 	%rd299, %rd298, %rd176;
$L__BB3_189:
	ld.shared.u32 	%r190, [_ZN6thrust24THRUST_300001_SM_1000_NS8cuda_cub4core6detail5shmemE+56];
	ld.shared.u64 	%rd179, [_ZN6thrust24THRUST_300001_SM_1000_NS8cuda_cub4core6detail5shmemE+64];
	setp.lt.u32 	%p81, %r635, %r190;
	mov.u32 	%r636, %r190;
	mov.u64 	%rd300, %rd179;
	@%p81 bra 	$L__BB3_192;
	setp.lt.u32 	%p82, %r190, %r635;
	mov.u32 	%r636, %r635;
	mov.u64 	%rd300, %rd299;
	@%p82 bra 	$L__BB3_192;
	setp.lt.s64 	%p83, %rd299, %rd179;
	selp.b32 	%r636, %r635, %r190, %p83;
	min.s64 	%rd300, %rd299, %rd179;
$L__BB3_192:
	ld.shared.u32 	%r193, [_ZN6thrust24THRUST_300001_SM_1000_NS8cuda_cub4core6detail5shmemE+72];
	ld.shared.u64 	%rd182, [_ZN6thrust24THRUST_300001_SM_1000_NS8cuda_cub4core6detail5shmemE+80];
	setp.lt.u32 	%p84, %r636, %r193;
	mov.u32 	%r637, %r193;
	mov.u64 	%rd301, %rd182;
	@%p84 bra 	$L__BB3_195;
	setp.lt.u32 	%p85, %r193, %r636;
	mov.u32 	%r637, %r636;
	mov.u64 	%rd301, %rd300;
	@%p85 bra 	$L__BB3_195;
	setp.lt.s64 	%p86, %rd300, %rd182;
	selp.b32 	%r637, %r636, %r193, %p86;
	min.s64 	%rd301, %rd300, %rd182;
$L__BB3_195:
	ld.shared.u32 	%r196, [_ZN6thrust24THRUST_300001_SM_1000_NS8cuda_cub4core6detail5shmemE+88];
	ld.shared.u64 	%rd185, [_ZN6thrust24THRUST_300001_SM_1000_NS8cuda_cub4core6detail5shmemE+96];
	setp.lt.u32 	%p87, %r637, %r196;
	mov.u32 	%r638, %r196;
	mov.u64 	%rd302, %rd185;
	@%p87 bra 	$L__BB3_198;
	setp.lt.u32 	%p88, %r196, %r637;
	mov.u32 	%r638, %r637;
	mov.u64 	%rd302, %rd301;
	@%p88 bra 	$L__BB3_198;
	setp.lt.s64 	%p89, %rd301, %rd185;
	selp.b32 	%r638, %r637, %r196, %p89;
	min.s64 	%rd302, %rd301, %rd185;
$L__BB3_198:
	ld.shared.u32 	%r199, [_ZN6thrust24THRUST_300001_SM_1000_NS8cuda_cub4core6detail5shmemE+104];
	ld.shared.u64 	%rd188, [_ZN6thrust24THRUST_300001_SM_1000_NS8cuda_cub4core6detail5shmemE+112];
	setp.lt.u32 	%p90, %r638, %r199;
	mov.u32 	%r639, %r199;
	mov.u64 	%rd303, %rd188;
	@%p90 bra 	$L__BB3_201;
	setp.lt.u32 	%p91, %r199, %r638;
	mov.u32 	%r639, %r638;
	mov.u64 	%rd303, %rd302;
	@%p91 bra 	$L__BB3_201;
	setp.lt.s64 	%p92, %rd302, %rd188;
	selp.b32 	%r639, %r638, %r199, %p92;
	min.s64 	%rd303, %rd302, %rd188;
$L__BB3_201:
	ld.shared.u32 	%r202, [_ZN6thrust24THRUST_300001_SM_1000_NS8cuda_cub4core6detail5shmemE+120];
	ld.shared.u64 	%rd191, [_ZN6thrust24THRUST_300001_SM_1000_NS8cuda_cub4core6detail5shmemE+128];
	setp.lt.u32 	%p93, %r639, %r202;
	mov.u32 	%r640, %r202;
	mov.u64 	%rd304, %rd191;
	@%p93 bra 	$L__BB3_204;
	setp.lt.u32 	%p94, %r202, %r639;
	mov.u32 	%r640, %r639;
	mov.u64 	%rd304, %rd303;
	@%p94 bra 	$L__BB3_204;
	setp.lt.s64 	%p95, %rd303, %rd191;
	selp.b32 	%r640, %r639, %r202, %p95;
	min.s64 	%rd304, %rd303, %rd191;
$L__BB3_204:
	mov.u32 	%r565, %tid.x;
	setp.ne.s32 	%p212, %r565, 0;
	@%p212 bra 	$L__BB3_206;
	ld.param.u64 	%rd234, [_ZN6thrust24THRUST_300001_SM_1000_NS8cuda_cub4core6detail13_kernel_agentINS1_8__reduce11ReduceAgentINS0_12zip_iteratorIN4cuda3std3__45tupleIJPjNS0_17counting_iteratorIlNS0_11use_defaultESE_SE_EEEEEEEPNSB_IJjlEEESI_iNS1_9__extrema9arg_max_fIjlNSA_4lessIjEEEEEEJSH_SJ_iSO_EEEvDpT0__param_1];
	cvta.to.global.u64 	%rd233, %rd234;
	st.global.u32 	[%rd233], %r640;
	st.global.u64 	[%rd233+8], %rd304;
$L__BB3_206:
	ret;

}
	// .globl	_ZN6thrust24THRUST_300001_SM_1000_NS8cuda_cub4core6detail13_kernel_agentINS1_8__reduce11ReduceAgentINS0_12zip_iteratorIN4cuda3std3__45tupleIJPjNS0_17counting_iteratorIlNS0_11use_defaultESE_SE_EEEEEEEPNSB_IJjlEEESI_iNS1_9__extrema9arg_max_fIjlNSA_4lessIjEEEEEEJSH_SJ_iN3cub18CUB_300001_SM_100013GridEvenShareIiEENSR_9GridQueueIjEESO_EEEvDpT0_
.visible .entry _ZN6thrust24THRUST_300001_SM_1000_NS8cuda_cub4core6detail13_kernel_agentINS1_8__reduce11ReduceAgentINS0_12zip_iteratorIN4cuda3std3__45tupleIJPjNS0_17counting_iteratorIlNS0_11use_defaultESE_SE_EEEEEEEPNSB_IJjlEEESI_iNS1_9__extrema9arg_max_fIjlNSA_4lessIjEEEEEEJSH_SJ_iN3cub18CUB_300001_SM_100013GridEvenShareIiEENSR_9GridQueueIjEESO_EEEvDpT0_(
	.param .align 8 .b8 _ZN6thrust24THRUST_300001_SM_1000_NS8cuda_cub4core6detail13_kernel_agentINS1_8__reduce11ReduceAgentINS0_12zip_iteratorIN4cuda3std3__45tupleIJPjNS0_17counting_iteratorIlNS0_11use_defaultESE_SE_EEEEEEEPNSB_IJjlEEESI_iNS1_9__extrema9arg_max_fIjlNSA_4lessIjEEEEEEJSH_SJ_iN3cub18CUB_300001_SM_100013GridEvenShareIiEENSR_9GridQueueIjEESO_EEEvDpT0__param_0[16],
	.param .u64 .ptr .align 1 _ZN6thrust24THRUST_300001_SM_1000_NS8cuda_cub4core6detail13_kernel_agentINS1_8__reduce11ReduceAgentINS0_12zip_iteratorIN4cuda3std3__45tupleIJPjNS0_17counting_iteratorIlNS0_11use_defaultESE_SE_EEEEEEEPNSB_IJjlEEESI_iNS1_9__extrema9arg_max_fIjlNSA_4lessIjEEEEEEJSH_SJ_iN3cub18CUB_300001_SM_100013GridEvenShareIiEENSR_9GridQueueIjEESO_EEEvDpT0__param_1,
	.param .u32 _ZN6thrust24THRUST_300001_SM_1000_NS8cuda_cub4core6detail13_kernel_agentINS1_8__reduce11ReduceAgentINS0_12zip_iteratorIN4cuda3std3__45tupleIJPjNS0_17counting_iteratorIlNS0_11use_defaultESE_SE_EEEEEEEPNSB_IJjlEEESI_iNS1_9__extrema9arg_max_fIjlNSA_4lessIjEEEEEEJSH_SJ_iN3cub18CUB_300001_SM_100013GridEvenShareIiEENSR_9GridQueueIjEESO_EEEvDpT0__param_2,
	.param .align 4 .b8 _ZN6thrust24THRUST_300001_SM_1000_NS8cuda_cub4core6detail13_kernel_agentINS1_8__reduce11ReduceAgentINS0_12zip_iteratorIN4cuda3std3__45tupleIJPjNS0_17counting_iteratorIlNS0_11use_defaultESE_SE_EEEEEEEPNSB_IJjlEEESI_iNS1_9__extrema9arg_max_fIjlNSA_4lessIjEEEEEEJSH_SJ_iN3cub18CUB_300001_SM_100013GridEvenShareIiEENSR_9GridQueueIjEESO_EEEvDpT0__param_3[40],
	.param .align 8 .b8 _ZN6thrust24THRUST_300001_SM_1000_NS8cuda_cub4core6detail13_kernel_agentINS1_8__reduce11ReduceAgentINS0_12zip_iteratorIN4cuda3std3__45tupleIJPjNS0_17counting_iteratorIlNS0_11use_defaultESE_SE_EEEEEEEPNSB_IJjlEEESI_iNS1_9__extrema9arg_max_fIjlNSA_4lessIjEEEEEEJSH_SJ_iN3cub18CUB_300001_SM_100013GridEvenShareIiEENSR_9GridQueueIjEESO_EEEvDpT0__param_4[8],
	.param .align 1 .b8 _ZN6thrust24THRUST_300001_SM_1000_NS8cuda_cub4core6detail13_kernel_agentINS1_8__reduce11ReduceAgentINS0_12zip_iteratorIN4cuda3std3__45tupleIJPjNS0_17counting_iteratorIlNS0_11use_defaultESE_SE_EEEEEEEPNSB_IJjlEEESI_iNS1_9__extrema9arg_max_fIjlNSA_4lessIjEEEEEEJSH_SJ_iN3cub18CUB_300001_SM_100013GridEvenShareIiEENSR_9GridQueueIjEESO_EEEvDpT0__param_5[1]
)
.maxntid 256
{
	.reg .pred 	%p<215>;
	.reg .b32 	%r<678>;
	.reg .b64 	%rd<286>;

	ld.param.u64 	%rd3, [_ZN6thrust24THRUST_300001_SM_1000_NS8cuda_cub4core6detail13_kernel_agentINS1_8__reduce11ReduceAgentINS0_12zip_iteratorIN4cuda3std3__45tupleIJPjNS0_17counting_iteratorIlNS0_11use_defaultESE_SE_EEEEEEEPNSB_IJjlEEESI_iNS1_9__extrema9arg_max_fIjlNSA_4lessIjEEEEEEJSH_SJ_iN3cub18CUB_300001_SM_100013GridEvenShareIiEENSR_9GridQueueIjEESO_EEEvDpT0__param_0+8];
	ld.param.u64 	%rd181, [_ZN6thrust24THRUST_300001_SM_1000_NS8cuda_cub4core6detail13_kernel_agentINS1_8__reduce11ReduceAgentINS0_12zip_iteratorIN4cuda3std3__45tupleIJPjNS0_17counting_iteratorIlNS0_11use_defaultESE_SE_EEEEEEEPNSB_IJjlEEESI_iNS1_9__extrema9arg_max_fIjlNSA_4lessIjEEEEEEJSH_SJ_iN3cub18CUB_300001_SM_100013GridEvenShareIiEENSR_9GridQueueIjEESO_EEEvDpT0__param_0];
	ld.param.u64 	%rd182, [_ZN6thrust24THRUST_300001_SM_1000_NS8cuda_cub4core6detail13_kernel_agentINS1_8__reduce11ReduceAgentINS0_12zip_iteratorIN4cuda3std3__45tupleIJPjNS0_17counting_iteratorIlNS0_11use_defaultESE_SE_EEEEEEEPNSB_IJjlEEESI_iNS1_9__extrema9arg_max_fIjlNSA_4lessIjEEEEEEJSH_SJ_iN3cub18CUB_300001_SM_100013GridEvenShareIiEENSR_9GridQueueIjEESO_EEEvDpT0__param_4];
	ld.param.u32 	%r235, [_ZN6thrust24THRUST_300001_SM_1000_NS8cuda_cub4core6detail13_kernel_agentINS1_8__reduce11ReduceAgentINS0_12zip_iteratorIN4cuda3std3__45tupleIJPjNS0_17counting_iteratorIlNS0_11use_defaultESE_SE_EEEEEEEPNSB_IJjlEEESI_iNS1_9__extrema9arg_max_fIjlNSA_4lessIjEEEEEEJSH_SJ_iN3cub18CUB_300001_SM_100013GridEvenShareIiEENSR_9GridQueueIjEESO_EEEvDpT0__param_2];
	cvta.to.global.u64 	%rd1, %rd182;
	cvta.to.global.u64 	%rd2, %rd181;
	mov.u32 	%r1, %ctaid.x;
	mul.lo.s32 	%r2, %r1, 1280;
	mov.u32 	%r236, %nctaid.x;
	mul.lo.s32 	%r3, %r236, 1280;
	add.s32 	%r237, %r2, 1280;
	setp.le.s32 	%p1, %r237, %r235;
	@%p1 bra 	$L__BB4_121;
	sub.s32 	%r4, %r235, %r2;
	mov.u32 	%r5, %tid.x;
	setp.ge.s32 	%p98, %r5, %r4;
	mov.b32 	%r613, 0;
	mov.b64 	%rd232, 0;
	mov.u32 	%r601, %r5;
	@%p98 bra 	$L__BB4_3;
	add.s32 	%r367, %r2, %r5;
	cvt.s64.s32 	%rd207, %r367;
	mul.wide.s32 	%rd208, %r367, 4;
	add.s64 	%rd209, %rd2, %rd208;
	add.s64 	%rd232, %rd3, %rd207;
	ld.global.u32 	%r613, [%rd209];
	add.s32 	%r601, %r5, 256;
$L__BB4_3:
	setp.ge.s32 	%p99, %r601, %r4;
	@%p99 bra 	$L__BB4_25;
	not.b32 	%r369, %r601;
	add.s32 	%r370, %r235, %r369;
	sub.s32 	%r10, %r370, %r2;
	and.b32  	%r371, %r10, 768;
	setp.eq.s32 	%p100, %r371, 768;
	@%p100 bra 	$L__BB4_10;
	add.s32 	%r597, %r601, %r2;
	shr.u32 	%r372, %r10, 8;
	add.s32 	%r373, %r372, 1;
	and.b32  	%r374, %r373, 3;
	neg.s32 	%r596, %r374;
$L__BB4_6:
	.pragma "nounroll";
	mov.u64 	%rd6, %rd232;
	mov.u32 	%r16, %r613;
	cvt.s64.s32 	%rd211, %r597;
	add.s64 	%rd7, %rd3, %rd211;
	mul.wide.s32 	%rd212, %r597, 4;
	add.s64 	%rd213, %rd2, %rd212;
	ld.global.u32 	%r17, [%rd213];
	setp.lt.u32 	%p101, %r16, %r17;
	mov.u64 	%rd232, %rd7;
	mov.u32 	%r613, %r17;
	@%p101 bra 	$L__BB4_9;
	setp.lt.u32 	%p102, %r17, %r16;
	mov.u64 	%rd232, %rd6;
	mov.u32 	%r613, %r16;
	@%p102 bra 	$L__BB4_9;
	setp.lt.s64 	%p103, %rd6, %rd7;
	min.s64 	%rd232, %rd6, %rd7;
	selp.b32 	%r613, %r16, %r17, %p103;
$L__BB4_9:
	add.s32 	%r601, %r601, 256;
	add.s32 	%r597, %r597, 256;
	add.s32 	%r596, %r596, 1;
	setp.ne.s32 	%p104, %r596, 0;
	@%p104 bra 	$L__BB4_6;
$L__BB4_10:
	setp.lt.u32 	%p105, %r10, 768;
	@%p105 bra 	$L__BB4_25;
	add.s32 	%r604, %r601, %r2;
	add.s32 	%r607, %r604, 256;
	add.s32 	%r606, %r604, 512;
	add.s32 	%r605, %r604, 768;
	add.s64 	%rd12, %rd2, 2048;
$L__BB4_12:
	cvt.s64.s32 	%rd214, %r607;
	add.s64 	%rd14, %rd3, %rd214;
	cvt.s64.s32 	%rd215, %r606;
	add.s64 	%rd15, %rd3, %rd215;
	cvt.s64.s32 	%rd216, %r605;
	add.s64 	%rd16, %rd3, %rd216;
	cvt.s64.s32 	%rd217, %r604;
	mul.wide.s32 	%rd218, %r604, 4;
	add.s64 	%rd17, %rd12, %rd218;
	add.s64 	%rd18, %rd3, %rd217;
	ld.global.u32 	%r36, [%rd17+-2048];
	setp.lt.u32 	%p106, %r613, %r36;
	mov.u64 	%rd229, %rd18;
	mov.u32 	%r610, %r36;
	@%p106 bra 	$L__BB4_15;
	setp.lt.u32 	%p107, %r36, %r613;
	mov.u64 	%rd229, %rd232;
	mov.u32 	%r610, %r613;
	@%p107 bra 	$L__BB4_15;
	setp.lt.s64 	%p108, %rd232, %rd18;
	min.s64 	%rd229, %rd232, %rd18;
	selp.b32 	%r610, %r613, %r36, %p108;
$L__BB4_15:
	ld.global.u32 	%r39, [%rd17+-1024];
	setp.lt.u32 	%p109, %r610, %r39;
	mov.u64 	%rd230, %rd14;
	mov.u32 	%r611, %r39;
	@%p109 bra 	$L__BB4_18;
	setp.lt.u32 	%p110, %r39, %r610;
	mov.u64 	%rd230, %rd229;
	mov.u32 	%r611, %r610;
	@%p110 bra 	$L__BB4_18;
	setp.lt.s64 	%p111, %rd229, %rd14;
	min.s64 	%rd230, %rd229, %rd14;
	selp.b32 	%r611, %r610, %r39, %p111;
$L__BB4_18:
	ld.global.u32 	%r42, [%rd17];
	setp.lt.u32 	%p112, %r611, %r42;
	mov.u64 	%rd231, %rd15;
	mov.u32 	%r612, %r42;
	@%p112 bra 	$L__BB4_21;
	setp.lt.u32 	%p113, %r42, %r611;
	mov.u64 	%rd231, %rd230;
	mov.u32 	%r612, %r611;
	@%p113 bra 	$L__BB4_21;
	setp.lt.s64 	%p114, %rd230, %rd15;
	min.s64 	%rd231, %rd230, %rd15;
	selp.b32 	%r612, %r611, %r42, %p114;
$L__BB4_21:
	ld.global.u32 	%r45, [%rd17+1024];
	setp.lt.u32 	%p115, %r612, %r45;
	mov.u64 	%rd232, %rd16;
	mov.u32 	%r613, %r45;
	@%p115 bra 	$L__BB4_24;
	setp.lt.u32 	%p116, %r45, %r612;
	mov.u64 	%rd232, %rd231;
	mov.u32 	%r613, %r612;
	@%p116 bra 	$L__BB4_24;
	setp.lt.s64 	%p117, %rd231, %rd16;
	min.s64 	%rd232, %rd231, %rd16;
	selp.b32 	%r613, %r612, %r45, %p117;
$L__BB4_24:
	add.s32 	%r601, %r601, 1024;
	add.s32 	%r607, %r607, 1024;
	add.s32 	%r606, %r606, 1024;
	add.s32 	%r605, %r605, 1024;
	add.s32 	%r604, %r604, 1024;
	setp.lt.s32 	%p118, %r601, %r4;
	@%p118 bra 	$L__BB4_12;
$L__BB4_25:
	setp.lt.s32 	%p119, %r4, 256;
	@%p119 bra 	$L__BB4_70;
	// begin inline asm
	mov.u32 %r488, %laneid;
	// end inline asm
	mov.b32 	%r506, 1;
	mov.b32 	%r507, 31;
	mov.b32 	%r508, -1;
	// begin inline asm
	shfl.sync.down.b32 %r489, %r613, %r506, %r507, %r508;
	// end inline asm
	// begin inline asm
	shfl.sync.down.b32 %r494, %r495, %r506, %r507, %r508;
	// end inline asm
	mov.b64 	{%r500, %r505}, %rd232;
	// begin inline asm
	shfl.sync.down.b32 %r499, %r500, %r506, %r507, %r508;
	// end inline asm
	// begin inline asm
	shfl.sync.down.b32 %r504, %r505, %r506, %r507, %r508;
	// end inline asm
	mov.b64 	%rd28, {%r499, %r504};
	setp.gt.s32 	%p171, %r488, 30;
	mov.u64 	%rd234, %rd232;
	mov.u32 	%r615, %r613;
	@%p171 bra 	$L__BB4_30;
	setp.lt.u32 	%p172, %r613, %r489;
	mov.u64 	%rd234, %rd28;
	mov.u32 	%r615, %r489;
	@%p172 bra 	$L__BB4_30;
	setp.lt.u32 	%p173, %r489, %r613;
	mov.u64 	%rd234, %rd232;
	mov.u32 	%r615, %r613;
	@%p173 bra 	$L__BB4_30;
	setp.lt.s64 	%p174, %rd232, %rd28;
	min.s64 	%rd234, %rd232, %rd28;
	selp.b32 	%r615, %r613, %r489, %p174;
$L__BB4_30:
	mov.b32 	%r526, 2;
	mov.b32 	%r527, 31;
	mov.b32 	%r528, -1;
	// begin inline asm
	shfl.sync.down.b32 %r509, %r615, %r526, %r527, %r528;
	// end inline asm
	// begin inline asm
	shfl.sync.down.b32 %r514, %r515, %r526, %r527, %r528;
	// end inline asm
	mov.b64 	{%r520, %r525}, %rd234;
	// begin inline asm
	shfl.sync.down.b32 %r519, %r520, %r526, %r527, %r528;
	// end inline asm
	// begin inline asm
	shfl.sync.down.b32 %r524, %r525, %r526, %r527, %r528;
	// end inline asm
	mov.b64 	%rd31, {%r519, %r524};
	setp.gt.s32 	%p175, %r488, 29;
	mov.u64 	%rd235, %rd234;
	mov.u32 	%r616, %r615;
	@%p175 bra 	$L__BB4_34;
	setp.lt.u32 	%p176, %r615, %r509;
	mov.u64 	%rd235, %rd31;
	mov.u32 	%r616, %r509;
	@%p176 bra 	$L__BB4_34;
	setp.lt.u32 	%p177, %r509, %r615;
	mov.u64 	%rd235, %rd234;
	mov.u32 	%r616, %r615;
	@%p177 bra 	$L__BB4_34;
	setp.lt.s64 	%p178, %rd234, %rd31;
	min.s64 	%rd235, %rd234, %rd31;
	selp.b32 	%r616, %r615, %r509, %p178;
$L__BB4_34:
	mov.b32 	%r546, 4;
	mov.b32 	%r547, 31;
	mov.b32 	%r548, -1;
	// begin inline asm
	shfl.sync.down.b32 %r529, %r616, %r546, %r547, %r548;
	// end inline asm
	// begin inline asm
	shfl.sync.down.b32 %r534, %r535, %r546, %r547, %r548;
	// end inline asm
	mov.b64 	{%r540, %r545}, %rd235;
	// begin inline asm
	shfl.sync.down.b32 %r539, %r540, %r546, %r547, %r548;
	// end inline asm
	// begin inline asm
	shfl.sync.down.b32 %r544, %r545, %r546, %r547, %r548;
	// end inline asm
	mov.b64 	%rd34, {%r539, %r544};
	setp.gt.s32 	%p179, %r488, 27;
	mov.u64 	%rd236, %rd235;
	mov.u32 	%r617, %r616;
	@%p179 bra 	$L__BB4_38;
	setp.lt.u32 	%p180, %r616, %r529;
	mov.u64 	%rd236, %rd34;
	mov.u32 	%r617, %r529;
	@%p180 bra 	$L__BB4_38;
	setp.lt.u32 	%p181, %r529, %r616;
	mov.u64 	%rd236, %rd235;
	mov.u32 	%r617, %r616;
	@%p181 bra 	$L__BB4_38;
	setp.lt.s64 	%p182, %rd235, %rd34;
	min.s64 	%rd236, %rd235, %rd34;
	selp.b32 	%r617, %r616, %r529, %p182;
$L__BB4_38:
	mov.b32 	%r566, 8;
	mov.b32 	%r567, 31;
	mov.b32 	%r568, -1;
	// begin inline asm
	shfl.sync.down.b32 %r549, %r617, %r566, %r567, %r568;
	// end inline asm
	// begin inline asm
	shfl.sync.down.b32 %r554, %r555, %r566, %r567, %r568;
	// end inline asm
	mov.b64 	{%r560, %r565}, %rd236;
	// begin inline asm
	shfl.sync.down.b32 %r559, %r560, %r566, %r567, %r568;
	// end inline asm
	// begin inline asm
	shfl.sync.down.b32 %r564, %r565, %r566, %r567, %r568;
	// end inline asm
	mov.b64 	%rd37, {%r559, %r564};
	setp.gt.s32 	%p183, %r488, 23;
	mov.u64 	%rd237, %rd236;
	mov.u32 	%r618, %r617;
	@%p183 bra 	$L__BB4_42;
	setp.lt.u32 	%p184, %r617, %r549;
	mov.u64 	%rd237, %rd37;
	mov.u32 	%r618, %r549;
	@%p184 bra 	$L__BB4_42;
	setp.lt.u32 	%p185, %r549, %r617;
	mov.u64 	%rd237, %rd236;
	mov.u32 	%r618, %r617;
	@%p185 bra 	$L__BB4_42;
	setp.lt.s64 	%p186, %rd236, %rd37;
	min.s64 	%rd237, %rd236, %rd37;
	selp.b32 	%r618, %r617, %r549, %p186;
$L__BB4_42:
	mov.b32 	%r586, 16;
	mov.b32 	%r587, 31;
	mov.b32 	%r588, -1;
	// begin inline asm
	shfl.sync.down.b32 %r569, %r618, %r586, %r587, %r588;
	// end inline asm
	// begin inline asm
	shfl.sync.down.b32 %r574, %r575, %r586, %r587, %r588;
	// end inline asm
	mov.b64 	{%r580, %r585}, %rd237;
	// begin inline asm
	shfl.sync.down.b32 %r579, %r580, %r586, %r587, %r588;
	// end inline asm
	// begin inline asm
	shfl.sync.down.b32 %r584, %r585, %r586, %r587, %r588;
	// end inline asm
	mov.b64 	%rd40, {%r579, %r584};
	setp.gt.s32 	%p187, %r488, 15;
	mov.u64 	%rd285, %rd237;
	mov.u32 	%r677, %r618;
	@%p187 bra 	$L__BB4_46;
	setp.lt.u32 	%p188, %r618, %r569;
	mov.u64 	%rd285, %rd40;
	mov.u32 	%r677, %r569;
	@%p188 bra 	$L__BB4_46;
	setp.lt.u32 	%p189, %r569, %r618;
	mov.u64 	%rd285, %rd237;
	mov.u32 	%r677, %r618;
	@%p189 bra 	$L__BB4_46;
	setp.lt.s64 	%p190, %rd237, %rd40;
	min.s64 	%rd285, %rd237, %rd40;
	selp.b32 	%r677, %r618, %r569, %p190;
$L__BB4_46:
	setp.ne.s32 	%p191, %r488, 0;
	@%p191 bra 	$L__BB4_48;
	shr.u32 	%r589, %r5, 1;
	and.b32  	%r590, %r589, 496;
	mov.u32 	%r591, _ZN6thrust24THRUST_300001_SM_1000_NS8cuda_cub4core6detail5shmemE;
	add.s32 	%r592, %r591, %r590;
	st.shared.u32 	[%r592+8], %r677;
	st.shared.u64 	[%r592+16], %rd285;
$L__BB4_48:
	bar.sync 	0;
	setp.ne.s32 	%p192, %r5, 0;
	@%p192 bra 	$L__BB4_208;
	ld.shared.u32 	%r70, [_ZN6thrust24THRUST_300001_SM_1000_NS8cuda_cub4core6detail5shmemE+24];
	ld.shared.u64 	%rd43, [_ZN6thrust24THRUST_300001_SM_1000_NS8cuda_cub4core6detail5shmemE+32];
	setp.lt.u32 	%p193, %r677, %r70;
	mov.u64 	%rd239, %rd43;
	mov.u32 	%r620, %r70;
	@%p193 bra 	$L__BB4_52;
	setp.lt.u32 	%p194, %r70, %r677;
	mov.u64 	%rd239, %rd285;
	mov.u32 	%r620, %r677;
	@%p194 bra 	$L__BB4_52;
	setp.lt.s64 	%p195, %rd285, %rd43;
	min.s64 	%rd239, %rd285, %rd43;
	selp.b32 	%r620, %r677, %r70, %p195;
$L__BB4_52:
	ld.shared.u32 	%r73, [_ZN6thrust24THRUST_300001_SM_1000_NS8cuda_cub4core6detail5shmemE+40];
	ld.shared.u64 	%rd46, [_ZN6thrust24THRUST_300001_SM_1000_NS8cuda_cub4core6detail5shmemE+48];
	setp.lt.u32 	%p196, %r620, %r73;
	mov.u64 	%rd240, %rd46;
	mov.u32 	%r621, %r73;
	@%p196 bra 	$L__BB4_55;
	setp.lt.u32 	%p197, %r73, %r620;
	mov.u64 	%rd240, %rd239;
	mov.u32 	%r621, %r620;
	@%p197 bra 	$L__BB4_55;
	setp.lt.s64 	%p198, %rd239, %rd46;
	min.s64 	%rd240, %rd239, %rd46;
	selp.b32 	%r621, %r620, %r73, %p198;
$L__BB4_55:
	ld.shared.u32 	%r76, [_ZN6thrust24THRUST_300001_SM_1000_NS8cuda_cub4core6detail5shmemE+56];
	ld.shared.u64 	%rd49, [_ZN6thrust24THRUST_300001_SM_1000_NS8cuda_cub4core6detail5shmemE+64];
	setp.lt.u32 	%p199, %r621, %r76;
	mov.u64 	%rd241, %rd49;
	mov.u32 	%r622, %r76;
	@%p199 bra 	$L__BB4_58;
	setp.lt.u32 	%p200, %r76, %r621;
	mov.u64 	%rd241, %rd240;
	mov.u32 	%r622, %r621;
	@%p200 bra 	$L__BB4_58;
	setp.lt.s64 	%p201, %rd240, %rd49;
	min.s64 	%rd241, %rd240, %rd49;
	selp.b32 	%r622, %r621, %r76, %p201;
$L__BB4_58:
	ld.shared.u32 	%r79, [_ZN6thrust24THRUST_300001_SM_1000_NS8cuda_cub4core6detail5shmemE+72];
	ld.shared.u64 	%rd52, [_ZN6thrust24THRUST_300001_SM_1000_NS8cuda_cub4core6detail5shmemE+80];
	setp.lt.u32 	%p202, %r622, %r79;
	mov.u64 	%rd242, %rd52;
	mov.u32 	%r623, %r79;
	@%p202 bra 	$L__BB4_61;
	setp.lt.u32 	%p203, %r79, %r622;
	mov.u64 	%rd242, %rd241;
	mov.u32 	%r623, %r622;
	@%p203 bra 	$L__BB4_61;
	setp.lt.s64 	%p204, %rd241, %rd52;
	min.s64 	%rd242, %rd241, %rd52;
	selp.b32 	%r623, %r622, %r79, %p204;
$L__BB4_61:
	ld.shared.u32 	%r82, [_ZN6thrust24THRUST_300001_SM_1000_NS8cuda_cub4core6detail5shmemE+88];
	ld.shared.u64 	%rd55, [_ZN6thrust24THRUST_300001_SM_1000_NS8cuda_cub4core6detail5shmemE+96];
	setp.lt.u32 	%p205, %r623, %r82;
	mov.u64 	%rd243, %rd55;
	mov.u32 	%r624, %r82;
	@%p205 bra 	$L__BB4_64;
	setp.lt.u32 	%p206, %r82, %r623;
	mov.u64 	%rd243, %rd242;
	mov.u32 	%r624, %r623;
	@%p206 bra 	$L__BB4_64;
	setp.lt.s64 	%p207, %rd242, %rd55;
	min.s64 	%rd243, %rd242, %rd55;
	selp.b32 	%r624, %r623, %r82, %p207;
$L__BB4_64:
	ld.shared.u32 	%r85, [_ZN6thrust24THRUST_300001_SM_1000_NS8cuda_cub4core6detail5shmemE+104];
	ld.shared.u64 	%rd58, [_ZN6thrust24THRUST_300001_SM_1000_NS8cuda_cub4core6detail5shmemE+112];
	setp.lt.u32 	%p208, %r624, %r85;
	mov.u64 	%rd244, %rd58;
	mov.u32 	%r625, %r85;
	@%p208 bra 	$L__BB4_67;
	setp.lt.u32 	%p209, %r85, %r624;
	mov.u64 	%rd244, %rd243;
	mov.u32 	%r625, %r624;
	@%p209 bra 	$L__BB4_67;
	setp.lt.s64 	%p210, %rd243, %rd58;
	min.s64 	%rd244, %rd243, %rd58;
	selp.b32 	%r625, %r624, %r85, %p210;
$L__BB4_67:
	ld.shared.u32 	%r88, [_ZN6thrust24THRUST_300001_SM_1000_NS8cuda_cub4core6detail5shmemE+120];
	ld.shared.u64 	%rd61, [_ZN6thrust24THRUST_300001_SM_1000_NS8cuda_cub4core6detail5shmemE+128];
	setp.lt.u32 	%p211, %r625, %r88;
	mov.u32 	%r677, %r88;
	mov.u64 	%rd285, %rd61;
	@%p211 bra 	$L__BB4_208;
	setp.lt.u32 	%p212, %r88, %r625;
	mov.u32 	%r677, %r625;
	mov.u64 	%rd285, %rd244;
	@%p212 bra 	$L__BB4_208;
	setp.lt.s64 	%p213, %rd244, %rd61;
	min.s64 	%rd285, %rd244, %rd61;
	selp.b32 	%r677, %r625, %r88, %p213;
	bra.uni 	$L__BB4_208;
$L__BB4_70:
	// begin inline asm
	mov.u32 %r375, %laneid;
	// end inline asm
	and.b32  	%r396, %r5, 992;
	add.s32 	%r397, %r396, 32;
	setp.gt.s32 	%p120, %r397, %r4;
	not.b32 	%r398, %r396;
	add.s32 	%r399, %r4, %r398;
	selp.b32 	%r394, %r399, 31, %p120;
	mov.b32 	%r393, 1;
	mov.b32 	%r395, -1;
	// begin inline asm
	shfl.sync.down.b32 %r376, %r613, %r393, %r394, %r395;
	// end inline asm
	// begin inline asm
	shfl.sync.down.b32 %r381, %r382, %r393, %r394, %r395;
	// end inline asm
	mov.b64 	{%r387, %r392}, %rd232;
	// begin inline asm
	shfl.sync.down.b32 %r386, %r387, %r393, %r394, %r395;
	// end inline asm
	// begin inline asm
	shfl.sync.down.b32 %r391, %r392, %r393, %r394, %r395;
	// end inline asm
	mov.b64 	%rd63, {%r386, %r391};
	setp.ge.s32 	%p121, %r375, %r394;
	mov.u32 	%r626, %r613;
	mov.u64 	%rd245, %rd232;
	@%p121 bra 	$L__BB4_74;
	setp.lt.u32 	%p122, %r613, %r376;
	mov.u32 	%r626, %r376;
	mov.u64 	%rd245, %rd63;
	@%p122 bra 	$L__BB4_74;
	setp.lt.u32 	%p123, %r376, %r613;
	mov.u32 	%r626, %r613;
	mov.u64 	%rd245, %rd232;
	@%p123 bra 	$L__BB4_74;
	setp.lt.s64 	%p124, %rd232, %rd63;
	selp.b32 	%r626, %r613, %r376, %p124;
	min.s64 	%rd245, %rd232, %rd63;
$L__BB4_74:
	mov.b32 	%r417, 2;
	mov.b32 	%r419, -1;
	// begin inline asm
	shfl.sync.down.b32 %r400, %r626, %r417, %r394, %r419;
	// end inline asm
	// begin inline asm
	shfl.sync.down.b32 %r405, %r406, %r417, %r394, %r419;
	// end inline asm
	mov.b64 	{%r411, %r416}, %rd245;
	// begin inline asm
	shfl.sync.down.b32 %r410, %r411, %r417, %r394, %r419;
	// end inline asm
	// begin inline asm
	shfl.sync.down.b32 %r415, %r416, %r417, %r394, %r419;
	// end inline asm
	mov.b64 	%rd66, {%r410, %r415};
	add.s32 	%r420, %r375, 2;
	setp.gt.s32 	%p125, %r420, %r394;
	mov.u32 	%r627, %r626;
	mov.u64 	%rd246, %rd245;
	@%p125 bra 	$L__BB4_78;
	setp.lt.u32 	%p126, %r626, %r400;
	mov.u32 	%r627, %r400;
	mov.u64 	%rd246, %rd66;
	@%p126 bra 	$L__BB4_78;
	setp.lt.u32 	%p127, %r400, %r626;
	mov.u32 	%r627, %r626;
	mov.u64 	%rd246, %rd245;
	@%p127 bra 	$L__BB4_78;
	setp.lt.s64 	%p128, %rd245, %rd66;
	selp.b32 	%r627, %r626, %r400, %p128;
	min.s64 	%rd246, %rd245, %rd66;
$L__BB4_78:
	mov.b32 	%r438, 4;
	mov.b32 	%r440, -1;
	// begin inline asm
	shfl.sync.down.b32 %r421, %r627, %r438, %r394, %r440;
	// end inline asm
	// begin inline asm
	shfl.sync.down.b32 %r426, %r427, %r438, %r394, %r440;
	// end inline asm
	mov.b64 	{%r432, %r437}, %rd246;
	// begin inline asm
	shfl.sync.down.b32 %r431, %r432, %r438, %r394, %r440;
	// end inline asm
	// begin inline asm
	shfl.sync.down.b32 %r436, %r437, %r438, %r394, %r440;
	// end inline asm
	mov.b64 	%rd69, {%r431, %r436};
	add.s32 	%r441, %r375, 4;
	setp.gt.s32 	%p129, %r441, %r394;
	mov.u32 	%r628, %r627;
	mov.u64 	%rd247, %rd246;
	@%p129 bra 	$L__BB4_82;
	setp.lt.u32 	%p130, %r627, %r421;
	mov.u32 	%r628, %r421;
	mov.u64 	%rd247, %rd69;
	@%p130 bra 	$L__BB4_82;
	setp.lt.u32 	%p131, %r421, %r627;
	mov.u32 	%r628, %r627;
	mov.u64 	%rd247, %rd246;
	@%p131 bra 	$L__BB4_82;
	setp.lt.s64 	%p132, %rd246, %rd69;
	selp.b32 	%r628, %r627, %r421, %p132;
	min.s64 	%rd247, %rd246, %rd69;
$L__BB4_82:
	mov.b32 	%r459, 8;
	mov.b32 	%r461, -1;
	// begin inline asm
	shfl.sync.down.b32 %r442, %r628, %r459, %r394, %r461;
	// end inline asm
	// begin inline asm
	shfl.sync.down.b32 %r447, %r448, %r459, %r394, %r461;
	// end inline asm
	mov.b64 	{%r453, %r458}, %rd247;
	// begin inline asm
	shfl.sync.down.b32 %r452, %r453, %r459, %r394, %r461;
	// end inline asm
	// begin inline asm
	shfl.sync.down.b32 %r457, %r458, %r459, %r394, %r461;
	// end inline asm
	mov.b64 	%rd72, {%r452, %r457};
	add.s32 	%r462, %r375, 8;
	setp.gt.s32 	%p133, %r462, %r394;
	mov.u32 	%r629, %r628;
	mov.u64 	%rd248, %rd247;
	@%p133 bra 	$L__BB4_86;
	setp.lt.u32 	%p134, %r628, %r442;
	mov.u32 	%r629, %r442;
	mov.u64 	%rd248, %rd72;
	@%p134 bra 	$L__BB4_86;
	setp.lt.u32 	%p135, %r442, %r628;
	mov.u32 	%r629, %r628;
	mov.u64 	%rd248, %rd247;
	@%p135 bra 	$L__BB4_86;
	setp.lt.s64 	%p136, %rd247, %rd72;
	selp.b32 	%r629, %r628, %r442, %p136;
	min.s64 	%rd248, %rd247, %rd72;
$L__BB4_86:
	mov.b32 	%r480, 16;
	mov.b32 	%r482, -1;
	// begin inline asm
	shfl.sync.down.b32 %r463, %r629, %r480, %r394, %r482;
	// end inline asm
	// begin inline asm
	shfl.sync.down.b32 %r468, %r469, %r480, %r394, %r482;
	// end inline asm
	mov.b64 	{%r474, %r479}, %rd248;
	// begin inline asm
	shfl.sync.down.b32 %r473, %r474, %r480, %r394, %r482;
	// end inline asm
	// begin inline asm
	shfl.sync.down.b32 %r478, %r479, %r480, %r394, %r482;
	// end inline asm
	mov.b64 	%rd75, {%r473, %r478};
	add.s32 	%r483, %r375, 16;
	setp.gt.s32 	%p137, %r483, %r394;
	mov.u32 	%r677, %r629;
	mov.u64 	%rd285, %rd248;
	@%p137 bra 	$L__BB4_90;
	setp.lt.u32 	%p138, %r629, %r463;
	mov.u32 	%r677, %r463;
	mov.u64 	%rd285, %rd75;
	@%p138 bra 	$L__BB4_90;
	setp.lt.u32 	%p139, %r463, %r629;
	mov.u32 	%r677, %r629;
	mov.u64 	%rd285, %rd248;
	@%p139 bra 	$L__BB4_90;
	setp.lt.s64 	%p140, %rd248, %rd75;
	selp.b32 	%r677, %r629, %r463, %p140;
	min.s64 	%rd285, %rd248, %rd75;
$L__BB4_90:
	setp.ne.s32 	%p141, %r375, 0;
	@%p141 bra 	$L__BB4_92;
	shr.u32 	%r484, %r5, 1;
	and.b32  	%r485, %r484, 496;
	mov.u32 	%r486, _ZN6thrust24THRUST_300001_SM_1000_NS8cuda_cub4core6detail5shmemE;
	add.s32 	%r487, %r486, %r485;
	st.shared.u32 	[%r487+8], %r677;
	st.shared.u64 	[%r487+16], %rd285;
$L__BB4_92:
	bar.sync 	0;
	setp.ne.s32 	%p142, %r5, 0;
	@%p142 bra 	$L__BB4_208;
	setp.lt.s32 	%p143, %r4, 33;
	mov.u32 	%r631, %r677;
	mov.u64 	%rd250, %rd285;
	@%p143 bra 	$L__BB4_97;
	ld.shared.u32 	%r107, [_ZN6thrust24THRUST_300001_SM_1000_NS8cuda_cub4core6detail5shmemE+24];
	ld.shared.u64 	%rd78, [_ZN6thrust24THRUST_300001_SM_1000_NS8cuda_cub4core6detail5shmemE+32];
	setp.lt.u32 	%p144, %r677, %r107;
	mov.u32 	%r631, %r107;
	mov.u64 	%rd250, %rd78;
	@%p144 bra 	$L__BB4_97;
	setp.lt.u32 	%p145, %r107, %r677;
	mov.u32 	%r631, %r677;
	mov.u64 	%rd250, %rd285;
	@%p145 bra 	$L__BB4_97;
	setp.lt.s64 	%p146, %rd285, %rd78;
	selp.b32 	%r631, %r677, %r107, %p146;
	min.s64 	%rd250, %rd285, %rd78;
$L__BB4_97:
	setp.lt.s32 	%p147, %r4, 65;
	mov.u32 	%r632, %r631;
	mov.u64 	%rd251, %rd250;
	@%p147 bra 	$L__BB4_101;
	ld.shared.u32 	%r110, [_ZN6thrust24THRUST_300001_SM_1000_NS8cuda_cub4core6detail5shmemE+40];
	ld.shared.u64 	%rd81, [_ZN6thrust24THRUST_300001_SM_1000_NS8cuda_cub4core6detail5shmemE+48];
	setp.lt.u32 	%p148, %r631, %r110;
	mov.u32 	%r632, %r110;
	mov.u64 	%rd251, %rd81;
	@%p148 bra 	$L__BB4_101;
	setp.lt.u32 	%p149, %r110, %r631;
	mov.u32 	%r632, %r631;
	mov.u64 	%rd251, %rd250;
	@%p149 bra 	$L__BB4_101;
	setp.lt.s64 	%p150, %rd250, %rd81;
	selp.b32 	%r632, %r631, %r110, %p150;
	min.s64 	%rd251, %rd250, %rd81;
$L__BB4_101:
	setp.lt.s32 	%p151, %r4, 97;
	mov.u32 	%r633, %r632;
	mov.u64 	%rd252, %rd251;
	@%p151 bra 	$L__BB4_105;
	ld.shared.u32 	%r113, [_ZN6thrust24THRUST_300001_SM_1000_NS8cuda_cub4core6detail5shmemE+56];
	ld.shared.u64 	%rd84, [_ZN6thrust24THRUST_300001_SM_1000_NS8cuda_cub4core6detail5shmemE+64];
	setp.lt.u32 	%p152, %r632, %r113;
	mov.u32 	%r633, %r113;
	mov.u64 	%rd252, %rd84;
	@%p152 bra 	$L__BB4_105;
	setp.lt.u32 	%p153, %r113, %r632;
	mov.u32 	%r633, %r632;
	mov.u64 	%rd252, %rd251;
	@%p153 bra 	$L__BB4_105;
	setp.lt.s64 	%p154, %rd251, %rd84;
	selp.b32 	%r633, %r632, %r113, %p154;
	min.s64 	%rd252, %rd251, %rd84;
$L__BB4_105:
	setp.lt.s32 	%p155, %r4, 129;
	mov.u32 	%r634, %r633;
	mov.u64 	%rd253, %rd252;
	@%p155 bra 	$L__BB4_109;
	ld.shared.u32 	%r116, [_ZN6thrust24THRUST_300001_SM_1000_NS8cuda_cub4core6detail5shmemE+72];
	ld.shared.u64 	%rd87, [_ZN6thrust24THRUST_300001_SM_1000_NS8cuda_cub4core6detail5shmemE+80];
	setp.lt.u32 	%p156, %r633, %r116;
	mov.u32 	%r634, %r116;
	mov.u64 	%rd253, %rd87;
	@%p156 bra 	$L__BB4_109;
	setp.lt.u32 	%p157, %r116, %r633;
	mov.u32 	%r634, %r633;
	mov.u64 	%rd253, %rd252;
	@%p157 bra 	$L__BB4_109;
	setp.lt.s64 	%p158, %rd252, %rd87;
	selp.b32 	%r634, %r633, %r116, %p158;
	min.s64 	%rd253, %rd252, %rd87;
$L__BB4_109:
	setp.lt.s32 	%p159, %r4, 161;
	mov.u32 	%r635, %r634;
	mov.u64 	%rd254, %rd253;
	@%p159 bra 	$L__BB4_113;
	ld.shared.u32 	%r119, [_ZN6thrust24THRUST_300001_SM_1000_NS8cuda_cub4core6detail5shmemE+88];
	ld.shared.u64 	%rd90, [_ZN6thrust24THRUST_300001_SM_1000_NS8cuda_cub4core6detail5shmemE+96];
	setp.lt.u32 	%p160, %r634, %r119;
	mov.u32 	%r635, %r119;
	mov.u64 	%rd254, %rd90;
	@%p160 bra 	$L__BB4_113;
	setp.lt.u32 	%p161, %r119, %r634;
	mov.u32 	%r635, %r634;
	mov.u64 	%rd254, %rd253;
	@%p161 bra 	$L__BB4_113;
	setp.lt.s64 	%p162, %rd253, %rd90;
	selp.b32 	%r635, %r634, %r119, %p162;
	min.s64 	%rd254, %rd253, %rd90;
$L__BB4_113:
	setp.lt.s32 	%p163, %r4, 193;
	mov.u32 	%r636, %r635;
	mov.u64 	%rd255, %rd254;
	@%p163 bra 	$L__BB4_117;
	ld.shared.u32 	%r122, [_ZN6thrust24THRUST_300001_SM_1000_NS8cuda_cub4core6detail5shmemE+104];
	ld.shared.u64 	%rd93, [_ZN6thrust24THRUST_300001_SM_1000_NS8cuda_cub4core6detail5shmemE+112];
	setp.lt.u32 	%p164, %r635, %r122;
	mov.u32 	%r636, %r122;
	mov.u64 	%rd255, %rd93;
	@%p164 bra 	$L__BB4_117;
	setp.lt.u32 	%p165, %r122, %r635;
	mov.u32 	%r636, %r635;
	mov.u64 	%rd255, %rd254;
	@%p165 bra 	$L__BB4_117;
	setp.lt.s64 	%p166, %rd254, %rd93;
	selp.b32 	%r636, %r635, %r122, %p166;
	min.s64 	%rd255, %rd254, %rd93;
$L__BB4_117:
	setp.lt.s32 	%p167, %r4, 225;
	mov.u32 	%r677, %r636;
	mov.u64 	%rd285, %rd255;
	@%p167 bra 	$L__BB4_208;
	ld.shared.u32 	%r125, [_ZN6thrust24THRUST_300001_SM_1000_NS8cuda_cub4core6detail5shmemE+120];
	ld.shared.u64 	%rd96, [_ZN6thrust24THRUST_300001_SM_1000_NS8cuda_cub4core6detail5shmemE+128];
	setp.lt.u32 	%p168, %r636, %r125;
	mov.u32 	%r677, %r125;
	mov.u64 	%rd285, %rd96;
	@%p168 bra 	$L__BB4_208;
	setp.lt.u32 	%p169, %r125, %r636;
	mov.u32 	%r677, %r636;
	mov.u64 	%rd285, %rd255;
	@%p169 bra 	$L__BB4_208;
	setp.lt.s64 	%p170, %rd255, %rd96;
	selp.b32 	%r677, %r636, %r125, %p170;
	min.s64 	%rd285, %rd255, %rd96;
	bra.uni 	$L__BB4_208;
$L__BB4_121:
	mov.u32 	%r127, %tid.x;
	cvt.s64.s32 	%rd183, %r2;
	add.s64 	%rd98, %rd3, %rd183;
	cvt.u64.u32 	%rd99, %r127;
	add.s64 	%rd184, %rd99, %rd183;
	shl.b64 	%rd185, %rd184, 2;
	add.s64 	%rd186, %rd2, %rd185;
	ld.global.u32 	%r238, [%rd186];
	add.s32 	%r239, %r127, 256;
	cvt.u64.u32 	%rd187, %r239;
	ld.global.u32 	%r240, [%rd186+1024];
	add.s32 	%r241, %r127, 512;
	cvt.u64.u32 	%rd188, %r241;
	ld.global.u32 	%r242, [%rd186+2048];
	add.s32 	%r243, %r127, 768;
	cvt.u64.u32 	%rd189, %r243;
	ld.global.u32 	%r244, [%rd186+3072];
	or.b32  	%r245, %r127, 1024;
	cvt.u64.u32 	%rd100, %r245;
	add.s64 	%rd273, %rd98, %rd100;
	ld.global.u32 	%r665, [%rd186+4096];
	setp.lt.u32 	%p2, %r238, %r240;
	max.u32 	%r246, %r238, %r240;
	selp.b64 	%rd190, %rd187, %rd99, %p2;
	setp.lt.u32 	%p3, %r246, %r242;
	max.u32 	%r247, %r246, %r242;
	selp.b64 	%rd191, %rd188, %rd190, %p3;
	setp.lt.u32 	%p4, %r247, %r244;
	max.u32 	%r129, %r247, %r244;
	selp.b64 	%rd102, %rd189, %rd191, %p4;
	setp.lt.u32 	%p5, %r129, %r665;
	@%p5 bra 	$L__BB4_123;
	setp.lt.u32 	%p6, %r665, %r129;
	setp.lt.u64 	%p7, %rd102, %rd100;
	or.pred  	%p8, %p6, %p7;
	selp.b32 	%r665, %r129, %r665, %p8;
	add.s64 	%rd192, %rd98, %rd102;
	selp.b64 	%rd273, %rd192, %rd273, %p8;
$L__BB4_123:
	setp.le.s32 	%p9, %r235, %r3;
	@%p9 bra 	$L__BB4_164;
	setp.ne.s32 	%p10, %r127, 0;
	@%p10 bra 	$L__BB4_126;
	atom.global.add.u32 	%r248, [%rd1+4], 1280;
	add.s32 	%r249, %r248, %r3;
	st.shared.u32 	[_ZN6thrust24THRUST_300001_SM_1000_NS8cuda_cub4core6detail5shmemE+152], %r249;
$L__BB4_126:
	bar.sync 	0;
	ld.shared.u32 	%r646, [_ZN6thrust24THRUST_300001_SM_1000_NS8cuda_cub4core6detail5shmemE+152];
	add.s32 	%r250, %r646, 1280;
	setp.gt.s32 	%p11, %r250, %r235;
	@%p11 bra 	$L__BB4_141;
	mov.u32 	%r639, %r665;
	mov.u64 	%rd257, %rd273;
$L__BB4_128:
	cvt.s64.s32 	%rd193, %r646;
	add.s64 	%rd194, %rd99, %rd193;
	shl.b64 	%rd195, %rd194, 2;
	add.s64 	%rd196, %rd2, %rd195;
	add.s64 	%rd258, %rd194, %rd3;
	ld.global.u32 	%r640, [%rd196];
	add.s64 	%rd259, %rd258, 256;
	ld.global.u32 	%r641, [%rd196+1024];
	add.s64 	%rd260, %rd258, 512;
	ld.global.u32 	%r642, [%rd196+2048];
	add.s64 	%rd261, %rd258, 768;
	ld.global.u32 	%r643, [%rd196+3072];
	add.s64 	%rd273, %rd258, 1024;
	ld.global.u32 	%r665, [%rd196+4096];
	setp.lt.u32 	%p12, %r639, %r640;
	@%p12 bra 	$L__BB4_130;
	setp.lt.u32 	%p13, %r640, %r639;
	setp.lt.s64 	%p14, %rd257, %rd258;
	or.pred  	%p15, %p13, %p14;
	selp.b32 	%r640, %r639, %r640, %p15;
	selp.b64 	%rd258, %rd257, %rd258, %p15;
$L__BB4_130:
	setp.lt.u32 	%p16, %r640, %r641;
	@%p16 bra 	$L__BB4_132;
	setp.lt.u32 	%p17, %r641, %r640;
	setp.lt.s64 	%p18, %rd258, %rd259;
	or.pred  	%p19, %p17, %p18;
	selp.b32 	%r641, %r640, %r641, %p19;
	selp.b64 	%rd259, %rd258, %rd259, %p19;
$L__BB4_132:
	setp.lt.u32 	%p20, %r641, %r642;
	@%p20 bra 	$L__BB4_134;
	setp.lt.u32 	%p21, %r642, %r641;
	setp.lt.s64 	%p22, %rd259, %rd260;
	or.pred  	%p23, %p21, %p22;
	selp.b32 	%r642, %r641, %r642, %p23;
	selp.b64 	%rd260, %rd259, %rd260, %p23;
$L__BB4_134:
	setp.lt.u32 	%p24, %r642, %r643;
	@%p24 bra 	$L__BB4_136;
	setp.lt.u32 	%p25, %r643, %r642;
	setp.lt.s64 	%p26, %rd260, %rd261;
	or.pred  	%p27, %p25, %p26;
	selp.b32 	%r643, %r642, %r643, %p27;
	selp.b64 	%rd261, %rd260, %rd261, %p27;
$L__BB4_136:
	setp.lt.u32 	%p28, %r643, %r665;
	@%p28 bra 	$L__BB4_138;
	setp.lt.u32 	%p29, %r665, %r643;
	setp.lt.s64 	%p30, %rd261, %rd273;
	or.pred  	%p31, %p29, %p30;
	selp.b32 	%r665, %r643, %r665, %p31;
	selp.b64 	%rd273, %rd261, %rd273, %p31;
$L__BB4_138:
	setp.ne.s32 	%p32, %r127, 0;
	bar.sync 	0;
	@%p32 bra 	$L__BB4_140;
	atom.global.add.u32 	%r251, [%rd1+4], 1280;
	add.s32 	%r252, %r251, %r3;
	st.shared.u32 	[_ZN6thrust24THRUST_300001_SM_1000_NS8cuda_cub4core6detail5shmemE+152], %r252;
$L__BB4_140:
	bar.sync 	0;
	ld.shared.u32 	%r646, [_ZN6thrust24THRUST_300001_SM_1000_NS8cuda_cub4core6detail5shmemE+152];
	add.s32 	%r253, %r646, 1280;
	setp.le.s32 	%p33, %r253, %r235;
	mov.u32 	%r639, %r665;
	mov.u64 	%rd257, %rd273;
	@%p33 bra 	$L__BB4_128;
$L__BB4_141:
	setp.le.s32 	%p34, %r235, %r646;
	@%p34 bra 	$L__BB4_164;
	sub.s32 	%r153, %r235, %r646;
	setp.ge.s32 	%p35, %r127, %r153;
	@%p35 bra 	$L__BB4_164;
	not.b32 	%r255, %r127;
	add.s32 	%r256, %r235, %r255;
	sub.s32 	%r154, %r256, %r646;
	and.b32  	%r257, %r154, 768;
	setp.eq.s32 	%p36, %r257, 768;
	mov.u32 	%r652, %r127;
	@%p36 bra 	$L__BB4_149;
	add.s32 	%r648, %r127, %r646;
	shr.u32 	%r258, %r154, 8;
	add.s32 	%r259, %r258, 1;
	and.b32  	%r260, %r259, 3;
	neg.s32 	%r647, %r260;
	mov.u32 	%r652, %r127;
$L__BB4_145:
	.pragma "nounroll";
	mov.u64 	%rd122, %rd273;
	mov.u32 	%r160, %r665;
	cvt.s64.s32 	%rd198, %r648;
	add.s64 	%rd123, %rd3, %rd198;
	mul.wide.s32 	%rd199, %r648, 4;
	add.s64 	%rd200, %rd2, %rd199;
	ld.global.u32 	%r161, [%rd200];
	setp.lt.u32 	%p37, %r160, %r161;
	mov.u32 	%r665, %r161;
	mov.u64 	%rd273, %rd123;
	@%p37 bra 	$L__BB4_148;
	setp.lt.u32 	%p38, %r161, %r160;
	mov.u32 	%r665, %r160;
	mov.u64 	%rd273, %rd122;
	@%p38 bra 	$L__BB4_148;
	setp.lt.s64 	%p39, %rd122, %rd123;
	selp.b32 	%r665, %r160, %r161, %p39;
	min.s64 	%rd273, %rd122, %rd123;
$L__BB4_148:
	add.s32 	%r652, %r652, 256;
	add.s32 	%r648, %r648, 256;
	add.s32 	%r647, %r647, 1;
	setp.ne.s32 	%p40, %r647, 0;
	@%p40 bra 	$L__BB4_145;
$L__BB4_149:
	setp.lt.u32 	%p41, %r154, 768;
	@%p41 bra 	$L__BB4_164;
	add.s32 	%r655, %r652, %r646;
	add.s32 	%r658, %r655, 256;
	add.s32 	%r657, %r655, 512;
	add.s32 	%r656, %r655, 768;
	add.s64 	%rd128, %rd2, 2048;
$L__BB4_151:
	cvt.s64.s32 	%rd201, %r658;
	add.s64 	%rd130, %rd3, %rd201;
	cvt.s64.s32 	%rd202, %r657;
	add.s64 	%rd131, %rd3, %rd202;
	cvt.s64.s32 	%rd203, %r656;
	add.s64 	%rd132, %rd3, %rd203;
	cvt.s64.s32 	%rd204, %r655;
	mul.wide.s32 	%rd205, %r655, 4;
	add.s64 	%rd133, %rd128, %rd205;
	add.s64 	%rd134, %rd3, %rd204;
	ld.global.u32 	%r180, [%rd133+-2048];
	setp.lt.u32 	%p42, %r665, %r180;
	mov.u32 	%r661, %r180;
	mov.u64 	%rd269, %rd134;
	@%p42 bra 	$L__BB4_154;
	setp.lt.u32 	%p43, %r180, %r665;
	mov.u32 	%r661, %r665;
	mov.u64 	%rd269, %rd273;
	@%p43 bra 	$L__BB4_154;
	setp.lt.s64 	%p44, %rd273, %rd134;
	selp.b32 	%r661, %r665, %r180, %p44;
	min.s64 	%rd269, %rd273, %rd134;
$L__BB4_154:
	ld.global.u32 	%r183, [%rd133+-1024];
	setp.lt.u32 	%p45, %r661, %r183;
	mov.u32 	%r662, %r183;
	mov.u64 	%rd270, %rd130;
	@%p45 bra 	$L__BB4_157;
	setp.lt.u32 	%p46, %r183, %r661;
	mov.u32 	%r662, %r661;
	mov.u64 	%rd270, %rd269;
	@%p46 bra 	$L__BB4_157;
	setp.lt.s64 	%p47, %rd269, %rd130;
	selp.b32 	%r662, %r661, %r183, %p47;
	min.s64 	%rd270, %rd269, %rd130;
$L__BB4_157:
	ld.global.u32 	%r186, [%rd133];
	setp.lt.u32 	%p48, %r662, %r186;
	mov.u32 	%r663, %r186;
	mov.u64 	%rd271, %rd131;
	@%p48 bra 	$L__BB4_160;
	setp.lt.u32 	%p49, %r186, %r662;
	mov.u32 	%r663, %r662;
	mov.u64 	%rd271, %rd270;
	@%p49 bra 	$L__BB4_160;
	setp.lt.s64 	%p50, %rd270, %rd131;
	selp.b32 	%r663, %r662, %r186, %p50;
	min.s64 	%rd271, %rd270, %rd131;
$L__BB4_160:
	ld.global.u32 	%r189, [%rd133+1024];
	setp.lt.u32 	%p51, %r663, %r189;
	mov.u32 	%r665, %r189;
	mov.u64 	%rd273, %rd132;
	@%p51 bra 	$L__BB4_163;
	setp.lt.u32 	%p52, %r189, %r663;
	mov.u32 	%r665, %r663;
	mov.u64 	%rd273, %rd271;
	@%p52 bra 	$L__BB4_163;
	setp.lt.s64 	%p53, %rd271, %rd132;
	selp.b32 	%r665, %r663, %r189, %p53;
	min.s64 	%rd273, %rd271, %rd132;
$L__BB4_163:
	add.s32 	%r652, %r652, 1024;
	add.s32 	%r658, %r658, 1024;
	add.s32 	%r657, %r657, 1024;
	add.s32 	%r656, %r656, 1024;
	add.s32 	%r655, %r655, 1024;
	setp.lt.s32 	%p54, %r652, %r153;
	@%p54 bra 	$L__BB4_151;
$L__BB4_164:
	// begin inline asm
	mov.u32 %r261, %laneid;
	// end inline asm
	mov.b32 	%r279, 1;
	mov.b32 	%r280, 31;
	mov.b32 	%r281, -1;
	// begin inline asm
	shfl.sync.down.b32 %r262, %r665, %r279, %r280, %r281;
	// end inline asm
	// begin inline asm
	shfl.sync.down.b32 %r267, %r268, %r279, %r280, %r281;
	// end inline asm
	mov.b64 	{%r273, %r278}, %rd273;
	// begin inline asm
	shfl.sync.down.b32 %r272, %r273, %r279, %r280, %r281;
	// end inline asm
	// begin inline asm
	shfl.sync.down.b32 %r277, %r278, %r279, %r280, %r281;
	// end inline asm
	mov.b64 	%rd144, {%r272, %r277};
	setp.gt.s32 	%p55, %r261, 30;
	mov.u32 	%r666, %r665;
	mov.u64 	%rd274, %rd273;
	@%p55 bra 	$L__BB4_168;
	setp.lt.u32 	%p56, %r665, %r262;
	mov.u32 	%r666, %r262;
	mov.u64 	%rd274, %rd144;
	@%p56 bra 	$L__BB4_168;
	setp.lt.u32 	%p57, %r262, %r665;
	mov.u32 	%r666, %r665;
	mov.u64 	%rd274, %rd273;
	@%p57 bra 	$L__BB4_168;
	setp.lt.s64 	%p58, %rd273, %rd144;
	selp.b32 	%r666, %r665, %r262, %p58;
	min.s64 	%rd274, %rd273, %rd144;
$L__BB4_168:
	mov.b32 	%r299, 2;
	mov.b32 	%r300, 31;
	mov.b32 	%r301, -1;
	// begin inline asm
	shfl.sync.down.b32 %r282, %r666, %r299, %r300, %r301;
	// end inline asm
	// begin inline asm
	shfl.sync.down.b32 %r287, %r288, %r299, %r300, %r301;
	// end inline asm
	mov.b64 	{%r293, %r298}, %rd274;
	// begin inline asm
	shfl.sync.down.b32 %r292, %r293, %r299, %r300, %r301;
	// end inline asm
	// begin inline asm
	shfl.sync.down.b32 %r297, %r298, %r299, %r300, %r301;
	// end inline asm
	mov.b64 	%rd147, {%r292, %r297};
	setp.gt.s32 	%p59, %r261, 29;
	mov.u32 	%r667, %r666;
	mov.u64 	%rd275, %rd274;
	@%p59 bra 	$L__BB4_172;
	setp.lt.u32 	%p60, %r666, %r282;
	mov.u32 	%r667, %r282;
	mov.u64 	%rd275, %rd147;
	@%p60 bra 	$L__BB4_172;
	setp.lt.u32 	%p61, %r282, %r666;
	mov.u32 	%r667, %r666;
	mov.u64 	%rd275, %rd274;
	@%p61 bra 	$L__BB4_172;
	setp.lt.s64 	%p62, %rd274, %rd147;
	selp.b32 	%r667, %r666, %r282, %p62;
	min.s64 	%rd275, %rd274, %rd147;
$L__BB4_172:
	mov.b32 	%r319, 4;
	mov.b32 	%r320, 31;
	mov.b32 	%r321, -1;
	// begin inline asm
	shfl.sync.down.b32 %r302, %r667, %r319, %r320, %r321;
	// end inline asm
	// begin inline asm
	shfl.sync.down.b32 %r307, %r308, %r319, %r320, %r321;
	// end inline asm
	mov.b64 	{%r313, %r318}, %rd275;
	// begin inline asm
	shfl.sync.down.b32 %r312, %r313, %r319, %r320, %r321;
	// end inline asm
	// begin inline asm
	shfl.sync.down.b32 %r317, %r318, %r319, %r320, %r321;
	// end inline asm
	mov.b64 	%rd150, {%r312, %r317};
	setp.gt.s32 	%p63, %r261, 27;
	mov.u32 	%r668, %r667;
	mov.u64 	%rd276, %rd275;
	@%p63 bra 	$L__BB4_176;
	setp.lt.u32 	%p64, %r667, %r302;
	mov.u32 	%r668, %r302;
	mov.u64 	%rd276, %rd150;
	@%p64 bra 	$L__BB4_176;
	setp.lt.u32 	%p65, %r302, %r667;
	mov.u32 	%r668, %r667;
	mov.u64 	%rd276, %rd275;
	@%p65 bra 	$L__BB4_176;
	setp.lt.s64 	%p66, %rd275, %rd150;
	selp.b32 	%r668, %r667, %r302, %p66;
	min.s64 	%rd276, %rd275, %rd150;
$L__BB4_176:
	mov.b32 	%r339, 8;
	mov.b32 	%r340, 31;
	mov.b32 	%r341, -1;
	// begin inline asm
	shfl.sync.down.b32 %r322, %r668, %r339, %r340, %r341;
	// end inline asm
	// begin inline asm
	shfl.sync.down.b32 %r327, %r328, %r339, %r340, %r341;
	// end inline asm
	mov.b64 	{%r333, %r338}, %rd276;
	// begin inline asm
	shfl.sync.down.b32 %r332, %r333, %r339, %r340, %r341;
	// end inline asm
	// begin inline asm
	shfl.sync.down.b32 %r337, %r338, %r339, %r340, %r341;
	// end inline asm
	mov.b64 	%rd153, {%r332, %r337};
	setp.gt.s32 	%p67, %r261, 23;
	mov.u32 	%r669, %r668;
	mov.u64 	%rd277, %rd276;
	@%p67 bra 	$L__BB4_180;
	setp.lt.u32 	%p68, %r668, %r322;
	mov.u32 	%r669, %r322;
	mov.u64 	%rd277, %rd153;
	@%p68 bra 	$L__BB4_180;
	setp.lt.u32 	%p69, %r322, %r668;
	mov.u32 	%r669, %r668;
	mov.u64 	%rd277, %rd276;
	@%p69 bra 	$L__BB4_180;
	setp.lt.s64 	%p70, %rd276, %rd153;
	selp.b32 	%r669, %r668, %r322, %p70;
	min.s64 	%rd277, %rd276, %rd153;
$L__BB4_180:
	mov.b32 	%r359, 16;
	mov.b32 	%r360, 31;
	mov.b32 	%r361, -1;
	// begin inline asm
	shfl.sync.down.b32 %r342, %r669, %r359, %r360, %r361;
	// end inline asm
	// begin inline asm
	shfl.sync.down.b32 %r347, %r348, %r359, %r360, %r361;
	// end inline asm
	mov.b64 	{%r353, %r358}, %rd277;
	// begin inline asm
	shfl.sync.down.b32 %r352, %r353, %r359, %r360, %r361;
	// end inline asm
	// begin inline asm
	shfl.sync.down.b32 %r357, %r358, %r359, %r360, %r361;
	// end inline asm
	mov.b64 	%rd156, {%r352, %r357};
	setp.gt.s32 	%p71, %r261, 15;
	mov.u32 	%r677, %r669;
	mov.u64 	%rd285, %rd277;
	@%p71 bra 	$L__BB4_184;
	setp.lt.u32 	%p72, %r669, %r342;
	mov.u32 	%r677, %r342;
	mov.u64 	%rd285, %rd156;
	@%p72 bra 	$L__BB4_184;
	setp.lt.u32 	%p73, %r342, %r669;
	mov.u32 	%r677, %r669;
	mov.u64 	%rd285, %rd277;
	@%p73 bra 	$L__BB4_184;
	setp.lt.s64 	%p74, %rd277, %rd156;
	selp.b32 	%r677, %r669, %r342, %p74;
	min.s64 	%rd285, %rd277, %rd156;
$L__BB4_184:
	setp.ne.s32 	%p75, %r261, 0;
	@%p75 bra 	$L__BB4_186;
	shr.u32 	%r362, %r127, 1;
	and.b32  	%r363, %r362, 496;
	mov.u32 	%r364, _ZN6thrust24THRUST_300001_SM_1000_NS8cuda_cub4core6detail5shmemE;
	add.s32 	%r365, %r364, %r363;
	st.shared.u32 	[%r365+8], %r677;
	st.shared.u64 	[%r365+16], %rd285;
$L__BB4_186:
	bar.sync 	0;
	setp.ne.s32 	%p76, %r127, 0;
	@%p76 bra 	$L__BB4_208;
	ld.shared.u32 	%r214, [_ZN6thrust24THRUST_300001_SM_1000_NS8cuda_cub4core6detail5shmemE+24];
	ld.shared.u64 	%rd159, [_ZN6thrust24THRUST_300001_SM_1000_NS8cuda_cub4core6detail5shmemE+32];
	setp.lt.u32 	%p77, %r677, %r214;
	mov.u32 	%r671, %r214;
	mov.u64 	%rd279, %rd159;
	@%p77 bra 	$L__BB4_190;
	setp.lt.u32 	%p78, %r214, %r677;
	mov.u32 	%r671, %r677;
	mov.u64 	%rd279, %rd285;
	@%p78 bra 	$L__BB4_190;
	setp.lt.s64 	%p79, %rd285, %rd159;
	selp.b32 	%r671, %r677, %r214, %p79;
	min.s64 	%rd279, %rd285, %rd159;
$L__BB4_190:
	ld.shared.u32 	%r217, [_ZN6thrust24THRUST_300001_SM_1000_NS8cuda_cub4core6detail5shmemE+40];
	ld.shared.u64 	%rd162, [_ZN6thrust24THRUST_300001_SM_1000_NS8cuda_cub4core6detail5shmemE+48];
	setp.lt.u32 	%p80, %r671, %r217;
	mov.u32 	%r672, %r217;
	mov.u64 	%rd280, %rd162;
	@%p80 bra 	$L__BB4_193;
	setp.lt.u32 	%p81, %r217, %r671;
	mov.u32 	%r672, %r671;
	mov.u64 	%rd280, %rd279;
	@%p81 bra 	$L__BB4_193;
	setp.lt.s64 	%p82, %rd279, %rd162;
	selp.b32 	%r672, %r671, %r217, %p82;
	min.s64 	%rd280, %rd279, %rd162;
$L__BB4_193:
	ld.shared.u32 	%r220, [_ZN6thrust24THRUST_300001_SM_1000_NS8cuda_cub4core6detail5shmemE+56];
	ld.shared.u64 	%rd165, [_ZN6thrust24THRUST_300001_SM_1000_NS8cuda_cub4core6detail5shmemE+64];
	setp.lt.u32 	%p83, %r672, %r220;
	mov.u32 	%r673, %r220;
	mov.u64 	%rd281, %rd165;
	@%p83 bra 	$L__BB4_196;
	setp.lt.u32 	%p84, %r220, %r672;
	mov.u32 	%r673, %r672;
	mov.u64 	%rd281, %rd280;
	@%p84 bra 	$L__BB4_196;
	setp.lt.s64 	%p85, %rd280, %rd165;
	selp.b32 	%r673, %r672, %r220, %p85;
	min.s64 	%rd281, %rd280, %rd165;
$L__BB4_196:
	ld.shared.u32 	%r223, [_ZN6thrust24THRUST_300001_SM_1000_NS8cuda_cub4core6detail5shmemE+72];
	ld.shared.u64 	%rd168, [_ZN6thrust24THRUST_300001_SM_1000_NS8cuda_cub4core6detail5shmemE+80];
	setp.lt.u32 	%p86, %r673, %r223;
	mov.u32 	%r674, %r223;
	mov.u64 	%rd282, %rd168;
	@%p86 bra 	$L__BB4_199;
	setp.lt.u32 	%p87, %r223, %r673;
	mov.u32 	%r674, %r673;
	mov.u64 	%rd282, %rd281;
	@%p87 bra 	$L__BB4_199;
	setp.lt.s64 	%p88, %rd281, %rd168;
	selp.b32 	%r674, %r673, %r223, %p88;
	min.s64 	%rd282, %rd281, %rd168;
$L__BB4_199:
	ld.shared.u32 	%r226, [_ZN6thrust24THRUST_300001_SM_1000_NS8cuda_cub4core6detail5shmemE+88];
	ld.shared.u64 	%rd171, [_ZN6thrust24THRUST_300001_SM_1000_NS8cuda_cub4core6detail5shmemE+96];
	setp.lt.u32 	%p89, %r674, %r226;
	mov.u32 	%r675, %r226;
	mov.u64 	%rd283, %rd171;
	@%p89 bra 	$L__BB4_202;
	setp.lt.u32 	%p90, %r226, %r674;
	mov.u32 	%r675, %r674;
	mov.u64 	%rd283, %rd282;
	@%p90 bra 	$L__BB4_202;
	setp.lt.s64 	%p91, %rd282, %rd171;
	selp.b32 	%r675, %r674, %r226, %p91;
	min.s64 	%rd283, %rd282, %rd171;
$L__BB4_202:
	ld.shared.u32 	%r229, [_ZN6thrust24THRUST_300001_SM_1000_NS8cuda_cub4core6detail5shmemE+104];
	ld.shared.u64 	%rd174, [_ZN6thrust24THRUST_300001_SM_1000_NS8cuda_cub4core6detail5shmemE+112];
	setp.lt.u32 	%p92, %r675, %r229;
	mov.u32 	%r676, %r229;
	mov.u64 	%rd284, %rd174;
	@%p92 bra 	$L__BB4_205;
	setp.lt.u32 	%p93, %r229, %r675;
	mov.u32 	%r676, %r675;
	mov.u64 	%rd284, %rd283;
	@%p93 bra 	$L__BB4_205;
	setp.lt.s64 	%p94, %rd283, %rd174;
	selp.b32 	%r676, %r675, %r229, %p94;
	min.s64 	%rd284, %rd283, %rd174;
$L__BB4_205:
	ld.shared.u32 	%r232, [_ZN6thrust24THRUST_300001_SM_1000_NS8cuda_cub4core6detail5shmemE+120];
	ld.shared.u64 	%rd177, [_ZN6thrust24THRUST_300001_SM_1000_NS8cuda_cub4core6detail5shmemE+128];
	setp.lt.u32 	%p95, %r676, %r232;
	mov.u32 	%r677, %r232;
	mov.u64 	%rd285, %rd177;
	@%p95 bra 	$L__BB4_208;
	setp.lt.u32 	%p96, %r232, %r676;
	mov.u32 	%r677, %r676;
	mov.u64 	%rd285, %rd284;
	@%p96 bra 	$L__BB4_208;
	setp.lt.s64 	%p97, %rd284, %rd177;
	selp.b32 	%r677, %r676, %r232, %p97;
	min.s64 	%rd285, %rd284, %rd177;
$L__BB4_208:
	mov.u32 	%r593, %tid.x;
	setp.ne.s32 	%p214, %r593, 0;
	@%p214 bra 	$L__BB4_210;
	ld.param.u64 	%rd222, [_ZN6thrust24THRUST_300001_SM_1000_NS8cuda_cub4core6detail13_kernel_agentINS1_8__reduce11ReduceAgentINS0_12zip_iteratorIN4cuda3std3__45tupleIJPjNS0_17counting_iteratorIlNS0_11use_defaultESE_SE_EEEEEEEPNSB_IJjlEEESI_iNS1_9__extrema9arg_max_fIjlNSA_4lessIjEEEEEEJSH_SJ_iN3cub18CUB_300001_SM_100013GridEvenShareIiEENSR_9GridQueueIjEESO_EEEvDpT0__param_1];
	cvta.to.global.u64 	%rd219, %rd222;
	mul.wide.u32 	%rd220, %r1, 16;
	add.s64 	%rd221, %rd219, %rd220;
	st.global.u32 	[%rd221], %r677;
	st.global.u64 	[%rd221+8], %rd285;
$L__BB4_210:
	ret;

}
	// .globl	_ZN6thrust24THRUST_300001_SM_1000_NS8cuda_cub4core6detail13_kernel_agentINS1_8__reduce10DrainAgentIiEEJN3cub18CUB_300001_SM_10009GridQueueIjEEiEEEvDpT0_
.visible .entry _ZN6thrust24THRUST_300001_SM_1000_NS8cuda_cub4core6detail13_kernel_agentINS1_8__reduce10DrainAgentIiEEJN3cub18CUB_300001_SM_10009GridQueueIjEEiEEEvDpT0_(
	.param .align 8 .b8 _ZN6thrust24THRUST_300001_SM_1000_NS8cuda_cub4core6detail13_kernel_agentINS1_8__reduce10DrainAgentIiEEJN3cub18CUB_300001_SM_10009GridQueueIjEEiEEEvDpT0__param_0[8],
	.param .u32 _ZN6thrust24THRUST_300001_SM_1000_NS8cuda_cub4core6detail13_kernel_agentINS1_8__reduce10DrainAgentIiEEJN3cub18CUB_300001_SM_10009GridQueueIjEEiEEEvDpT0__param_1
)
.maxntid 1
{
	.reg .b32 	%r<3>;
	.reg .b64 	%rd<3>;

	ld.param.u64 	%rd1, [_ZN6thrust24THRUST_300001_SM_1000_NS8cuda_cub4core6detail13_kernel_agentINS1_8__reduce10DrainAgentIiEEJN3cub18CUB_300001_SM_10009GridQueueIjEEiEEEvDpT0__param_0];
	ld.param.u32 	%r1, [_ZN6thrust24THRUST_300001_SM_1000_NS8cuda_cub4core6detail13_kernel_agentINS1_8__reduce10DrainAgentIiEEJN3cub18CUB_300001_SM_10009GridQueueIjEEiEEEvDpT0__param_1];
	cvta.to.global.u64 	%rd2, %rd1;
	st.global.u32 	[%rd2], %r1;
	mov.b32 	%r2, 0;
	st.global.u32 	[%rd2+4], %r2;
	ret;

}
	// .globl	_ZN6thrust24THRUST_300001_SM_1000_NS8cuda_cub4core6detail13_kernel_agentINS1_8__reduce11ReduceAgentIPN4cuda3std3__45tupleIJjlEEESC_SB_iNS1_9__extrema9arg_max_fIjlNS9_4lessIjEEEEEEJSC_SC_iSH_EEEvDpT0_
.visible .entry _ZN6thrust24THRUST_300001_SM_1000_NS8cuda_cub4core6detail13_kernel_agentINS1_8__reduce11ReduceAgentIPN4cuda3std3__45tupleIJjlEEESC_SB_iNS1_9__extrema9arg_max_fIjlNS9_4lessIjEEEEEEJSC_SC_iSH_EEEvDpT0_(
	.param .u64 .ptr .align 1 _ZN6thrust24THRUST_300001_SM_1000_NS8cuda_cub4core6detail13_kernel_agentINS1_8__reduce11ReduceAgentIPN4cuda3std3__45tupleIJjlEEESC_SB_iNS1_9__extrema9arg_max_fIjlNS9_4lessIjEEEEEEJSC_SC_iSH_EEEvDpT0__param_0,
	.param .u64 .ptr .align 1 _ZN6thrust24THRUST_300001_SM_1000_NS8cuda_cub4core6detail13_kernel_agentINS1_8__reduce11ReduceAgentIPN4cuda3std3__45tupleIJjlEEESC_SB_iNS1_9__extrema9arg_max_fIjlNS9_4lessIjEEEEEEJSC_SC_iSH_EEEvDpT0__param_1,
	.param .u32 _ZN6thrust24THRUST_300001_SM_1000_NS8cuda_cub4core6detail13_kernel_agentINS1_8__reduce11ReduceAgentIPN4cuda3std3__45tupleIJjlEEESC_SB_iNS1_9__extrema9arg_max_fIjlNS9_4lessIjEEEEEEJSC_SC_iSH_EEEvDpT0__param_2,
	.param .align 1 .b8 _ZN6thrust24THRUST_300001_SM_1000_NS8cuda_cub4core6detail13_kernel_agentINS1_8__reduce11ReduceAgentIPN4cuda3std3__45tupleIJjlEEESC_SB_iNS1_9__extrema9arg_max_fIjlNS9_4lessIjEEEEEEJSC_SC_iSH_EEEvDpT0__param_3[1]
)
.maxntid 256
{
	.reg .pred 	%p<222>;
	.reg .b32 	%r<637>;
	.reg .b64 	%rd<356>;

	ld.param.u64 	%rd186, [_ZN6thrust24THRUST_300001_SM_1000_NS8cuda_cub4core6detail13_kernel_agentINS1_8__reduce11ReduceAgentIPN4cuda3std3__45tupleIJjlEEESC_SB_iNS1_9__extrema9arg_max_fIjlNS9_4lessIjEEEEEEJSC_SC_iSH_EEEvDpT0__param_0];
	ld.param.u64 	%rd187, [_ZN6thrust24THRUST_300001_SM_1000_NS8cuda_cub4core6detail13_kernel_agentINS1_8__reduce11ReduceAgentIPN4cuda3std3__45tupleIJjlEEESC_SB_iNS1_9__extrema9arg_max_fIjlNS9_4lessIjEEEEEEJSC_SC_iSH_EEEvDpT0__param_1];
	ld.param.u32 	%r215, [_ZN6thrust24THRUST_300001_SM_1000_NS8cuda_cub4core6detail13_kernel_agentINS1_8__reduce11ReduceAgentIPN4cuda3std3__45tupleIJjlEEESC_SB_iNS1_9__extrema9arg_max_fIjlNS9_4lessIjEEEEEEJSC_SC_iSH_EEEvDpT0__param_2];
	setp.eq.s32 	%p1, %r215, 0;
	@%p1 bra 	$L__BB6_211;
	setp.gt.s32 	%p2, %r215, 1279;
	@%p2 bra 	$L__BB6_121;
	mov.u32 	%r1, %tid.x;
	setp.ge.s32 	%p105, %r1, %r215;
	mov.b32 	%r572, 0;
	mov.b64 	%rd298, 0;
	mov.u32 	%r564, %r1;
	@%p105 bra 	$L__BB6_4;
	mul.wide.u32 	%rd263, %r1, 16;
	add.s64 	%rd260, %rd186, %rd263;
	// begin inline asm
	ld.global.nc.u64 %rd259, [%rd260];
	// end inline asm
	add.s64 	%rd262, %rd260, 8;
	// begin inline asm
	ld.global.nc.u64 %rd298, [%rd262];
	// end inline asm
	cvt.u32.u64 	%r572, %rd259;
	add.s32 	%r564, %r1, 256;
$L__BB6_4:
	setp.ge.s32 	%p106, %r564, %r215;
	@%p106 bra 	$L__BB6_25;
	not.b32 	%r334, %r564;
	add.s32 	%r6, %r215, %r334;
	and.b32  	%r335, %r6, 768;
	setp.eq.s32 	%p107, %r335, 768;
	@%p107 bra 	$L__BB6_11;
	mul.wide.u32 	%rd265, %r564, 16;
	add.s64 	%rd289, %rd186, %rd265;
	shr.u32 	%r336, %r6, 8;
	add.s32 	%r337, %r336, 1;
	and.b32  	%r338, %r337, 3;
	neg.s32 	%r560, %r338;
$L__BB6_7:
	.pragma "nounroll";
	mov.u64 	%rd5, %rd298;
	mov.u32 	%r10, %r572;
	// begin inline asm
	ld.global.nc.u64 %rd266, [%rd289];
	// end inline asm
	add.s64 	%rd269, %rd289, 8;
	// begin inline asm
	ld.global.nc.u64 %rd268, [%rd269];
	// end inline asm
	cvt.u32.u64 	%r11, %rd266;
	setp.lt.u32 	%p108, %r10, %r11;
	mov.u64 	%rd298, %rd268;
	mov.u32 	%r572, %r11;
	@%p108 bra 	$L__BB6_10;
	setp.lt.u32 	%p109, %r11, %r10;
	mov.u64 	%rd298, %rd5;
	mov.u32 	%r572, %r10;
	@%p109 bra 	$L__BB6_10;
	setp.lt.s64 	%p110, %rd5, %rd268;
	min.s64 	%rd298, %rd5, %rd268;
	selp.b32 	%r572, %r10, %r11, %p110;
$L__BB6_10:
	add.s32 	%r564, %r564, 256;
	add.s64 	%rd289, %rd289, 4096;
	add.s32 	%r560, %r560, 1;
	setp.ne.s32 	%p111, %r560, 0;
	@%p111 bra 	$L__BB6_7;
$L__BB6_11:
	setp.lt.u32 	%p112, %r6, 768;
	@%p112 bra 	$L__BB6_25;
$L__BB6_12:
	mul.wide.s32 	%rd274, %r564, 16;
	add.s64 	%rd271, %rd186, %rd274;
	// begin inline asm
	ld.global.nc.u64 %rd270, [%rd271];
	// end inline asm
	add.s64 	%rd273, %rd271, 8;
	// begin inline asm
	ld.global.nc.u64 %rd272, [%rd273];
	// end inline asm
	cvt.u32.u64 	%r21, %rd270;
	setp.lt.u32 	%p113, %r572, %r21;
	mov.u64 	%rd295, %rd272;
	mov.u32 	%r569, %r21;
	@%p113 bra 	$L__BB6_15;
	setp.lt.u32 	%p114, %r21, %r572;
	mov.u64 	%rd295, %rd298;
	mov.u32 	%r569, %r572;
	@%p114 bra 	$L__BB6_15;
	setp.lt.s64 	%p115, %rd298, %rd272;
	min.s64 	%rd295, %rd298, %rd272;
	selp.b32 	%r569, %r572, %r21, %p115;
$L__BB6_15:
	add.s64 	%rd276, %rd271, 4096;
	// begin inline asm
	ld.global.nc.u64 %rd275, [%rd276];
	// end inline asm
	add.s64 	%rd278, %rd271, 4104;
	// begin inline asm
	ld.global.nc.u64 %rd277, [%rd278];
	// end inline asm
	cvt.u32.u64 	%r24, %rd275;
	setp.lt.u32 	%p116, %r569, %r24;
	mov.u64 	%rd296, %rd277;
	mov.u32 	%r570, %r24;
	@%p116 bra 	$L__BB6_18;
	setp.lt.u32 	%p117, %r24, %r569;
	mov.u64 	%rd296, %rd295;
	mov.u32 	%r570, %r569;
	@%p117 bra 	$L__BB6_18;
	setp.lt.s64 	%p118, %rd295, %rd277;
	min.s64 	%rd296, %rd295, %rd277;
	selp.b32 	%r570, %r569, %r24, %p118;
$L__BB6_18:
	add.s64 	%rd280, %rd271, 8192;
	// begin inline asm
	ld.global.nc.u64 %rd279, [%rd280];
	// end inline asm
	add.s64 	%rd282, %rd271, 8200;
	// begin inline asm
	ld.global.nc.u64 %rd281, [%rd282];
	// end inline asm
	cvt.u32.u64 	%r27, %rd279;
	setp.lt.u32 	%p119, %r570, %r27;
	mov.u64 	%rd297, %rd281;
	mov.u32 	%r571, %r27;
	@%p119 bra 	$L__BB6_21;
	setp.lt.u32 	%p120, %r27, %r570;
	mov.u64 	%rd297, %rd296;
	mov.u32 	%r571, %r570;
	@%p120 bra 	$L__BB6_21;
	setp.lt.s64 	%p121, %rd296, %rd281;
	min.s64 	%rd297, %rd296, %rd281;
	selp.b32 	%r571, %r570, %r27, %p121;
$L__BB6_21:
	add.s64 	%rd284, %rd271, 12288;
	// begin inline asm
	ld.global.nc.u64 %rd283, [%rd284];
	// end inline asm
	add.s64 	%rd286, %rd271, 12296;
	// begin inline asm
	ld.global.nc.u64 %rd285, [%rd286];
	// end inline asm
	cvt.u32.u64 	%r30, %rd283;
	setp.lt.u32 	%p122, %r571, %r30;
	mov.u64 	%rd298, %rd285;
	mov.u32 	%r572, %r30;
	@%p122 bra 	$L__BB6_24;
	setp.lt.u32 	%p123, %r30, %r571;
	mov.u64 	%rd298, %rd297;
	mov.u32 	%r572, %r571;
	@%p123 bra 	$L__BB6_24;
	setp.lt.s64 	%p124, %rd297, %rd285;
	min.s64 	%rd298, %rd297, %rd285;
	selp.b32 	%r572, %r571, %r30, %p124;
$L__BB6_24:
	add.s32 	%r564, %r564, 1024;
	setp.lt.s32 	%p125, %r564, %r215;
	@%p125 bra 	$L__BB6_12;
$L__BB6_25:
	setp.lt.s32 	%p126, %r215, 256;
	@%p126 bra 	$L__BB6_70;
	// begin inline asm
	mov.u32 %r452, %laneid;
	// end inline asm
	mov.b32 	%r470, 1;
	mov.b32 	%r471, 31;
	mov.b32 	%r472, -1;
	// begin inline asm
	shfl.sync.down.b32 %r453, %r572, %r470, %r471, %r472;
	// end inline asm
	// begin inline asm
	shfl.sync.down.b32 %r458, %r459, %r470, %r471, %r472;
	// end inline asm
	mov.b64 	{%r464, %r469}, %rd298;
	// begin inline asm
	shfl.sync.down.b32 %r463, %r464, %r470, %r471, %r472;
	// end inline asm
	// begin inline asm
	shfl.sync.down.b32 %r468, %r469, %r470, %r471, %r472;
	// end inline asm
	mov.b64 	%rd27, {%r463, %r468};
	setp.gt.s32 	%p178, %r452, 30;
	mov.u64 	%rd300, %rd298;
	mov.u32 	%r574, %r572;
	@%p178 bra 	$L__BB6_30;
	setp.lt.u32 	%p179, %r572, %r453;
	mov.u64 	%rd300, %rd27;
	mov.u32 	%r574, %r453;
	@%p179 bra 	$L__BB6_30;
	setp.lt.u32 	%p180, %r453, %r572;
	mov.u64 	%rd300, %rd298;
	mov.u32 	%r574, %r572;
	@%p180 bra 	$L__BB6_30;
	setp.lt.s64 	%p181, %rd298, %rd27;
	min.s64 	%rd300, %rd298, %rd27;
	selp.b32 	%r574, %r572, %r453, %p181;
$L__BB6_30:
	mov.b32 	%r490, 2;
	mov.b32 	%r491, 31;
	mov.b32 	%r492, -1;
	// begin inline asm
	shfl.sync.down.b32 %r473, %r574, %r490, %r491, %r492;
	// end inline asm
	// begin inline asm
	shfl.sync.down.b32 %r478, %r479, %r490, %r491, %r492;
	// end inline asm
	mov.b64 	{%r484, %r489}, %rd300;
	// begin inline asm
	shfl.sync.down.b32 %r483, %r484, %r490, %r491, %r492;
	// end inline asm
	// begin inline asm
	shfl.sync.down.b32 %r488, %r489, %r490, %r491, %r492;
	// end inline asm
	mov.b64 	%rd30, {%r483, %r488};
	setp.gt.s32 	%p182, %r452, 29;
	mov.u64 	%rd301, %rd300;
	mov.u32 	%r575, %r574;
	@%p182 bra 	$L__BB6_34;
	setp.lt.u32 	%p183, %r574, %r473;
	mov.u64 	%rd301, %rd30;
	mov.u32 	%r575, %r473;
	@%p183 bra 	$L__BB6_34;
	setp.lt.u32 	%p184, %r473, %r574;
	mov.u64 	%rd301, %rd300;
	mov.u32 	%r575, %r574;
	@%p184 bra 	$L__BB6_34;
	setp.lt.s64 	%p185, %rd300, %rd30;
	min.s64 	%rd301, %rd300, %rd30;
	selp.b32 	%r575, %r574, %r473, %p185;
$L__BB6_34:
	mov.b32 	%r510, 4;
	mov.b32 	%r511, 31;
	mov.b32 	%r512, -1;
	// begin inline asm
	shfl.sync.down.b32 %r493, %r575, %r510, %r511, %r512;
	// end inline asm
	// begin inline asm
	shfl.sync.down.b32 %r498, %r499, %r510, %r511, %r512;
	// end inline asm
	mov.b64 	{%r504, %r509}, %rd301;
	// begin inline asm
	shfl.sync.down.b32 %r503, %r504, %r510, %r511, %r512;
	// end inline asm
	// begin inline asm
	shfl.sync.down.b32 %r508, %r509, %r510, %r511, %r512;
	// end inline asm
	mov.b64 	%rd33, {%r503, %r508};
	setp.gt.s32 	%p186, %r452, 27;
	mov.u64 	%rd302, %rd301;
	mov.u32 	%r576, %r575;
	@%p186 bra 	$L__BB6_38;
	setp.lt.u32 	%p187, %r575, %r493;
	mov.u64 	%rd302, %rd33;
	mov.u32 	%r576, %r493;
	@%p187 bra 	$L__BB6_38;
	setp.lt.u32 	%p188, %r493, %r575;
	mov.u64 	%rd302, %rd301;
	mov.u32 	%r576, %r575;
	@%p188 bra 	$L__BB6_38;
	setp.lt.s64 	%p189, %rd301, %rd33;
	min.s64 	%rd302, %rd301, %rd33;
	selp.b32 	%r576, %r575, %r493, %p189;
$L__BB6_38:
	mov.b32 	%r530, 8;
	mov.b32 	%r531, 31;
	mov.b32 	%r532, -1;
	// begin inline asm
	shfl.sync.down.b32 %r513, %r576, %r530, %r531, %r532;
	// end inline asm
	// begin inline asm
	shfl.sync.down.b32 %r518, %r519, %r530, %r531, %r532;
	// end inline asm
	mov.b64 	{%r524, %r529}, %rd302;
	// begin inline asm
	shfl.sync.down.b32 %r523, %r524, %r530, %r531, %r532;
	// end inline asm
	// begin inline asm
	shfl.sync.down.b32 %r528, %r529, %r530, %r531, %r532;
	// end inline asm
	mov.b64 	%rd36, {%r523, %r528};
	setp.gt.s32 	%p190, %r452, 23;
	mov.u64 	%rd303, %rd302;
	mov.u32 	%r577, %r576;
	@%p190 bra 	$L__BB6_42;
	setp.lt.u32 	%p191, %r576, %r513;
	mov.u64 	%rd303, %rd36;
	mov.u32 	%r577, %r513;
	@%p191 bra 	$L__BB6_42;
	setp.lt.u32 	%p192, %r513, %r576;
	mov.u64 	%rd303, %rd302;
	mov.u32 	%r577, %r576;
	@%p192 bra 	$L__BB6_42;
	setp.lt.s64 	%p193, %rd302, %rd36;
	min.s64 	%rd303, %rd302, %rd36;
	selp.b32 	%r577, %r576, %r513, %p193;
$L__BB6_42:
	mov.b32 	%r550, 16;
	mov.b32 	%r551, 31;
	mov.b32 	%r552, -1;
	// begin inline asm
	shfl.sync.down.b32 %r533, %r577, %r550, %r551, %r552;
	// end inline asm
	// begin inline asm
	shfl.sync.down.b32 %r538, %r539, %r550, %r551, %r552;
	// end inline asm
	mov.b64 	{%r544, %r549}, %rd303;
	// begin inline asm
	shfl.sync.down.b32 %r543, %r544, %r550, %r551, %r552;
	// end inline asm
	// begin inline asm
	shfl.sync.down.b32 %r548, %r549, %r550, %r551, %r552;
	// end inline asm
	mov.b64 	%rd39, {%r543, %r548};
	setp.gt.s32 	%p194, %r452, 15;
	mov.u64 	%rd355, %rd303;
	mov.u32 	%r636, %r577;
	@%p194 bra 	$L__BB6_46;
	setp.lt.u32 	%p195, %r577, %r533;
	mov.u64 	%rd355, %rd39;
	mov.u32 	%r636, %r533;
	@%p195 bra 	$L__BB6_46;
	setp.lt.u32 	%p196, %r533, %r577;
	mov.u64 	%rd355, %rd303;
	mov.u32 	%r636, %r577;
	@%p196 bra 	$L__BB6_46;
	setp.lt.s64 	%p197, %rd303, %rd39;
	min.s64 	%rd355, %rd303, %rd39;
	selp.b32 	%r636, %r577, %r533, %p197;
$L__BB6_46:
	setp.ne.s32 	%p198, %r452, 0;
	@%p198 bra 	$L__BB6_48;
	shr.u32 	%r553, %r1, 1;
	and.b32  	%r554, %r553, 496;
	mov.u32 	%r555, _ZN6thrust24THRUST_300001_SM_1000_NS8cuda_cub4core6detail5shmemE;
	add.s32 	%r556, %r555, %r554;
	st.shared.u32 	[%r556+8], %r636;
	st.shared.u64 	[%r556+16], %rd355;
$L__BB6_48:
	bar.sync 	0;
	setp.ne.s32 	%p199, %r1, 0;
	@%p199 bra 	$L__BB6_209;
	ld.shared.u32 	%r51, [_ZN6thrust24THRUST_300001_SM_1000_NS8cuda_cub4core6detail5shmemE+24];
	ld.shared.u64 	%rd42, [_ZN6thrust24THRUST_300001_SM_1000_NS8cuda_cub4core6detail5shmemE+32];
	setp.lt.u32 	%p200, %r636, %r51;
	mov.u64 	%rd305, %rd42;
	mov.u32 	%r579, %r51;
	@%p200 bra 	$L__BB6_52;
	setp.lt.u32 	%p201, %r51, %r636;
	mov.u64 	%rd305, %rd355;
	mov.u32 	%r579, %r636;
	@%p201 bra 	$L__BB6_52;
	setp.lt.s64 	%p202, %rd355, %rd42;
	min.s64 	%rd305, %rd355, %rd42;
	selp.b32 	%r579, %r636, %r51, %p202;
$L__BB6_52:
	ld.shared.u32 	%r54, [_ZN6thrust24THRUST_300001_SM_1000_NS8cuda_cub4core6detail5shmemE+40];
	ld.shared.u64 	%rd45, [_ZN6thrust24THRUST_300001_SM_1000_NS8cuda_cub4core6detail5shmemE+48];
	setp.lt.u32 	%p203, %r579, %r54;
	mov.u64 	%rd306, %rd45;
	mov.u32 	%r580, %r54;
	@%p203 bra 	$L__BB6_55;
	setp.lt.u32 	%p204, %r54, %r579;
	mov.u64 	%rd306, %rd305;
	mov.u32 	%r580, %r579;
	@%p204 bra 	$L__BB6_55;
	setp.lt.s64 	%p205, %rd305, %rd45;
	min.s64 	%rd306, %rd305, %rd45;
	selp.b32 	%r580, %r579, %r54, %p205;
$L__BB6_55:
	ld.shared.u32 	%r57, [_ZN6thrust24THRUST_300001_SM_1000_NS8cuda_cub4core6detail5shmemE+56];
	ld.shared.u64 	%rd48, [_ZN6thrust24THRUST_300001_SM_1000_NS8cuda_cub4core6detail5shmemE+64];
	setp.lt.u32 	%p206, %r580, %r57;
	mov.u64 	%rd307, %rd48;
	mov.u32 	%r581, %r57;
	@%p206 bra 	$L__BB6_58;
	setp.lt.u32 	%p207, %r57, %r580;
	mov.u64 	%rd307, %rd306;
	mov.u32 	%r581, %r580;
	@%p207 bra 	$L__BB6_58;
	setp.lt.s64 	%p208, %rd306, %rd48;
	min.s64 	%rd307, %rd306, %rd48;
	selp.b32 	%r581, %r580, %r57, %p208;
$L__BB6_58:
	ld.shared.u32 	%r60, [_ZN6thrust24THRUST_300001_SM_1000_NS8cuda_cub4core6detail5shmemE+72];
	ld.shared.u64 	%rd51, [_ZN6thrust24THRUST_300001_SM_1000_NS8cuda_cub4core6detail5shmemE+80];
	setp.lt.u32 	%p209, %r581, %r60;
	mov.u64 	%rd308, %rd51;
	mov.u32 	%r582, %r60;
	@%p209 bra 	$L__BB6_61;
	setp.lt.u32 	%p210, %r60, %r581;
	mov.u64 	%rd308, %rd307;
	mov.u32 	%r582, %r581;
	@%p210 bra 	$L__BB6_61;
	setp.lt.s64 	%p211, %rd307, %rd51;
	min.s64 	%rd308, %rd307, %rd51;
	selp.b32 	%r582, %r581, %r60, %p211;
$L__BB6_61:
	ld.shared.u32 	%r63, [_ZN6thrust24THRUST_300001_SM_1000_NS8cuda_cub4core6detail5shmemE+88];
	ld.shared.u64 	%rd54, [_ZN6thrust24THRUST_300001_SM_1000_NS8cuda_cub4core6detail5shmemE+96];
	setp.lt.u32 	%p212, %r582, %r63;
	mov.u64 	%rd309, %rd54;
	mov.u32 	%r583, %r63;
	@%p212 bra 	$L__BB6_64;
	setp.lt.u32 	%p213, %r63, %r582;
	mov.u64 	%rd309, %rd308;
	mov.u32 	%r583, %r582;
	@%p213 bra 	$L__BB6_64;
	setp.lt.s64 	%p214, %rd308, %rd54;
	min.s64 	%rd309, %rd308, %rd54;
	selp.b32 	%r583, %r582, %r63, %p214;
$L__BB6_64:
	ld.shared.u32 	%r66, [_ZN6thrust24THRUST_300001_SM_1000_NS8cuda_cub4core6detail5shmemE+104];
	ld.shared.u64 	%rd57, [_ZN6thrust24THRUST_300001_SM_1000_NS8cuda_cub4core6detail5shmemE+112];
	setp.lt.u32 	%p215, %r583, %r66;
	mov.u64 	%rd310, %rd57;
	mov.u32 	%r584, %r66;
	@%p215 bra 	$L__BB6_67;
	setp.lt.u32 	%p216, %r66, %r583;
	mov.u64 	%rd310, %rd309;
	mov.u32 	%r584, %r583;
	@%p216 bra 	$L__BB6_67;
	setp.lt.s64 	%p217, %rd309, %rd57;
	min.s64 	%rd310, %rd309, %rd57;
	selp.b32 	%r584, %r583, %r66, %p217;
$L__BB6_67:
	ld.shared.u32 	%r69, [_ZN6thrust24THRUST_300001_SM_1000_NS8cuda_cub4core6detail5shmemE+120];
	ld.shared.u64 	%rd60, [_ZN6thrust24THRUST_300001_SM_1000_NS8cuda_cub4core6detail5shmemE+128];
	setp.lt.u32 	%p218, %r584, %r69;
	mov.u32 	%r636, %r69;
	mov.u64 	%rd355, %rd60;
	@%p218 bra 	$L__BB6_209;
	setp.lt.u32 	%p219, %r69, %r584;
	mov.u32 	%r636, %r584;
	mov.u64 	%rd355, %rd310;
	@%p219 bra 	$L__BB6_209;
	setp.lt.s64 	%p220, %rd310, %rd60;
	min.s64 	%rd355, %rd310, %rd60;
	selp.b32 	%r636, %r584, %r69, %p220;
	bra.uni 	$L__BB6_209;
$L__BB6_70:
	// begin inline asm
	mov.u32 %r339, %laneid;
	// end inline asm
	and.b32  	%r360, %r1, 992;
	add.s32 	%r361, %r360, 32;
	setp.gt.s32 	%p127, %r361, %r215;
	not.b32 	%r362, %r360;
	add.s32 	%r363, %r215, %r362;
	selp.b32 	%r358, %r363, 31, %p127;
	mov.b32 	%r357, 1;
	mov.b32 	%r359, -1;
	// begin inline asm
	shfl.sync.down.b32 %r340, %r572, %r357, %r358, %r359;
	// end inline asm
	// begin inline asm
	shfl.sync.down.b32 %r345, %r346, %r357, %r358, %r359;
	// end inline asm
	mov.b64 	{%r351, %r356}, %rd298;
	// begin inline asm
	shfl.sync.down.b32 %r350, %r351, %r357, %r358, %r359;
	// end inline asm
	// begin inline asm
	shfl.sync.down.b32 %r355, %r356, %r357, %r358, %r359;
	// end inline asm
	mov.b64 	%rd62, {%r350, %r355};
	setp.ge.s32 	%p128, %r339, %r358;
	mov.u64 	%rd311, %rd298;
	mov.u32 	%r585, %r572;
	@%p128 bra 	$L__BB6_74;
	setp.lt.u32 	%p129, %r572, %r340;
	mov.u64 	%rd311, %rd62;
	mov.u32 	%r585, %r340;
	@%p129 bra 	$L__BB6_74;
	setp.lt.u32 	%p130, %r340, %r572;
	mov.u64 	%rd311, %rd298;
	mov.u32 	%r585, %r572;
	@%p130 bra 	$L__BB6_74;
	setp.lt.s64 	%p131, %rd298, %rd62;
	min.s64 	%rd311, %rd298, %rd62;
	selp.b32 	%r585, %r572, %r340, %p131;
$L__BB6_74:
	mov.b32 	%r381, 2;
	mov.b32 	%r383, -1;
	// begin inline asm
	shfl.sync.down.b32 %r364, %r585, %r381, %r358, %r383;
	// end inline asm
	// begin inline asm
	shfl.sync.down.b32 %r369, %r370, %r381, %r358, %r383;
	// end inline asm
	mov.b64 	{%r375, %r380}, %rd311;
	// begin inline asm
	shfl.sync.down.b32 %r374, %r375, %r381, %r358, %r383;
	// end inline asm
	// begin inline asm
	shfl.sync.down.b32 %r379, %r380, %r381, %r358, %r383;
	// end inline asm
	mov.b64 	%rd65, {%r374, %r379};
	add.s32 	%r384, %r339, 2;
	setp.gt.s32 	%p132, %r384, %r358;
	mov.u64 	%rd312, %rd311;
	mov.u32 	%r586, %r585;
	@%p132 bra 	$L__BB6_78;
	setp.lt.u32 	%p133, %r585, %r364;
	mov.u64 	%rd312, %rd65;
	mov.u32 	%r586, %r364;
	@%p133 bra 	$L__BB6_78;
	setp.lt.u32 	%p134, %r364, %r585;
	mov.u64 	%rd312, %rd311;
	mov.u32 	%r586, %r585;
	@%p134 bra 	$L__BB6_78;
	setp.lt.s64 	%p135, %rd311, %rd65;
	min.s64 	%rd312, %rd311, %rd65;
	selp.b32 	%r586, %r585, %r364, %p135;
$L__BB6_78:
	mov.b32 	%r402, 4;
	mov.b32 	%r404, -1;
	// begin inline asm
	shfl.sync.down.b32 %r385, %r586, %r402, %r358, %r404;
	// end inline asm
	// begin inline asm
	shfl.sync.down.b32 %r390, %r391, %r402, %r358, %r404;
	// end inline asm
	mov.b64 	{%r396, %r401}, %rd312;
	// begin inline asm
	shfl.sync.down.b32 %r395, %r396, %r402, %r358, %r404;
	// end inline asm
	// begin inline asm
	shfl.sync.down.b32 %r400, %r401, %r402, %r358, %r404;
	// end inline asm
	mov.b64 	%rd68, {%r395, %r400};
	add.s32 	%r405, %r339, 4;
	setp.gt.s32 	%p136, %r405, %r358;
	mov.u32 	%r587, %r586;
	mov.u64 	%rd313, %rd312;
	@%p136 bra 	$L__BB6_82;
	setp.lt.u32 	%p137, %r586, %r385;
	mov.u32 	%r587, %r385;
	mov.u64 	%rd313, %rd68;
	@%p137 bra 	$L__BB6_82;
	setp.lt.u32 	%p138, %r385, %r586;
	mov.u32 	%r587, %r586;
	mov.u64 	%rd313, %rd312;
	@%p138 bra 	$L__BB6_82;
	setp.lt.s64 	%p139, %rd312, %rd68;
	selp.b32 	%r587, %r586, %r385, %p139;
	min.s64 	%rd313, %rd312, %rd68;
$L__BB6_82:
	mov.b32 	%r423, 8;
	mov.b32 	%r425, -1;
	// begin inline asm
	shfl.sync.down.b32 %r406, %r587, %r423, %r358, %r425;
	// end inline asm
	// begin inline asm
	shfl.sync.down.b32 %r411, %r412, %r423, %r358, %r425;
	// end inline asm
	mov.b64 	{%r417, %r422}, %rd313;
	// begin inline asm
	shfl.sync.down.b32 %r416, %r417, %r423, %r358, %r425;
	// end inline asm
	// begin inline asm
	shfl.sync.down.b32 %r421, %r422, %r423, %r358, %r425;
	// end inline asm
	mov.b64 	%rd71, {%r416, %r421};
	add.s32 	%r426, %r339, 8;
	setp.gt.s32 	%p140, %r426, %r358;
	mov.u32 	%r588, %r587;
	mov.u64 	%rd314, %rd313;
	@%p140 bra 	$L__BB6_86;
	setp.lt.u32 	%p141, %r587, %r406;
	mov.u32 	%r588, %r406;
	mov.u64 	%rd314, %rd71;
	@%p141 bra 	$L__BB6_86;
	setp.lt.u32 	%p142, %r406, %r587;
	mov.u32 	%r588, %r587;
	mov.u64 	%rd314, %rd313;
	@%p142 bra 	$L__BB6_86;
	setp.lt.s64 	%p143, %rd313, %rd71;
	selp.b32 	%r588, %r587, %r406, %p143;
	min.s64 	%rd314, %rd313, %rd71;
$L__BB6_86:
	mov.b32 	%r444, 16;
	mov.b32 	%r446, -1;
	// begin inline asm
	shfl.sync.down.b32 %r427, %r588, %r444, %r358, %r446;
	// end inline asm
	// begin inline asm
	shfl.sync.down.b32 %r432, %r433, %r444, %r358, %r446;
	// end inline asm
	mov.b64 	{%r438, %r443}, %rd314;
	// begin inline asm
	shfl.sync.down.b32 %r437, %r438, %r444, %r358, %r446;
	// end inline asm
	// begin inline asm
	shfl.sync.down.b32 %r442, %r443, %r444, %r358, %r446;
	// end inline asm
	mov.b64 	%rd74, {%r437, %r442};
	add.s32 	%r447, %r339, 16;
	setp.gt.s32 	%p144, %r447, %r358;
	mov.u32 	%r636, %r588;
	mov.u64 	%rd355, %rd314;
	@%p144 bra 	$L__BB6_90;
	setp.lt.u32 	%p145, %r588, %r427;
	mov.u32 	%r636, %r427;
	mov.u64 	%rd355, %rd74;
	@%p145 bra 	$L__BB6_90;
	setp.lt.u32 	%p146, %r427, %r588;
	mov.u32 	%r636, %r588;
	mov.u64 	%rd355, %rd314;
	@%p146 bra 	$L__BB6_90;
	setp.lt.s64 	%p147, %rd314, %rd74;
	selp.b32 	%r636, %r588, %r427, %p147;
	min.s64 	%rd355, %rd314, %rd74;
$L__BB6_90:
	setp.ne.s32 	%p148, %r339, 0;
	@%p148 bra 	$L__BB6_92;
	shr.u32 	%r448, %r1, 1;
	and.b32  	%r449, %r448, 496;
	mov.u32 	%r450, _ZN6thrust24THRUST_300001_SM_1000_NS8cuda_cub4core6detail5shmemE;
	add.s32 	%r451, %r450, %r449;
	st.shared.u32 	[%r451+8], %r636;
	st.shared.u64 	[%r451+16], %rd355;
$L__BB6_92:
	bar.sync 	0;
	setp.ne.s32 	%p149, %r1, 0;
	@%p149 bra 	$L__BB6_209;
	setp.lt.s32 	%p150, %r215, 33;
	mov.u32 	%r590, %r636;
	mov.u64 	%rd316, %rd355;
	@%p150 bra 	$L__BB6_97;
	ld.shared.u32 	%r88, [_ZN6thrust24THRUST_300001_SM_1000_NS8cuda_cub4core6detail5shmemE+24];
	ld.shared.u64 	%rd77, [_ZN6thrust24THRUST_300001_SM_1000_NS8cuda_cub4core6detail5shmemE+32];
	setp.lt.u32 	%p151, %r636, %r88;
	mov.u32 	%r590, %r88;
	mov.u64 	%rd316, %rd77;
	@%p151 bra 	$L__BB6_97;
	setp.lt.u32 	%p152, %r88, %r636;
	mov.u32 	%r590, %r636;
	mov.u64 	%rd316, %rd355;
	@%p152 bra 	$L__BB6_97;
	setp.lt.s64 	%p153, %rd355, %rd77;
	selp.b32 	%r590, %r636, %r88, %p153;
	min.s64 	%rd316, %rd355, %rd77;
$L__BB6_97:
	setp.lt.s32 	%p154, %r215, 65;
	mov.u32 	%r591, %r590;
	mov.u64 	%rd317, %rd316;
	@%p154 bra 	$L__BB6_101;
	ld.shared.u32 	%r91, [_ZN6thrust24THRUST_300001_SM_1000_NS8cuda_cub4core6detail5shmemE+40];
	ld.shared.u64 	%rd80, [_ZN6thrust24THRUST_300001_SM_1000_NS8cuda_cub4core6detail5shmemE+48];
	setp.lt.u32 	%p155, %r590, %r91;
	mov.u32 	%r591, %r91;
	mov.u64 	%rd317, %rd80;
	@%p155 bra 	$L__BB6_101;
	setp.lt.u32 	%p156, %r91, %r590;
	mov.u32 	%r591, %r590;
	mov.u64 	%rd317, %rd316;
	@%p156 bra 	$L__BB6_101;
	setp.lt.s64 	%p157, %rd316, %rd80;
	selp.b32 	%r591, %r590, %r91, %p157;
	min.s64 	%rd317, %rd316, %rd80;
$L__BB6_101:
	setp.lt.s32 	%p158, %r215, 97;
	mov.u32 	%r592, %r591;
	mov.u64 	%rd318, %rd317;
	@%p158 bra 	$L__BB6_105;
	ld.shared.u32 	%r94, [_ZN6thrust24THRUST_300001_SM_1000_NS8cuda_cub4core6detail5shmemE+56];
	ld.shared.u64 	%rd83, [_ZN6thrust24THRUST_300001_SM_1000_NS8cuda_cub4core6detail5shmemE+64];
	setp.lt.u32 	%p159, %r591, %r94;
	mov.u32 	%r592, %r94;
	mov.u64 	%rd318, %rd83;
	@%p159 bra 	$L__BB6_105;
	setp.lt.u32 	%p160, %r94, %r591;
	mov.u32 	%r592, %r591;
	mov.u64 	%rd318, %rd317;
	@%p160 bra 	$L__BB6_105;
	setp.lt.s64 	%p161, %rd317, %rd83;
	selp.b32 	%r592, %r591, %r94, %p161;
	min.s64 	%rd318, %rd317, %rd83;
$L__BB6_105:
	setp.lt.s32 	%p162, %r215, 129;
	mov.u32 	%r593, %r592;
	mov.u64 	%rd319, %rd318;
	@%p162 bra 	$L__BB6_109;
	ld.shared.u32 	%r97, [_ZN6thrust24THRUST_300001_SM_1000_NS8cuda_cub4core6detail5shmemE+72];
	ld.shared.u64 	%rd86, [_ZN6thrust24THRUST_300001_SM_1000_NS8cuda_cub4core6detail5shmemE+80];
	setp.lt.u32 	%p163, %r592, %r97;
	mov.u32 	%r593, %r97;
	mov.u64 	%rd319, %rd86;
	@%p163 bra 	$L__BB6_109;
	setp.lt.u32 	%p164, %r97, %r592;
	mov.u32 	%r593, %r592;
	mov.u64 	%rd319, %rd318;
	@%p164 bra 	$L__BB6_109;
	setp.lt.s64 	%p165, %rd318, %rd86;
	selp.b32 	%r593, %r592, %r97, %p165;
	min.s64 	%rd319, %rd318, %rd86;
$L__BB6_109:
	setp.lt.s32 	%p166, %r215, 161;
	mov.u32 	%r594, %r593;
	mov.u64 	%rd320, %rd319;
	@%p166 bra 	$L__BB6_113;
	ld.shared.u32 	%r100, [_ZN6thrust24THRUST_300001_SM_1000_NS8cuda_cub4core6detail5shmemE+88];
	ld.shared.u64 	%rd89, [_ZN6thrust24THRUST_300001_SM_1000_NS8cuda_cub4core6detail5shmemE+96];
	setp.lt.u32 	%p167, %r593, %r100;
	mov.u32 	%r594, %r100;
	mov.u64 	%rd320, %rd89;
	@%p167 bra 	$L__BB6_113;
	setp.lt.u32 	%p168, %r100, %r593;
	mov.u32 	%r594, %r593;
	mov.u64 	%rd320, %rd319;
	@%p168 bra 	$L__BB6_113;
	setp.lt.s64 	%p169, %rd319, %rd89;
	selp.b32 	%r594, %r593, %r100, %p169;
	min.s64 	%rd320, %rd319, %rd89;
$L__BB6_113:
	setp.lt.s32 	%p170, %r215, 193;
	mov.u32 	%r595, %r594;
	mov.u64 	%rd321, %rd320;
	@%p170 bra 	$L__BB6_117;
	ld.shared.u32 	%r103, [_ZN6thrust24THRUST_300001_SM_1000_NS8cuda_cub4core6detail5shmemE+104];
	ld.shared.u64 	%rd92, [_ZN6thrust24THRUST_300001_SM_1000_NS8cuda_cub4core6detail5shmemE+112];
	setp.lt.u32 	%p171, %r594, %r103;
	mov.u32 	%r595, %r103;
	mov.u64 	%rd321, %rd92;
	@%p171 bra 	$L__BB6_117;
	setp.lt.u32 	%p172, %r103, %r594;
	mov.u32 	%r595, %r594;
	mov.u64 	%rd321, %rd320;
	@%p172 bra 	$L__BB6_117;
	setp.lt.s64 	%p173, %rd320, %rd92;
	selp.b32 	%r595, %r594, %r103, %p173;
	min.s64 	%rd321, %rd320, %rd92;
$L__BB6_117:
	setp.lt.s32 	%p174, %r215, 225;
	mov.u32 	%r636, %r595;
	mov.u64 	%rd355, %rd321;
	@%p174 bra 	$L__BB6_209;
	ld.shared.u32 	%r106, [_ZN6thrust24THRUST_300001_SM_1000_NS8cuda_cub4core6detail5shmemE+120];
	ld.shared.u64 	%rd95, [_ZN6thrust24THRUST_300001_SM_1000_NS8cuda_cub4core6detail5shmemE+128];
	setp.lt.u32 	%p175, %r595, %r106;
	mov.u32 	%r636, %r106;
	mov.u64 	%rd355, %rd95;
	@%p175 bra 	$L__BB6_209;
	setp.lt.u32 	%p176, %r106, %r595;
	mov.u32 	%r636, %r595;
	mov.u64 	%rd355, %rd321;
	@%p176 bra 	$L__BB6_209;
	setp.lt.s64 	%p177, %rd321, %rd95;
	selp.b32 	%r636, %r595, %r106, %p177;
	min.s64 	%rd355, %rd321, %rd95;
	bra.uni 	$L__BB6_209;
$L__BB6_121:
	mov.u32 	%r108, %tid.x;
	mul.wide.u32 	%rd208, %r108, 16;
	add.s64 	%rd189, %rd186, %rd208;
	// begin inline asm
	ld.global.nc.u64 %rd188, [%rd189];
	// end inline asm
	add.s64 	%rd191, %rd189, 8;
	// begin inline asm
	ld.global.nc.u64 %rd190, [%rd191];
	// end inline asm
	cvt.u32.u64 	%r109, %rd188;
	add.s64 	%rd193, %rd189, 4096;
	// begin inline asm
	ld.global.nc.u64 %rd192, [%rd193];
	// end inline asm
	add.s64 	%rd195, %rd189, 4104;
	// begin inline asm
	ld.global.nc.u64 %rd322, [%rd195];
	// end inline asm
	cvt.u32.u64 	%r596, %rd192;
	add.s64 	%rd197, %rd189, 8192;
	// begin inline asm
	ld.global.nc.u64 %rd196, [%rd197];
	// end inline asm
	add.s64 	%rd199, %rd189, 8200;
	// begin inline asm
	ld.global.nc.u64 %rd323, [%rd199];
	// end inline asm
	cvt.u32.u64 	%r597, %rd196;
	add.s64 	%rd201, %rd189, 12288;
	// begin inline asm
	ld.global.nc.u64 %rd200, [%rd201];
	// end inline asm
	add.s64 	%rd203, %rd189, 12296;
	// begin inline asm
	ld.global.nc.u64 %rd324, [%rd203];
	// end inline asm
	cvt.u32.u64 	%r598, %rd200;
	add.s64 	%rd205, %rd189, 16384;
	// begin inline asm
	ld.global.nc.u64 %rd204, [%rd205];
	// end inline asm
	add.s64 	%rd207, %rd189, 16392;
	// begin inline asm
	ld.global.nc.u64 %rd342, [%rd207];
	// end inline asm
	cvt.u32.u64 	%r623, %rd204;
	setp.lt.u32 	%p3, %r109, %r596;
	@%p3 bra 	$L__BB6_123;
	setp.lt.u32 	%p4, %r596, %r109;
	setp.lt.s64 	%p5, %rd190, %rd322;
	or.pred  	%p6, %p4, %p5;
	selp.b32 	%r596, %r109, %r596, %p6;
	selp.b64 	%rd322, %rd190, %rd322, %p6;
$L__BB6_123:
	setp.lt.u32 	%p7, %r596, %r597;
	@%p7 bra 	$L__BB6_125;
	setp.lt.u32 	%p8, %r597, %r596;
	setp.lt.s64 	%p9, %rd322, %rd323;
	or.pred  	%p10, %p8, %p9;
	selp.b32 	%r597, %r596, %r597, %p10;
	selp.b64 	%rd323, %rd322, %rd323, %p10;
$L__BB6_125:
	setp.lt.u32 	%p11, %r597, %r598;
	@%p11 bra 	$L__BB6_127;
	setp.lt.u32 	%p12, %r598, %r597;
	setp.lt.s64 	%p13, %rd323, %rd324;
	or.pred  	%p14, %p12, %p13;
	selp.b32 	%r598, %r597, %r598, %p14;
	selp.b64 	%rd324, %rd323, %rd324, %p14;
$L__BB6_127:
	setp.lt.u32 	%p15, %r598, %r623;
	@%p15 bra 	$L__BB6_129;
	setp.lt.u32 	%p16, %r623, %r598;
	setp.lt.s64 	%p17, %rd324, %rd342;
	or.pred  	%p18, %p16, %p17;
	selp.b32 	%r623, %r598, %r623, %p18;
	selp.b64 	%rd342, %rd324, %rd342, %p18;
$L__BB6_129:
	setp.lt.u32 	%p19, %r215, 2560;
	mov.b32 	%r608, 1280;
	@%p19 bra 	$L__BB6_142;
	mov.b32 	%r600, 1280;
	mov.u32 	%r601, %r623;
	mov.u64 	%rd326, %rd342;
$L__BB6_131:
	add.s32 	%r218, %r600, %r108;
	mul.wide.u32 	%rd229, %r218, 16;
	add.s64 	%rd210, %rd186, %rd229;
	// begin inline asm
	ld.global.nc.u64 %rd209, [%rd210];
	// end inline asm
	add.s64 	%rd212, %rd210, 8;
	// begin inline asm
	ld.global.nc.u64 %rd327, [%rd212];
	// end inline asm
	cvt.u32.u64 	%r602, %rd209;
	add.s64 	%rd214, %rd210, 4096;
	// begin inline asm
	ld.global.nc.u64 %rd213, [%rd214];
	// end inline asm
	add.s64 	%rd216, %rd210, 4104;
	// begin inline asm
	ld.global.nc.u64 %rd328, [%rd216];
	// end inline asm
	cvt.u32.u64 	%r603, %rd213;
	add.s64 	%rd218, %rd210, 8192;
	// begin inline asm
	ld.global.nc.u64 %rd217, [%rd218];
	// end inline asm
	add.s64 	%rd220, %rd210, 8200;
	// begin inline asm
	ld.global.nc.u64 %rd329, [%rd220];
	// end inline asm
	cvt.u32.u64 	%r604, %rd217;
	add.s64 	%rd222, %rd210, 12288;
	// begin inline asm
	ld.global.nc.u64 %rd221, [%rd222];
	// end inline asm
	add.s64 	%rd224, %rd210, 12296;
	// begin inline asm
	ld.global.nc.u64 %rd330, [%rd224];
	// end inline asm
	cvt.u32.u64 	%r605, %rd221;
	add.s64 	%rd226, %rd210, 16384;
	// begin inline asm
	ld.global.nc.u64 %rd225, [%rd226];
	// end inline asm
	add.s64 	%rd228, %rd210, 16392;
	// begin inline asm
	ld.global.nc.u64 %rd342, [%rd228];
	// end inline asm
	cvt.u32.u64 	%r623, %rd225;
	setp.lt.u32 	%p20, %r601, %r602;
	@%p20 bra 	$L__BB6_133;
	setp.lt.u32 	%p21, %r602, %r601;
	setp.lt.s64 	%p22, %rd326, %rd327;
	or.pred  	%p23, %p21, %p22;
	selp.b32 	%r602, %r601, %r602, %p23;
	selp.b64 	%rd327, %rd326, %rd327, %p23;
$L__BB6_133:
	setp.lt.u32 	%p24, %r602, %r603;
	@%p24 bra 	$L__BB6_135;
	setp.lt.u32 	%p25, %r603, %r602;
	setp.lt.s64 	%p26, %rd327, %rd328;
	or.pred  	%p27, %p25, %p26;
	selp.b32 	%r603, %r602, %r603, %p27;
	selp.b64 	%rd328, %rd327, %rd328, %p27;
$L__BB6_135:
	setp.lt.u32 	%p28, %r603, %r604;
	@%p28 bra 	$L__BB6_137;
	setp.lt.u32 	%p29, %r604, %r603;
	setp.lt.s64 	%p30, %rd328, %rd329;
	or.pred  	%p31, %p29, %p30;
	selp.b32 	%r604, %r603, %r604, %p31;
	selp.b64 	%rd329, %rd328, %rd329, %p31;
$L__BB6_137:
	setp.lt.u32 	%p32, %r604, %r605;
	@%p32 bra 	$L__BB6_139;
	setp.lt.u32 	%p33, %r605, %r604;
	setp.lt.s64 	%p34, %rd329, %rd330;
	or.pred  	%p35, %p33, %p34;
	selp.b32 	%r605, %r604, %r605, %p35;
	selp.b64 	%rd330, %rd329, %rd330, %p35;
$L__BB6_139:
	setp.lt.u32 	%p36, %r605, %r623;
	@%p36 bra 	$L__BB6_141;
	setp.lt.u32 	%p37, %r623, %r605;
	setp.lt.s64 	%p38, %rd330, %rd342;
	or.pred  	%p39, %p37, %p38;
	selp.b32 	%r623, %r605, %r623, %p39;
	selp.b64 	%rd342, %rd330, %rd342, %p39;
$L__BB6_141:
	add.s32 	%r608, %r600, 1280;
	add.s32 	%r219, %r600, 2560;
	setp.le.s32 	%p40, %r219, %r215;
	mov.u32 	%r600, %r608;
	mov.u32 	%r601, %r623;
	mov.u64 	%rd326, %rd342;
	@%p40 bra 	$L__BB6_131;
$L__BB6_142:
	setp.le.s32 	%p41, %r215, %r608;
	@%p41 bra 	$L__BB6_165;
	sub.s32 	%r142, %r215, %r608;
	setp.ge.s32 	%p42, %r108, %r142;
	@%p42 bra 	$L__BB6_165;
	not.b32 	%r221, %r108;
	add.s32 	%r222, %r215, %r221;
	sub.s32 	%r143, %r222, %r608;
	and.b32  	%r223, %r143, 768;
	setp.eq.s32 	%p43, %r223, 768;
	mov.u32 	%r614, %r108;
	@%p43 bra 	$L__BB6_150;
	add.s32 	%r610, %r108, %r608;
	shr.u32 	%r224, %r143, 8;
	add.s32 	%r225, %r224, 1;
	and.b32  	%r226, %r225, 3;
	neg.s32 	%r609, %r226;
	mov.u32 	%r614, %r108;
$L__BB6_146:
	.pragma "nounroll";
	mov.u64 	%rd127, %rd342;
	mov.u32 	%r149, %r623;
	mul.wide.u32 	%rd235, %r610, 16;
	add.s64 	%rd232, %rd186, %rd235;
	// begin inline asm
	ld.global.nc.u64 %rd231, [%rd232];
	// end inline asm
	add.s64 	%rd234, %rd232, 8;
	// begin inline asm
	ld.global.nc.u64 %rd233, [%rd234];
	// end inline asm
	cvt.u32.u64 	%r150, %rd231;
	setp.lt.u32 	%p44, %r149, %r150;
	mov.u32 	%r623, %r150;
	mov.u64 	%rd342, %rd233;
	@%p44 bra 	$L__BB6_149;
	setp.lt.u32 	%p45, %r150, %r149;
	mov.u32 	%r623, %r149;
	mov.u64 	%rd342, %rd127;
	@%p45 bra 	$L__BB6_149;
	setp.lt.s64 	%p46, %rd127, %rd233;
	selp.b32 	%r623, %r149, %r150, %p46;
	min.s64 	%rd342, %rd127, %rd233;
$L__BB6_149:
	add.s32 	%r614, %r614, 256;
	add.s32 	%r610, %r610, 256;
	add.s32 	%r609, %r609, 1;
	setp.ne.s32 	%p47, %r609, 0;
	@%p47 bra 	$L__BB6_146;
$L__BB6_150:
	setp.lt.u32 	%p48, %r143, 768;
	@%p48 bra 	$L__BB6_165;
	cvt.u64.u32 	%rd236, %r614;
	cvt.u64.u32 	%rd237, %r608;
	add.s64 	%rd238, %rd236, %rd237;
	shl.b64 	%rd239, %rd238, 4;
	add.s64 	%rd240, %rd239, %rd186;
	add.s64 	%rd337, %rd240, 12296;
	add.s32 	%r617, %r614, %r608;
$L__BB6_152:
	mul.wide.u32 	%rd245, %r617, 16;
	add.s64 	%rd242, %rd186, %rd245;
	// begin inline asm
	ld.global.nc.u64 %rd241, [%rd242];
	// end inline asm
	add.s64 	%rd244, %rd242, 8;
	// begin inline asm
	ld.global.nc.u64 %rd243, [%rd244];
	// end inline asm
	cvt.u32.u64 	%r163, %rd241;
	setp.lt.u32 	%p49, %r623, %r163;
	mov.u32 	%r620, %r163;
	mov.u64 	%rd339, %rd243;
	@%p49 bra 	$L__BB6_155;
	setp.lt.u32 	%p50, %r163, %r623;
	mov.u32 	%r620, %r623;
	mov.u64 	%rd339, %rd342;
	@%p50 bra 	$L__BB6_155;
	setp.lt.s64 	%p51, %rd342, %rd243;
	selp.b32 	%r620, %r623, %r163, %p51;
	min.s64 	%rd339, %rd342, %rd243;
$L__BB6_155:
	add.s64 	%rd247, %rd337, -8200;
	// begin inline asm
	ld.global.nc.u64 %rd246, [%rd247];
	// end inline asm
	add.s64 	%rd249, %rd337, -8192;
	// begin inline asm
	ld.global.nc.u64 %rd248, [%rd249];
	// end inline asm
	cvt.u32.u64 	%r166, %rd246;
	setp.lt.u32 	%p52, %r620, %r166;
	mov.u32 	%r621, %r166;
	mov.u64 	%rd340, %rd248;
	@%p52 bra 	$L__BB6_158;
	setp.lt.u32 	%p53, %r166, %r620;
	mov.u32 	%r621, %r620;
	mov.u64 	%rd340, %rd339;
	@%p53 bra 	$L__BB6_158;
	setp.lt.s64 	%p54, %rd339, %rd248;
	selp.b32 	%r621, %r620, %r166, %p54;
	min.s64 	%rd340, %rd339, %rd248;
$L__BB6_158:
	add.s64 	%rd251, %rd337, -4104;
	// begin inline asm
	ld.global.nc.u64 %rd250, [%rd251];
	// end inline asm
	add.s64 	%rd253, %rd337, -4096;
	// begin inline asm
	ld.global.nc.u64 %rd252, [%rd253];
	// end inline asm
	cvt.u32.u64 	%r169, %rd250;
	setp.lt.u32 	%p55, %r621, %r169;
	mov.u32 	%r622, %r169;
	mov.u64 	%rd341, %rd252;
	@%p55 bra 	$L__BB6_161;
	setp.lt.u32 	%p56, %r169, %r621;
	mov.u32 	%r622, %r621;
	mov.u64 	%rd341, %rd340;
	@%p56 bra 	$L__BB6_161;
	setp.lt.s64 	%p57, %rd340, %rd252;
	selp.b32 	%r622, %r621, %r169, %p57;
	min.s64 	%rd341, %rd340, %rd252;
$L__BB6_161:
	add.s64 	%rd255, %rd337, -8;
	// begin inline asm
	ld.global.nc.u64 %rd254, [%rd255];
	// end inline asm
	// begin inline asm
	ld.global.nc.u64 %rd256, [%rd337];
	// end inline asm
	cvt.u32.u64 	%r172, %rd254;
	setp.lt.u32 	%p58, %r622, %r172;
	mov.u32 	%r623, %r172;
	mov.u64 	%rd342, %rd256;
	@%p58 bra 	$L__BB6_164;
	setp.lt.u32 	%p59, %r172, %r622;
	mov.u32 	%r623, %r622;
	mov.u64 	%rd342, %rd341;
	@%p59 bra 	$L__BB6_164;
	setp.lt.s64 	%p60, %rd341, %rd256;
	selp.b32 	%r623, %r622, %r172, %p60;
	min.s64 	%rd342, %rd341, %rd256;
$L__BB6_164:
	add.s32 	%r614, %r614, 1024;
	add.s64 	%rd337, %rd337, 16384;
	add.s32 	%r617, %r617, 1024;
	setp.lt.s32 	%p61, %r614, %r142;
	@%p61 bra 	$L__BB6_152;
$L__BB6_165:
	// begin inline asm
	mov.u32 %r227, %laneid;
	// end inline asm
	mov.b32 	%r245, 1;
	mov.b32 	%r246, 31;
	mov.b32 	%r247, -1;
	// begin inline asm
	shfl.sync.down.b32 %r228, %r623, %r245, %r246, %r247;
	// end inline asm
	// begin inline asm
	shfl.sync.down.b32 %r233, %r234, %r245, %r246, %r247;
	// end inline asm
	mov.b64 	{%r239, %r244}, %rd342;
	// begin inline asm
	shfl.sync.down.b32 %r238, %r239, %r245, %r246, %r247;
	// end inline asm
	// begin inline asm
	shfl.sync.down.b32 %r243, %r244, %r245, %r246, %r247;
	// end inline asm
	mov.b64 	%rd150, {%r238, %r243};
	setp.gt.s32 	%p62, %r227, 30;
	mov.u32 	%r625, %r623;
	mov.u64 	%rd344, %rd342;
	@%p62 bra 	$L__BB6_169;
	setp.lt.u32 	%p63, %r623, %r228;
	mov.u32 	%r625, %r228;
	mov.u64 	%rd344, %rd150;
	@%p63 bra 	$L__BB6_169;
	setp.lt.u32 	%p64, %r228, %r623;
	mov.u32 	%r625, %r623;
	mov.u64 	%rd344, %rd342;
	@%p64 bra 	$L__BB6_169;
	setp.lt.s64 	%p65, %rd342, %rd150;
	selp.b32 	%r625, %r623, %r228, %p65;
	min.s64 	%rd344, %rd342, %rd150;
$L__BB6_169:
	mov.b32 	%r265, 2;
	mov.b32 	%r266, 31;
	mov.b32 	%r267, -1;
	// begin inline asm
	shfl.sync.down.b32 %r248, %r625, %r265, %r266, %r267;
	// end inline asm
	// begin inline asm
	shfl.sync.down.b32 %r253, %r254, %r265, %r266, %r267;
	// end inline asm
	mov.b64 	{%r259, %r264}, %rd344;
	// begin inline asm
	shfl.sync.down.b32 %r258, %r259, %r265, %r266, %r267;
	// end inline asm
	// begin inline asm
	shfl.sync.down.b32 %r263, %r264, %r265, %r266, %r267;
	// end inline asm
	mov.b64 	%rd153, {%r258, %r263};
	setp.gt.s32 	%p66, %r227, 29;
	mov.u32 	%r626, %r625;
	mov.u64 	%rd345, %rd344;
	@%p66 bra 	$L__BB6_173;
	setp.lt.u32 	%p67, %r625, %r248;
	mov.u32 	%r626, %r248;
	mov.u64 	%rd345, %rd153;
	@%p67 bra 	$L__BB6_173;
	setp.lt.u32 	%p68, %r248, %r625;
	mov.u32 	%r626, %r625;
	mov.u64 	%rd345, %rd344;
	@%p68 bra 	$L__BB6_173;
	setp.lt.s64 	%p69, %rd344, %rd153;
	selp.b32 	%r626, %r625, %r248, %p69;
	min.s64 	%rd345, %rd344, %rd153;
$L__BB6_173:
	mov.b32 	%r285, 4;
	mov.b32 	%r286, 31;
	mov.b32 	%r287, -1;
	// begin inline asm
	shfl.sync.down.b32 %r268, %r626, %r285, %r286, %r287;
	// end inline asm
	// begin inline asm
	shfl.sync.down.b32 %r273, %r274, %r285, %r286, %r287;
	// end inline asm
	mov.b64 	{%r279, %r284}, %rd345;
	// begin inline asm
	shfl.sync.down.b32 %r278, %r279, %r285, %r286, %r287;
	// end inline asm
	// begin inline asm
	shfl.sync.down.b32 %r283, %r284, %r285, %r286, %r287;
	// end inline asm
	mov.b64 	%rd156, {%r278, %r283};
	setp.gt.s32 	%p70, %r227, 27;
	mov.u32 	%r627, %r626;
	mov.u64 	%rd346, %rd345;
	@%p70 bra 	$L__BB6_177;
	setp.lt.u32 	%p71, %r626, %r268;
	mov.u32 	%r627, %r268;
	mov.u64 	%rd346, %rd156;
	@%p71 bra 	$L__BB6_177;
	setp.lt.u32 	%p72, %r268, %r626;
	mov.u32 	%r627, %r626;
	mov.u64 	%rd346, %rd345;
	@%p72 bra 	$L__BB6_177;
	setp.lt.s64 	%p73, %rd345, %rd156;
	selp.b32 	%r627, %r626, %r268, %p73;
	min.s64 	%rd346, %rd345, %rd156;
$L__BB6_177:
	mov.b32 	%r305, 8;
	mov.b32 	%r306, 31;
	mov.b32 	%r307, -1;
	// begin inline asm
	shfl.sync.down.b32 %r288, %r627, %r305, %r306, %r307;
	// end inline asm
	// begin inline asm
	shfl.sync.down.b32 %r293, %r294, %r305, %r306, %r307;
	// end inline asm
	mov.b64 	{%r299, %r304}, %rd346;
	// begin inline asm
	shfl.sync.down.b32 %r298, %r299, %r305, %r306, %r307;
	// end inline asm
	// begin inline asm
	shfl.sync.down.b32 %r303, %r304, %r305, %r306, %r307;
	// end inline asm
	mov.b64 	%rd159, {%r298, %r303};
	setp.gt.s32 	%p74, %r227, 23;
	mov.u32 	%r628, %r627;
	mov.u64 	%rd347, %rd346;
	@%p74 bra 	$L__BB6_181;
	setp.lt.u32 	%p75, %r627, %r288;
	mov.u32 	%r628, %r288;
	mov.u64 	%rd347, %rd159;
	@%p75 bra 	$L__BB6_181;
	setp.lt.u32 	%p76, %r288, %r627;
	mov.u32 	%r628, %r627;
	mov.u64 	%rd347, %rd346;
	@%p76 bra 	$L__BB6_181;
	setp.lt.s64 	%p77, %rd346, %rd159;
	selp.b32 	%r628, %r627, %r288, %p77;
	min.s64 	%rd347, %rd346, %rd159;
$L__BB6_181:
	mov.b32 	%r325, 16;
	mov.b32 	%r326, 31;
	mov.b32 	%r327, -1;
	// begin inline asm
	shfl.sync.down.b32 %r308, %r628, %r325, %r326, %r327;
	// end inline asm
	// begin inline asm
	shfl.sync.down.b32 %r313, %r314, %r325, %r326, %r327;
	// end inline asm
	mov.b64 	{%r319, %r324}, %rd347;
	// begin inline asm
	shfl.sync.down.b32 %r318, %r319, %r325, %r326, %r327;
	// end inline asm
	// begin inline asm
	shfl.sync.down.b32 %r323, %r324, %r325, %r326, %r327;
	// end inline asm
	mov.b64 	%rd162, {%r318, %r323};
	setp.gt.s32 	%p78, %r227, 15;
	mov.u32 	%r636, %r628;
	mov.u64 	%rd355, %rd347;
	@%p78 bra 	$L__BB6_185;
	setp.lt.u32 	%p79, %r628, %r308;
	mov.u32 	%r636, %r308;
	mov.u64 	%rd355, %rd162;
	@%p79 bra 	$L__BB6_185;
	setp.lt.u32 	%p80, %r308, %r628;
	mov.u32 	%r636, %r628;
	mov.u64 	%rd355, %rd347;
	@%p80 bra 	$L__BB6_185;
	setp.lt.s64 	%p81, %rd347, %rd162;
	selp.b32 	%r636, %r628, %r308, %p81;
	min.s64 	%rd355, %rd347, %rd162;
$L__BB6_185:
	setp.ne.s32 	%p82, %r227, 0;
	@%p82 bra 	$L__BB6_187;
	shr.u32 	%r328, %r108, 1;
	and.b32  	%r329, %r328, 496;
	mov.u32 	%r330, _ZN6thrust24THRUST_300001_SM_1000_NS8cuda_cub4core6detail5shmemE;
	add.s32 	%r331, %r330, %r329;
	st.shared.u32 	[%r331+8], %r636;
	st.shared.u64 	[%r331+16], %rd355;
$L__BB6_187:
	bar.sync 	0;
	setp.ne.s32 	%p83, %r108, 0;
	@%p83 bra 	$L__BB6_209;
	ld.shared.u32 	%r194, [_ZN6thrust24THRUST_300001_SM_1000_NS8cuda_cub4core6detail5shmemE+24];
	ld.shared.u64 	%rd165, [_ZN6thrust24THRUST_300001_SM_1000_NS8cuda_cub4core6detail5shmemE+32];
	setp.lt.u32 	%p84, %r636, %r194;
	mov.u32 	%r630, %r194;
	mov.u64 	%rd349, %rd165;
	@%p84 bra 	$L__BB6_191;
	setp.lt.u32 	%p85, %r194, %r636;
	mov.u32 	%r630, %r636;
	mov.u64 	%rd349, %rd355;
	@%p85 bra 	$L__BB6_191;
	setp.lt.s64 	%p86, %rd355, %rd165;
	selp.b32 	%r630, %r636, %r194, %p86;
	min.s64 	%rd349, %rd355, %rd165;
$L__BB6_191:
	ld.shared.u32 	%r197, [_ZN6thrust24THRUST_300001_SM_1000_NS8cuda_cub4core6detail5shmemE+40];
	ld.shared.u64 	%rd168, [_ZN6thrust24THRUST_300001_SM_1000_NS8cuda_cub4core6detail5shmemE+48];
	setp.lt.u32 	%p87, %r630, %r197;
	mov.u32 	%r631, %r197;
	mov.u64 	%rd350, %rd168;
	@%p87 bra 	$L__BB6_194;
	setp.lt.u32 	%p88, %r197, %r630;
	mov.u32 	%r631, %r630;
	mov.u64 	%rd350, %rd349;
	@%p88 bra 	$L__BB6_194;
	setp.lt.s64 	%p89, %rd349, %rd168;
	selp.b32 	%r631, %r630, %r197, %p89;
	min.s64 	%rd350, %rd349, %rd168;
$L__BB6_194:
	ld.shared.u32 	%r200, [_ZN6thrust24THRUST_300001_SM_1000_NS8cuda_cub4core6detail5shmemE+56];
	ld.shared.u64 	%rd171, [_ZN6thrust24THRUST_300001_SM_1000_NS8cuda_cub4core6detail5shmemE+64];
	setp.lt.u32 	%p90, %r631, %r200;
	mov.u32 	%r632, %r200;
	mov.u64 	%rd351, %rd171;
	@%p90 bra 	$L__BB6_197;
	setp.lt.u32 	%p91, %r200, %r631;
	mov.u32 	%r632, %r631;
	mov.u64 	%rd351, %rd350;
	@%p91 bra 	$L__BB6_197;
	setp.lt.s64 	%p92, %rd350, %rd171;
	selp.b32 	%r632, %r631, %r200, %p92;
	min.s64 	%rd351, %rd350, %rd171;
$L__BB6_197:
	ld.shared.u32 	%r203, [_ZN6thrust24THRUST_300001_SM_1000_NS8cuda_cub4core6detail5shmemE+72];
	ld.shared.u64 	%rd174, [_ZN6thrust24THRUST_300001_SM_1000_NS8cuda_cub4core6detail5shmemE+80];
	setp.lt.u32 	%p93, %r632, %r203;
	mov.u32 	%r633, %r203;
	mov.u64 	%rd352, %rd174;
	@%p93 bra 	$L__BB6_200;
	setp.lt.u32 	%p94, %r203, %r632;
	mov.u32 	%r633, %r632;
	mov.u64 	%rd352, %rd351;
	@%p94 bra 	$L__BB6_200;
	setp.lt.s64 	%p95, %rd351, %rd174;
	selp.b32 	%r633, %r632, %r203, %p95;
	min.s64 	%rd352, %rd351, %rd174;
$L__BB6_200:
	ld.shared.u32 	%r206, [_ZN6thrust24THRUST_300001_SM_1000_NS8cuda_cub4core6detail5shmemE+88];
	ld.shared.u64 	%rd177, [_ZN6thrust24THRUST_300001_SM_1000_NS8cuda_cub4core6detail5shmemE+96];
	setp.lt.u32 	%p96, %r633, %r206;
	mov.u32 	%r634, %r206;
	mov.u64 	%rd353, %rd177;
	@%p96 bra 	$L__BB6_203;
	setp.lt.u32 	%p97, %r206, %r633;
	mov.u32 	%r634, %r633;
	mov.u64 	%rd353, %rd352;
	@%p97 bra 	$L__BB6_203;
	setp.lt.s64 	%p98, %rd352, %rd177;
	selp.b32 	%r634, %r633, %r206, %p98;
	min.s64 	%rd353, %rd352, %rd177;
$L__BB6_203:
	ld.shared.u32 	%r209, [_ZN6thrust24THRUST_300001_SM_1000_NS8cuda_cub4core6detail5shmemE+104];
	ld.shared.u64 	%rd180, [_ZN6thrust24THRUST_300001_SM_1000_NS8cuda_cub4core6detail5shmemE+112];
	setp.lt.u32 	%p99, %r634, %r209;
	mov.u32 	%r635, %r209;
	mov.u64 	%rd354, %rd180;
	@%p99 bra 	$L__BB6_206;
	setp.lt.u32 	%p100, %r209, %r634;
	mov.u32 	%r635, %r634;
	mov.u64 	%rd354, %rd353;
	@%p100 bra 	$L__BB6_206;
	setp.lt.s64 	%p101, %rd353, %rd180;
	selp.b32 	%r635, %r634, %r209, %p101;
	min.s64 	%rd354, %rd353, %rd180;
$L__BB6_206:
	ld.shared.u32 	%r212, [_ZN6thrust24THRUST_300001_SM_1000_NS8cuda_cub4core6detail5shmemE+120];
	ld.shared.u64 	%rd183, [_ZN6thrust24THRUST_300001_SM_1000_NS8cuda_cub4core6detail5shmemE+128];
	setp.lt.u32 	%p102, %r635, %r212;
	mov.u32 	%r636, %r212;
	mov.u64 	%rd355, %rd183;
	@%p102 bra 	$L__BB6_209;
	setp.lt.u32 	%p103, %r212, %r635;
	mov.u32 	%r636, %r635;
	mov.u64 	%rd355, %rd354;
	@%p103 bra 	$L__BB6_209;
	setp.lt.s64 	%p104, %rd354, %rd183;
	selp.b32 	%r636, %r635, %r212, %p104;
	min.s64 	%rd355, %rd354, %rd183;
$L__BB6_209:
	mov.u32 	%r557, %tid.x;
	setp.ne.s32 	%p221, %r557, 0;
	@%p221 bra 	$L__BB6_211;
	cvta.to.global.u64 	%rd287, %rd187;
	st.global.u32 	[%rd287], %r636;
	st.global.u64 	[%rd287+8], %rd355;
$L__BB6_211:
	ret;

}
	// .globl	_ZN6thrust24THRUST_300001_SM_1000_NS8cuda_cub4core6detail13_kernel_agentINS1_8__reduce11ReduceAgentINS0_12zip_iteratorIN4cuda3std3__45tupleIJPjNS0_17counting_iteratorIlNS0_11use_defaultESE_SE_EEEEEEEPNSB_IJjlEEESI_lNS1_9__extrema9arg_max_fIjlNSA_4lessIjEEEEEEJSH_SJ_lSO_EEEvDpT0_
.visible .entry _ZN6thrust24THRUST_300001_SM_1000_NS8cuda_cub4core6detail13_kernel_agentINS1_8__reduce11ReduceAgentINS0_12zip_iteratorIN4cuda3std3__45tupleIJPjNS0_17counting_iteratorIlNS0_11use_defaultESE_SE_EEEEEEEPNSB_IJjlEEESI_lNS1_9__extrema9arg_max_fIjlNSA_4lessIjEEEEEEJSH_SJ_lSO_EEEvDpT0_(
	.param .align 8 .b8 _ZN6thrust24THRUST_300001_SM_1000_NS8cuda_cub4core6detail13_kernel_agentINS1_8__reduce11ReduceAgentINS0_12zip_iteratorIN4cuda3std3__45tupleIJPjNS0_17counting_iteratorIlNS0_11use_defaultESE_SE_EEEEEEEPNSB_IJjlEEESI_lNS1_9__extrema9arg_max_fIjlNSA_4lessIjEEEEEEJSH_SJ_lSO_EEEvDpT0__param_0[16],
	.param .u64 .ptr .align 1 _ZN6thrust24THRUST_300001_SM_1000_NS8cuda_cub4core6detail13_kernel_agentINS1_8__reduce11ReduceAgentINS0_12zip_iteratorIN4cuda3std3__45tupleIJPjNS0_17counting_iteratorIlNS0_11use_defaultESE_SE_EEEEEEEPNSB_IJjlEEESI_lNS1_9__extrema9arg_max_fIjlNSA_4lessIjEEEEEEJSH_SJ_lSO_EEEvDpT0__param_1,
	.param .u64 _ZN6thrust24THRUST_300001_SM_1000_NS8cuda_cub4core6detail13_kernel_agentINS1_8__reduce11ReduceAgentINS0_12zip_iteratorIN4cuda3std3__45tupleIJPjNS0_17counting_iteratorIlNS0_11use_defaultESE_SE_EEEEEEEPNSB_IJjlEEESI_lNS1_9__extrema9arg_max_fIjlNSA_4lessIjEEEEEEJSH_SJ_lSO_EEEvDpT0__param_2,
	.param .align 1 .b8 _ZN6thrust24THRUST_300001_SM_1000_NS8cuda_cub4core6detail13_kernel_agentINS1_8__reduce11ReduceAgentINS0_12zip_iteratorIN4cuda3std3__45tupleIJPjNS0_17counting_iteratorIlNS0_11use_defaultESE_SE_EEEEEEEPNSB_IJjlEEESI_lNS1_9__extrema9arg_max_fIjlNSA_4lessIjEEEEEEJSH_SJ_lSO_EEEvDpT0__param_3[1]
)
.maxntid 256
{
	.reg .pred 	%p<213>;
	.reg .b32 	%r<632>;
	.reg .b64 	%rd<307>;

	ld.param.u64 	%rd192, [_ZN6thrust24THRUST_300001_SM_1000_NS8cuda_cub4core6detail13_kernel_agentINS1_8__reduce11ReduceAgentINS0_12zip_iteratorIN4cuda3std3__45tupleIJPjNS0_17counting_iteratorIlNS0_11use_defaultESE_SE_EEEEEEEPNSB_IJjlEEESI_lNS1_9__extrema9arg_max_fIjlNSA_4lessIjEEEEEEJSH_SJ_lSO_EEEvDpT0__param_0+8];
	ld.param.u64 	%rd191, [_ZN6thrust24THRUST_300001_SM_1000_NS8cuda_cub4core6detail13_kernel_agentINS1_8__reduce11ReduceAgentINS0_12zip_iteratorIN4cuda3std3__45tupleIJPjNS0_17counting_iteratorIlNS0_11use_defaultESE_SE_EEEEEEEPNSB_IJjlEEESI_lNS1_9__extrema9arg_max_fIjlNSA_4lessIjEEEEEEJSH_SJ_lSO_EEEvDpT0__param_0];
	ld.param.u64 	%rd194, [_ZN6thrust24THRUST_300001_SM_1000_NS8cuda_cub4core6detail13_kernel_agentINS1_8__reduce11ReduceAgentINS0_12zip_iteratorIN4cuda3std3__45tupleIJPjNS0_17counting_iteratorIlNS0_11use_defaultESE_SE_EEEEEEEPNSB_IJjlEEESI_lNS1_9__extrema9arg_max_fIjlNSA_4lessIjEEEEEEJSH_SJ_lSO_EEEvDpT0__param_2];
	setp.eq.s64 	%p1, %rd194, 0;
	@%p1 bra 	$L__BB7_206;
	cvta.to.global.u64 	%rd1, %rd191;
	setp.gt.s64 	%p2, %rd194, 1279;
	@%p2 bra 	$L__BB7_122;
	cvt.u32.u64 	%r1, %rd194;
	mov.u32 	%r2, %tid.x;
	setp.ge.s32 	%p96, %r2, %r1;
	mov.b32 	%r574, 0;
	mov.b64 	%rd249, 0;
	mov.u32 	%r566, %r2;
	@%p96 bra 	$L__BB7_4;
	cvt.u64.u32 	%rd225, %r2;
	mul.wide.u32 	%rd226, %r2, 4;
	add.s64 	%rd227, %rd1, %rd226;
	add.s64 	%rd249, %rd192, %rd225;
	ld.global.u32 	%r574, [%rd227];
	add.s32 	%r566, %r2, 256;
$L__BB7_4:
	setp.ge.s32 	%p97, %r566, %r1;
	@%p97 bra 	$L__BB7_26;
	not.b32 	%r332, %r566;
	add.s32 	%r7, %r332, %r1;
	and.b32  	%r333, %r7, 768;
	setp.eq.s32 	%p98, %r333, 768;
	@%p98 bra 	$L__BB7_11;
	cvt.u64.u32 	%rd229, %r566;
	add.s64 	%rd240, %rd192, %rd229;
	mul.wide.u32 	%rd230, %r566, 4;
	add.s64 	%rd239, %rd1, %rd230;
	shr.u32 	%r334, %r7, 8;
	add.s32 	%r335, %r334, 1;
	and.b32  	%r336, %r335, 3;
	neg.s32 	%r562, %r336;
$L__BB7_7:
	.pragma "nounroll";
	mov.u64 	%rd9, %rd249;
	mov.u32 	%r11, %r574;
	ld.global.u32 	%r12, [%rd239];
	setp.lt.u32 	%p99, %r11, %r12;
	mov.u64 	%rd249, %rd240;
	mov.u32 	%r574, %r12;
	@%p99 bra 	$L__BB7_10;
	setp.lt.u32 	%p100, %r12, %r11;
	mov.u64 	%rd249, %rd9;
	mov.u32 	%r574, %r11;
	@%p100 bra 	$L__BB7_10;
	setp.lt.s64 	%p101, %rd9, %rd240;
	min.s64 	%rd249, %rd9, %rd240;
	selp.b32 	%r574, %r11, %r12, %p101;
$L__BB7_10:
	add.s32 	%r566, %r566, 256;
	add.s64 	%rd240, %rd240, 256;
	add.s64 	%rd239, %rd239, 1024;
	add.s32 	%r562, %r562, 1;
	setp.ne.s32 	%p102, %r562, 0;
	@%p102 bra 	$L__BB7_7;
$L__BB7_11:
	setp.lt.u32 	%p103, %r7, 768;
	@%p103 bra 	$L__BB7_26;
	add.s32 	%r569, %r566, 512;
$L__BB7_13:
	mov.u32 	%r21, %r569;
	add.s32 	%r337, %r21, -512;
	cvt.s64.s32 	%rd231, %r337;
	mul.wide.s32 	%rd232, %r337, 4;
	add.s64 	%rd17, %rd1, %rd232;
	add.s64 	%rd18, %rd192, %rd231;
	ld.global.u32 	%r23, [%rd17];
	setp.lt.u32 	%p104, %r574, %r23;
	mov.u64 	%rd246, %rd18;
	mov.u32 	%r571, %r23;
	@%p104 bra 	$L__BB7_16;
	setp.lt.u32 	%p105, %r23, %r574;
	mov.u64 	%rd246, %rd249;
	mov.u32 	%r571, %r574;
	@%p105 bra 	$L__BB7_16;
	setp.lt.s64 	%p106, %rd249, %rd18;
	min.s64 	%rd246, %rd249, %rd18;
	selp.b32 	%r571, %r574, %r23, %p106;
$L__BB7_16:
	add.s32 	%r338, %r21, -256;
	cvt.s64.s32 	%rd233, %r338;
	add.s64 	%rd21, %rd192, %rd233;
	ld.global.u32 	%r26, [%rd17+1024];
	setp.lt.u32 	%p107, %r571, %r26;
	mov.u64 	%rd247, %rd21;
	mov.u32 	%r572, %r26;
	@%p107 bra 	$L__BB7_19;
	setp.lt.u32 	%p108, %r26, %r571;
	mov.u64 	%rd247, %rd246;
	mov.u32 	%r572, %r571;
	@%p108 bra 	$L__BB7_19;
	setp.lt.s64 	%p109, %rd246, %rd21;
	min.s64 	%rd247, %rd246, %rd21;
	selp.b32 	%r572, %r571, %r26, %p109;
$L__BB7_19:
	cvt.s64.s32 	%rd234, %r21;
	add.s64 	%rd24, %rd192, %rd234;
	ld.global.u32 	%r29, [%rd17+2048];
	setp.lt.u32 	%p110, %r572, %r29;
	mov.u64 	%rd248, %rd24;
	mov.u32 	%r573, %r29;
	@%p110 bra 	$L__BB7_22;
	setp.lt.u32 	%p111, %r29, %r572;
	mov.u64 	%rd248, %rd247;
	mov.u32 	%r573, %r572;
	@%p111 bra 	$L__BB7_22;
	setp.lt.s64 	%p112, %rd247, %rd24;
	min.s64 	%rd248, %rd247, %rd24;
	selp.b32 	%r573, %r572, %r29, %p112;
$L__BB7_22:
	add.s32 	%r339, %r21, 256;
	cvt.s64.s32 	%rd235, %r339;
	add.s64 	%rd27, %rd192, %rd235;
	ld.global.u32 	%r32, [%rd17+3072];
	setp.lt.u32 	%p113, %r573, %r32;
	mov.u64 	%rd249, %rd27;
	mov.u32 	%r574, %r32;
	@%p113 bra 	$L__BB7_25;
	setp.lt.u32 	%p114, %r32, %r573;
	mov.u64 	%rd249, %rd248;
	mov.u32 	%r574, %r573;
	@%p114 bra 	$L__BB7_25;
	setp.lt.s64 	%p115, %rd248, %rd27;
	min.s64 	%rd249, %rd248, %rd27;
	selp.b32 	%r574, %r573, %r32, %p115;
$L__BB7_25:
	add.s32 	%r569, %r21, 1024;
	add.s32 	%r340, %r21, 512;
	setp.lt.s32 	%p116, %r340, %r1;
	@%p116 bra 	$L__BB7_13;
$L__BB7_26:
	setp.lt.s32 	%p117, %r1, 256;
	@%p117 bra 	$L__BB7_71;
	// begin inline asm
	mov.u32 %r454, %laneid;
	// end inline asm
	mov.b32 	%r472, 1;
	mov.b32 	%r473, 31;
	mov.b32 	%r474, -1;
	// begin inline asm
	shfl.sync.down.b32 %r455, %r574, %r472, %r473, %r474;
	// end inline asm
	// begin inline asm
	shfl.sync.down.b32 %r460, %r461, %r472, %r473, %r474;
	// end inline asm
	mov.b64 	{%r466, %r471}, %rd249;
	// begin inline asm
	shfl.sync.down.b32 %r465, %r466, %r472, %r473, %r474;
	// end inline asm
	// begin inline asm
	shfl.sync.down.b32 %r470, %r471, %r472, %r473, %r474;
	// end inline asm
	mov.b64 	%rd31, {%r465, %r470};
	setp.gt.s32 	%p169, %r454, 30;
	mov.u64 	%rd251, %rd249;
	mov.u32 	%r576, %r574;
	@%p169 bra 	$L__BB7_31;
	setp.lt.u32 	%p170, %r574, %r455;
	mov.u64 	%rd251, %rd31;
	mov.u32 	%r576, %r455;
	@%p170 bra 	$L__BB7_31;
	setp.lt.u32 	%p171, %r455, %r574;
	mov.u64 	%rd251, %rd249;
	mov.u32 	%r576, %r574;
	@%p171 bra 	$L__BB7_31;
	setp.lt.s64 	%p172, %rd249, %rd31;
	min.s64 	%rd251, %rd249, %rd31;
	selp.b32 	%r576, %r574, %r455, %p172;
$L__BB7_31:
	mov.b32 	%r492, 2;
	mov.b32 	%r493, 31;
	mov.b32 	%r494, -1;
	// begin inline asm
	shfl.sync.down.b32 %r475, %r576, %r492, %r493, %r494;
	// end inline asm
	// begin inline asm
	shfl.sync.down.b32 %r480, %r481, %r492, %r493, %r494;
	// end inline asm
	mov.b64 	{%r486, %r491}, %rd251;
	// begin inline asm
	shfl.sync.down.b32 %r485, %r486, %r492, %r493, %r494;
	// end inline asm
	// begin inline asm
	shfl.sync.down.b32 %r490, %r491, %r492, %r493, %r494;
	// end inline asm
	mov.b64 	%rd34, {%r485, %r490};
	setp.gt.s32 	%p173, %r454, 29;
	mov.u64 	%rd252, %rd251;
	mov.u32 	%r577, %r576;
	@%p173 bra 	$L__BB7_35;
	setp.lt.u32 	%p174, %r576, %r475;
	mov.u64 	%rd252, %rd34;
	mov.u32 	%r577, %r475;
	@%p174 bra 	$L__BB7_35;
	setp.lt.u32 	%p175, %r475, %r576;
	mov.u64 	%rd252, %rd251;
	mov.u32 	%r577, %r576;
	@%p175 bra 	$L__BB7_35;
	setp.lt.s64 	%p176, %rd251, %rd34;
	min.s64 	%rd252, %rd251, %rd34;
	selp.b32 	%r577, %r576, %r475, %p176;
$L__BB7_35:
	mov.b32 	%r512, 4;
	mov.b32 	%r513, 31;
	mov.b32 	%r514, -1;
	// begin inline asm
	shfl.sync.down.b32 %r495, %r577, %r512, %r513, %r514;
	// end inline asm
	// begin inline asm
	shfl.sync.down.b32 %r500, %r501, %r512, %r513, %r514;
	// end inline asm
	mov.b64 	{%r506, %r511}, %rd252;
	// begin inline asm
	shfl.sync.down.b32 %r505, %r506, %r512, %r513, %r514;
	// end inline asm
	// begin inline asm
	shfl.sync.down.b32 %r510, %r511, %r512, %r513, %r514;
	// end inline asm
	mov.b64 	%rd37, {%r505, %r510};
	setp.gt.s32 	%p177, %r454, 27;
	mov.u64 	%rd253, %rd252;
	mov.u32 	%r578, %r577;
	@%p177 bra 	$L__BB7_39;
	setp.lt.u32 	%p178, %r577, %r495;
	mov.u64 	%rd253, %rd37;
	mov.u32 	%r578, %r495;
	@%p178 bra 	$L__BB7_39;
	setp.lt.u32 	%p179, %r495, %r577;
	mov.u64 	%rd253, %rd252;
	mov.u32 	%r578, %r577;
	@%p179 bra 	$L__BB7_39;
	setp.lt.s64 	%p180, %rd252, %rd37;
	min.s64 	%rd253, %rd252, %rd37;
	selp.b32 	%r578, %r577, %r495, %p180;
$L__BB7_39:
	mov.b32 	%r532, 8;
	mov.b32 	%r533, 31;
	mov.b32 	%r534, -1;
	// begin inline asm
	shfl.sync.down.b32 %r515, %r578, %r532, %r533, %r534;
	// end inline asm
	// begin inline asm
	shfl.sync.down.b32 %r520, %r521, %r532, %r533, %r534;
	// end inline asm
	mov.b64 	{%r526, %r531}, %rd253;
	// begin inline asm
	shfl.sync.down.b32 %r525, %r526, %r532, %r533, %r534;
	// end inline asm
	// begin inline asm
	shfl.sync.down.b32 %r530, %r531, %r532, %r533, %r534;
	// end inline asm
	mov.b64 	%rd40, {%r525, %r530};
	setp.gt.s32 	%p181, %r454, 23;
	mov.u64 	%rd254, %rd253;
	mov.u32 	%r579, %r578;
	@%p181 bra 	$L__BB7_43;
	setp.lt.u32 	%p182, %r578, %r515;
	mov.u64 	%rd254, %rd40;
	mov.u32 	%r579, %r515;
	@%p182 bra 	$L__BB7_43;
	setp.lt.u32 	%p183, %r515, %r578;
	mov.u64 	%rd254, %rd253;
	mov.u32 	%r579, %r578;
	@%p183 bra 	$L__BB7_43;
	setp.lt.s64 	%p184, %rd253, %rd40;
	min.s64 	%rd254, %rd253, %rd40;
	selp.b32 	%r579, %r578, %r515, %p184;
$L__BB7_43:
	mov.b32 	%r552, 16;
	mov.b32 	%r553, 31;
	mov.b32 	%r554, -1;
	// begin inline asm
	shfl.sync.down.b32 %r535, %r579, %r552, %r553, %r554;
	// end inline asm
	// begin inline asm
	shfl.sync.down.b32 %r540, %r541, %r552, %r553, %r554;
	// end inline asm
	mov.b64 	{%r546, %r551}, %rd254;
	// begin inline asm
	shfl.sync.down.b32 %r545, %r546, %r552, %r553, %r554;
	// end inline asm
	// begin inline asm
	shfl.sync.down.b32 %r550, %r551, %r552, %r553, %r554;
	// end inline asm
	mov.b64 	%rd43, {%r545, %r550};
	setp.gt.s32 	%p185, %r454, 15;
	mov.u64 	%rd306, %rd254;
	mov.u32 	%r631, %r579;
	@%p185 bra 	$L__BB7_47;
	setp.lt.u32 	%p186, %r579, %r535;
	mov.u64 	%rd306, %rd43;
	mov.u32 	%r631, %r535;
	@%p186 bra 	$L__BB7_47;
	setp.lt.u32 	%p187, %r535, %r579;
	mov.u64 	%rd306, %rd254;
	mov.u32 	%r631, %r579;
	@%p187 bra 	$L__BB7_47;
	setp.lt.s64 	%p188, %rd254, %rd43;
	min.s64 	%rd306, %rd254, %rd43;
	selp.b32 	%r631, %r579, %r535, %p188;
$L__BB7_47:
	setp.ne.s32 	%p189, %r454, 0;
	@%p189 bra 	$L__BB7_49;
	shr.u32 	%r555, %r2, 1;
	and.b32  	%r556, %r555, 496;
	mov.u32 	%r557, _ZN6thrust24THRUST_300001_SM_1000_NS8cuda_cub4core6detail5shmemE;
	add.s32 	%r558, %r557, %r556;
	st.shared.u32 	[%r558+8], %r631;
	st.shared.u64 	[%r558+16], %rd306;
$L__BB7_49:
	bar.sync 	0;
	setp.ne.s32 	%p190, %r2, 0;
	@%p190 bra 	$L__BB7_204;
	ld.shared.u32 	%r53, [_ZN6thrust24THRUST_300001_SM_1000_NS8cuda_cub4core6detail5shmemE+24];
	ld.shared.u64 	%rd46, [_ZN6thrust24THRUST_300001_SM_1000_NS8cuda_cub4core6detail5shmemE+32];
	setp.lt.u32 	%p191, %r631, %r53;
	mov.u64 	%rd256, %rd46;
	mov.u32 	%r581, %r53;
	@%p191 bra 	$L__BB7_53;
	setp.lt.u32 	%p192, %r53, %r631;
	mov.u64 	%rd256, %rd306;
	mov.u32 	%r581, %r631;
	@%p192 bra 	$L__BB7_53;
	setp.lt.s64 	%p193, %rd306, %rd46;
	min.s64 	%rd256, %rd306, %rd46;
	selp.b32 	%r581, %r631, %r53, %p193;
$L__BB7_53:
	ld.shared.u32 	%r56, [_ZN6thrust24THRUST_300001_SM_1000_NS8cuda_cub4core6detail5shmemE+40];
	ld.shared.u64 	%rd49, [_ZN6thrust24THRUST_300001_SM_1000_NS8cuda_cub4core6detail5shmemE+48];
	setp.lt.u32 	%p194, %r581, %r56;
	mov.u64 	%rd257, %rd49;
	mov.u32 	%r582, %r56;
	@%p194 bra 	$L__BB7_56;
	setp.lt.u32 	%p195, %r56, %r581;
	mov.u64 	%rd257, %rd256;
	mov.u32 	%r582, %r581;
	@%p195 bra 	$L__BB7_56;
	setp.lt.s64 	%p196, %rd256, %rd49;
	min.s64 	%rd257, %rd256, %rd49;
	selp.b32 	%r582, %r581, %r56, %p196;
$L__BB7_56:
	ld.shared.u32 	%r59, [_ZN6thrust24THRUST_300001_SM_1000_NS8cuda_cub4core6detail5shmemE+56];
	ld.shared.u64 	%rd52, [_ZN6thrust24THRUST_300001_SM_1000_NS8cuda_cub4core6detail5shmemE+64];
	setp.lt.u32 	%p197, %r582, %r59;
	mov.u64 	%rd258, %rd52;
	mov.u32 	%r583, %r59;
	@%p197 bra 	$L__BB7_59;
	setp.lt.u32 	%p198, %r59, %r582;
	mov.u64 	%rd258, %rd257;
	mov.u32 	%r583, %r582;
	@%p198 bra 	$L__BB7_59;
	setp.lt.s64 	%p199, %rd257, %rd52;
	min.s64 	%rd258, %rd257, %rd52;
	selp.b32 	%r583, %r582, %r59, %p199;
$L__BB7_59:
	ld.shared.u32 	%r62, [_ZN6thrust24THRUST_300001_SM_1000_NS8cuda_cub4core6detail5shmemE+72];
	ld.shared.u64 	%rd55, [_ZN6thrust24THRUST_300001_SM_1000_NS8cuda_cub4core6detail5shmemE+80];
	setp.lt.u32 	%p200, %r583, %r62;
	mov.u64 	%rd259, %rd55;
	mov.u32 	%r584, %r62;
	@%p200 bra 	$L__BB7_62;
	setp.lt.u32 	%p201, %r62, %r583;
	mov.u64 	%rd259, %rd258;
	mov.u32 	%r584, %r583;
	@%p201 bra 	$L__BB7_62;
	setp.lt.s64 	%p202, %rd258, %rd55;
	min.s64 	%rd259, %rd258, %rd55;
	selp.b32 	%r584, %r583, %r62, %p202;
$L__BB7_62:
	ld.shared.u32 	%r65, [_ZN6thrust24THRUST_300001_SM_1000_NS8cuda_cub4core6detail5shmemE+88];
	ld.shared.u64 	%rd58, [_ZN6thrust24THRUST_300001_SM_1000_NS8cuda_cub4core6detail5shmemE+96];
	setp.lt.u32 	%p203, %r584, %r65;
	mov.u64 	%rd260, %rd58;
	mov.u32 	%r585, %r65;
	@%p203 bra 	$L__BB7_65;
	setp.lt.u32 	%p204, %r65, %r584;
	mov.u64 	%rd260, %rd259;
	mov.u32 	%r585, %r584;
	@%p204 bra 	$L__BB7_65;
	setp.lt.s64 	%p205, %rd259, %rd58;
	min.s64 	%rd260, %rd259, %rd58;
	selp.b32 	%r585, %r584, %r65, %p205;
$L__BB7_65:
	ld.shared.u32 	%r68, [_ZN6thrust24THRUST_300001_SM_1000_NS8cuda_cub4core6detail5shmemE+104];
	ld.shared.u64 	%rd61, [_ZN6thrust24THRUST_300001_SM_1000_NS8cuda_cub4core6detail5shmemE+112];
	setp.lt.u32 	%p206, %r585, %r68;
	mov.u64 	%rd261, %rd61;
	mov.u32 	%r586, %r68;
	@%p206 bra 	$L__BB7_68;
	setp.lt.u32 	%p207, %r68, %r585;
	mov.u64 	%rd261, %rd260;
	mov.u32 	%r586, %r585;
	@%p207 bra 	$L__BB7_68;
	setp.lt.s64 	%p208, %rd260, %rd61;
	min.s64 	%rd261, %rd260, %rd61;
	selp.b32 	%r586, %r585, %r68, %p208;
$L__BB7_68:
	ld.shared.u32 	%r71, [_ZN6thrust24THRUST_300001_SM_1000_NS8cuda_cub4core6detail5shmemE+120];
	ld.shared.u64 	%rd64, [_ZN6thrust24THRUST_300001_SM_1000_NS8cuda_cub4core6detail5shmemE+128];
	setp.lt.u32 	%p209, %r586, %r71;
	mov.u32 	%r631, %r71;
	mov.u64 	%rd306, %rd64;
	@%p209 bra 	$L__BB7_204;
	setp.lt.u32 	%p210, %r71, %r586;
	mov.u32 	%r631, %r586;
	mov.u64 	%rd306, %rd261;
	@%p210 bra 	$L__BB7_204;
	setp.lt.s64 	%p211, %rd261, %rd64;
	min.s64 	%rd306, %rd261, %rd64;
	selp.b32 	%r631, %r586, %r71, %p211;
	bra.uni 	$L__BB7_204;
$L__BB7_71:
	// begin inline asm
	mov.u32 %r341, %laneid;
	// end inline asm
	and.b32  	%r362, %r2, 992;
	add.s32 	%r363, %r362, 32;
	setp.gt.s32 	%p118, %r363, %r1;
	not.b32 	%r364, %r362;
	add.s32 	%r365, %r1, %r364;
	selp.b32 	%r360, %r365, 31, %p118;
	mov.b32 	%r359, 1;
	mov.b32 	%r361, -1;
	// begin inline asm
	shfl.sync.down.b32 %r342, %r574, %r359, %r360, %r361;
	// end inline asm
	// begin inline asm
	shfl.sync.down.b32 %r347, %r348, %r359, %r360, %r361;
	// end inline asm
	mov.b64 	{%r353, %r358}, %rd249;
	// begin inline asm
	shfl.sync.down.b32 %r352, %r353, %r359, %r360, %r361;
	// end inline asm
	// begin inline asm
	shfl.sync.down.b32 %r357, %r358, %r359, %r360, %r361;
	// end inline asm
	mov.b64 	%rd66, {%r352, %r357};
	setp.ge.s32 	%p119, %r341, %r360;
	mov.u64 	%rd262, %rd249;
	mov.u32 	%r587, %r574;
	@%p119 bra 	$L__BB7_75;
	setp.lt.u32 	%p120, %r574, %r342;
	mov.u64 	%rd262, %rd66;
	mov.u32 	%r587, %r342;
	@%p120 bra 	$L__BB7_75;
	setp.lt.u32 	%p121, %r342, %r574;
	mov.u64 	%rd262, %rd249;
	mov.u32 	%r587, %r574;
	@%p121 bra 	$L__BB7_75;
	setp.lt.s64 	%p122, %rd249, %rd66;
	min.s64 	%rd262, %rd249, %rd66;
	selp.b32 	%r587, %r574, %r342, %p122;
$L__BB7_75:
	mov.b32 	%r383, 2;
	mov.b32 	%r385, -1;
	// begin inline asm
	shfl.sync.down.b32 %r366, %r587, %r383, %r360, %r385;
	// end inline asm
	// begin inline asm
	shfl.sync.down.b32 %r371, %r372, %r383, %r360, %r385;
	// end inline asm
	mov.b64 	{%r377, %r382}, %rd262;
	// begin inline asm
	shfl.sync.down.b32 %r376, %r377, %r383, %r360, %r385;
	// end inline asm
	// begin inline asm
	shfl.sync.down.b32 %r381, %r382, %r383, %r360, %r385;
	// end inline asm
	mov.b64 	%rd69, {%r376, %r381};
	add.s32 	%r386, %r341, 2;
	setp.gt.s32 	%p123, %r386, %r360;
	mov.u32 	%r588, %r587;
	mov.u64 	%rd263, %rd262;
	@%p123 bra 	$L__BB7_79;
	setp.lt.u32 	%p124, %r587, %r366;
	mov.u32 	%r588, %r366;
	mov.u64 	%rd263, %rd69;
	@%p124 bra 	$L__BB7_79;
	setp.lt.u32 	%p125, %r366, %r587;
	mov.u32 	%r588, %r587;
	mov.u64 	%rd263, %rd262;
	@%p125 bra 	$L__BB7_79;
	setp.lt.s64 	%p126, %rd262, %rd69;
	selp.b32 	%r588, %r587, %r366, %p126;
	min.s64 	%rd263, %rd262, %rd69;
$L__BB7_79:
	mov.b32 	%r404, 4;
	mov.b32 	%r406, -1;
	// begin inline asm
	shfl.sync.down.b32 %r387, %r588, %r404, %r360, %r406;
	// end inline asm
	// begin inline asm
	shfl.sync.down.b32 %r392, %r393, %r404, %r360, %r406;
	// end inline asm
	mov.b64 	{%r398, %r403}, %rd263;
	// begin inline asm
	shfl.sync.down.b32 %r397, %r398, %r404, %r360, %r406;
	// end inline asm
	// begin inline asm
	shfl.sync.down.b32 %r402, %r403, %r404, %r360, %r406;
	// end inline asm
	mov.b64 	%rd72, {%r397, %r402};
	add.s32 	%r407, %r341, 4;
	setp.gt.s32 	%p127, %r407, %r360;
	mov.u32 	%r589, %r588;
	mov.u64 	%rd264, %rd263;
	@%p127 bra 	$L__BB7_83;
	setp.lt.u32 	%p128, %r588, %r387;
	mov.u32 	%r589, %r387;
	mov.u64 	%rd264, %rd72;
	@%p128 bra 	$L__BB7_83;
	setp.lt.u32 	%p129, %r387, %r588;
	mov.u32 	%r589, %r588;
	mov.u64 	%rd264, %rd263;
	@%p129 bra 	$L__BB7_83;
	setp.lt.s64 	%p130, %rd263, %rd72;
	selp.b32 	%r589, %r588, %r387, %p130;
	min.s64 	%rd264, %rd263, %rd72;
$L__BB7_83:
	mov.b32 	%r425, 8;
	mov.b32 	%r427, -1;
	// begin inline asm
	shfl.sync.down.b32 %r408, %r589, %r425, %r360, %r427;
	// end inline asm
	// begin inline asm
	shfl.sync.down.b32 %r413, %r414, %r425, %r360, %r427;
	// end inline asm
	mov.b64 	{%r419, %r424}, %rd264;
	// begin inline asm
	shfl.sync.down.b32 %r418, %r419, %r425, %r360, %r427;
	// end inline asm
	// begin inline asm
	shfl.sync.down.b32 %r423, %r424, %r425, %r360, %r427;
	// end inline asm
	mov.b64 	%rd75, {%r418, %r423};
	add.s32 	%r428, %r341, 8;
	setp.gt.s32 	%p131, %r428, %r360;
	mov.u32 	%r590, %r589;
	mov.u64 	%rd265, %rd264;
	@%p131 bra 	$L__BB7_87;
	setp.lt.u32 	%p132, %r589, %r408;
	mov.u32 	%r590, %r408;
	mov.u64 	%rd265, %rd75;
	@%p132 bra 	$L__BB7_87;
	setp.lt.u32 	%p133, %r408, %r589;
	mov.u32 	%r590, %r589;
	mov.u64 	%rd265, %rd264;
	@%p133 bra 	$L__BB7_87;
	setp.lt.s64 	%p134, %rd264, %rd75;
	selp.b32 	%r590, %r589, %r408, %p134;
	min.s64 	%rd265, %rd264, %rd75;
$L__BB7_87:
	mov.b32 	%r446, 16;
	mov.b32 	%r448, -1;
	// begin inline asm
	shfl.sync.down.b32 %r429, %r590, %r446, %r360, %r448;
	// end inline asm
	// begin inline asm
	shfl.sync.down.b32 %r434, %r435, %r446, %r360, %r448;
	// end inline asm
	mov.b64 	{%r440, %r445}, %rd265;
	// begin inline asm
	shfl.sync.down.b32 %r439, %r440, %r446, %r360, %r448;
	// end inline asm
	// begin inline asm
	shfl.sync.down.b32 %r444, %r445, %r446, %r360, %r448;
	// end inline asm
	mov.b64 	%rd78, {%r439, %r444};
	add.s32 	%r449, %r341, 16;
	setp.gt.s32 	%p135, %r449, %r360;
	mov.u32 	%r631, %r590;
	mov.u64 	%rd306, %rd265;
	@%p135 bra 	$L__BB7_91;
	setp.lt.u32 	%p136, %r590, %r429;
	mov.u32 	%r631, %r429;
	mov.u64 	%rd306, %rd78;
	@%p136 bra 	$L__BB7_91;
	setp.lt.u32 	%p137, %r429, %r590;
	mov.u32 	%r631, %r590;
	mov.u64 	%rd306, %rd265;
	@%p137 bra 	$L__BB7_91;
	setp.lt.s64 	%p138, %rd265, %rd78;
	selp.b32 	%r631, %r590, %r429, %p138;
	min.s64 	%rd306, %rd265, %rd78;
$L__BB7_91:
	setp.ne.s32 	%p139, %r341, 0;
	@%p139 bra 	$L__BB7_93;
	shr.u32 	%r450, %r2, 1;
	and.b32  	%r451, %r450, 496;
	mov.u32 	%r452, _ZN6thrust24THRUST_300001_SM_1000_NS8cuda_cub4core6detail5shmemE;
	add.s32 	%r453, %r452, %r451;
	st.shared.u32 	[%r453+8], %r631;
	st.shared.u64 	[%r453+16], %rd306;
$L__BB7_93:
	bar.sync 	0;
	setp.ne.s32 	%p140, %r2, 0;
	@%p140 bra 	$L__BB7_204;
	setp.lt.s32 	%p141, %r1, 33;
	mov.u32 	%r592, %r631;
	mov.u64 	%rd267, %rd306;
	@%p141 bra 	$L__BB7_98;
	ld.shared.u32 	%r90, [_ZN6thrust24THRUST_300001_SM_1000_NS8cuda_cub4core6detail5shmemE+24];
	ld.shared.u64 	%rd81, [_ZN6thrust24THRUST_300001_SM_1000_NS8cuda_cub4core6detail5shmemE+32];
	setp.lt.u32 	%p142, %r631, %r90;
	mov.u32 	%r592, %r90;
	mov.u64 	%rd267, %rd81;
	@%p142 bra 	$L__BB7_98;
	setp.lt.u32 	%p143, %r90, %r631;
	mov.u32 	%r592, %r631;
	mov.u64 	%rd267, %rd306;
	@%p143 bra 	$L__BB7_98;
	setp.lt.s64 	%p144, %rd306, %rd81;
	selp.b32 	%r592, %r631, %r90, %p144;
	min.s64 	%rd267, %rd306, %rd81;
$L__BB7_98:
	setp.lt.s32 	%p145, %r1, 65;
	mov.u32 	%r593, %r592;
	mov.u64 	%rd268, %rd267;
	@%p145 bra 	$L__BB7_102;
	ld.shared.u32 	%r93, [_ZN6thrust24THRUST_300001_SM_1000_NS8cuda_cub4core6detail5shmemE+40];
	ld.shared.u64 	%rd84, [_ZN6thrust24THRUST_300001_SM_1000_NS8cuda_cub4core6detail5shmemE+48];
	setp.lt.u32 	%p146, %r592, %r93;
	mov.u32 	%r593, %r93;
	mov.u64 	%rd268, %rd84;
	@%p146 bra 	$L__BB7_102;
	setp.lt.u32 	%p147, %r93, %r592;
	mov.u32 	%r593, %r592;
	mov.u64 	%rd268, %rd267;
	@%p147 bra 	$L__BB7_102;
	setp.lt.s64 	%p148, %rd267, %rd84;
	selp.b32 	%r593, %r592, %r93, %p148;
	min.s64 	%rd268, %rd267, %rd84;
$L__BB7_102:
	setp.lt.s32 	%p149, %r1, 97;
	mov.u32 	%r594, %r593;
	mov.u64 	%rd269, %rd268;
	@%p149 bra 	$L__BB7_106;
	ld.shared.u32 	%r96, [_ZN6thrust24THRUST_300001_SM_1000_NS8cuda_cub4core6detail5shmemE+56];
	ld.shared.u64 	%rd87, [_ZN6thrust24THRUST_300001_SM_1000_NS8cuda_cub4core6detail5shmemE+64];
	setp.lt.u32 	%p150, %r593, %r96;
	mov.u32 	%r594, %r96;
	mov.u64 	%rd269, %rd87;
	@%p150 bra 	$L__BB7_106;
	setp.lt.u32 	%p151, %r96, %r593;
	mov.u32 	%r594, %r593;
	mov.u64 	%rd269, %rd268;
	@%p151 bra 	$L__BB7_106;
	setp.lt.s64 	%p152, %rd268, %rd87;
	selp.b32 	%r594, %r593, %r96, %p152;
	min.s64 	%rd269, %rd268, %rd87;
$L__BB7_106:
	setp.lt.s32 	%p153, %r1, 129;
	mov.u32 	%r595, %r594;
	mov.u64 	%rd270, %rd269;
	@%p153 bra 	$L__BB7_110;
	ld.shared.u32 	%r99, [_ZN6thrust24THRUST_300001_SM_1000_NS8cuda_cub4core6detail5shmemE+72];
	ld.shared.u64 	%rd90, [_ZN6thrust24THRUST_300001_SM_1000_NS8cuda_cub4core6detail5shmemE+80];
	setp.lt.u32 	%p154, %r594, %r99;
	mov.u32 	%r595, %r99;
	mov.u64 	%rd270, %rd90;
	@%p154 bra 	$L__BB7_110;
	setp.lt.u32 	%p155, %r99, %r594;
	mov.u32 	%r595, %r594;
	mov.u64 	%rd270, %rd269;
	@%p155 bra 	$L__BB7_110;
	setp.lt.s64 	%p156, %rd269, %rd90;
	selp.b32 	%r595, %r594, %r99, %p156;
	min.s64 	%rd270, %rd269, %rd90;
$L__BB7_110:
	setp.lt.s32 	%p157, %r1, 161;
	mov.u32 	%r596, %r595;
	mov.u64 	%rd271, %rd270;
	@%p157 bra 	$L__BB7_114;
	ld.shared.u32 	%r102, [_ZN6thrust24THRUST_300001_SM_1000_NS8cuda_cub4core6detail5shmemE+88];
	ld.shared.u64 	%rd93, [_ZN6thrust24THRUST_300001_SM_1000_NS8cuda_cub4core6detail5shmemE+96];
	setp.lt.u32 	%p158, %r595, %r102;
	mov.u32 	%r596, %r102;
	mov.u64 	%rd271, %rd93;
	@%p158 bra 	$L__BB7_114;
	setp.lt.u32 	%p159, %r102, %r595;
	mov.u32 	%r596, %r595;
	mov.u64 	%rd271, %rd270;
	@%p159 bra 	$L__BB7_114;
	setp.lt.s64 	%p160, %rd270, %rd93;
	selp.b32 	%r596, %r595, %r102, %p160;
	min.s64 	%rd271, %rd270, %rd93;
$L__BB7_114:
	setp.lt.s32 	%p161, %r1, 193;
	mov.u32 	%r597, %r596;
	mov.u64 	%rd272, %rd271;
	@%p161 bra 	$L__BB7_118;
	ld.shared.u32 	%r105, [_ZN6thrust24THRUST_300001_SM_1000_NS8cuda_cub4core6detail5shmemE+104];
	ld.shared.u64 	%rd96, [_ZN6thrust24THRUST_300001_SM_1000_NS8cuda_cub4core6detail5shmemE+112];
	setp.lt.u32 	%p162, %r596, %r105;
	mov.u32 	%r597, %r105;
	mov.u64 	%rd272, %rd96;
	@%p162 bra 	$L__BB7_118;
	setp.lt.u32 	%p163, %r105, %r596;
	mov.u32 	%r597, %r596;
	mov.u64 	%rd272, %rd271;
	@%p163 bra 	$L__BB7_118;
	setp.lt.s64 	%p164, %rd271, %rd96;
	selp.b32 	%r597, %r596, %r105, %p164;
	min.s64 	%rd272, %rd271, %rd96;
$L__BB7_118:
	setp.lt.s32 	%p165, %r1, 225;
	mov.u32 	%r631, %r597;
	mov.u64 	%rd306, %rd272;
	@%p165 bra 	$L__BB7_204;
	ld.shared.u32 	%r108, [_ZN6thrust24THRUST_300001_SM_1000_NS8cuda_cub4core6detail5shmemE+120];
	ld.shared.u64 	%rd99, [_ZN6thrust24THRUST_300001_SM_1000_NS8cuda_cub4core6detail5shmemE+128];
	setp.lt.u32 	%p166, %r597, %r108;
	mov.u32 	%r631, %r108;
	mov.u64 	%rd306, %rd99;
	@%p166 bra 	$L__BB7_204;
	setp.lt.u32 	%p167, %r108, %r597;
	mov.u32 	%r631, %r597;
	mov.u64 	%rd306, %rd272;
	@%p167 bra 	$L__BB7_204;
	setp.lt.s64 	%p168, %rd272, %rd99;
	selp.b32 	%r631, %r597, %r108, %p168;
	min.s64 	%rd306, %rd272, %rd99;
	bra.uni 	$L__BB7_204;
$L__BB7_122:
	mov.u32 	%r110, %tid.x;
	cvt.u64.u32 	%rd101, %r110;
	mul.wide.u32 	%rd195, %r110, 4;
	add.s64 	%rd102, %rd1, %rd195;
	ld.global.u32 	%r200, [%rd102];
	add.s32 	%r201, %r110, 256;
	cvt.u64.u32 	%rd196, %r201;
	ld.global.u32 	%r202, [%rd102+1024];
	add.s32 	%r203, %r110, 512;
	cvt.u64.u32 	%rd197, %r203;
	ld.global.u32 	%r204, [%rd102+2048];
	add.s32 	%r205, %r110, 768;
	cvt.u64.u32 	%rd198, %r205;
	ld.global.u32 	%r206, [%rd102+3072];
	or.b32  	%r207, %r110, 1024;
	cvt.u64.u32 	%rd103, %r207;
	add.s64 	%rd293, %rd192, %rd103;
	ld.global.u32 	%r618, [%rd102+4096];
	setp.lt.u32 	%p3, %r200, %r202;
	max.u32 	%r208, %r200, %r202;
	selp.b64 	%rd199, %rd196, %rd101, %p3;
	setp.lt.u32 	%p4, %r208, %r204;
	max.u32 	%r209, %r208, %r204;
	selp.b64 	%rd200, %rd197, %rd199, %p4;
	setp.lt.u32 	%p5, %r209, %r206;
	max.u32 	%r112, %r209, %r206;
	selp.b64 	%rd105, %rd198, %rd200, %p5;
	setp.lt.u32 	%p6, %r112, %r618;
	@%p6 bra 	$L__BB7_124;
	setp.lt.u32 	%p7, %r618, %r112;
	setp.lt.u64 	%p8, %rd105, %rd103;
	or.pred  	%p9, %p7, %p8;
	selp.b32 	%r618, %r112, %r618, %p9;
	add.s64 	%rd201, %rd192, %rd105;
	selp.b64 	%rd293, %rd201, %rd293, %p9;
$L__BB7_124:
	setp.lt.u64 	%p10, %rd194, 2560;
	mov.b64 	%rd282, 1280;
	@%p10 bra 	$L__BB7_137;
	mov.b64 	%rd274, 1280;
	mov.u32 	%r599, %r618;
$L__BB7_126:
	add.s64 	%rd204, %rd274, %rd101;
	shl.b64 	%rd205, %rd274, 2;
	add.s64 	%rd206, %rd102, %rd205;
	add.s64 	%rd110, %rd204, %rd192;
	ld.global.u32 	%r600, [%rd206];
	ld.global.u32 	%r601, [%rd206+1024];
	add.s64 	%rd278, %rd110, 512;
	ld.global.u32 	%r602, [%rd206+2048];
	add.s64 	%rd279, %rd110, 768;
	ld.global.u32 	%r603, [%rd206+3072];
	ld.global.u32 	%r618, [%rd206+4096];
	setp.lt.u32 	%p11, %r599, %r600;
	mov.u64 	%rd276, %rd110;
	@%p11 bra 	$L__BB7_128;
	setp.lt.u32 	%p12, %r600, %r599;
	setp.lt.s64 	%p13, %rd293, %rd110;
	or.pred  	%p14, %p12, %p13;
	selp.b32 	%r600, %r599, %r600, %p14;
	selp.b64 	%rd276, %rd293, %rd110, %p14;
$L__BB7_128:
	add.s64 	%rd277, %rd110, 256;
	setp.lt.u32 	%p15, %r600, %r601;
	@%p15 bra 	$L__BB7_130;
	setp.lt.u32 	%p16, %r601, %r600;
	setp.lt.s64 	%p17, %rd276, %rd277;
	or.pred  	%p18, %p16, %p17;
	selp.b32 	%r601, %r600, %r601, %p18;
	selp.b64 	%rd277, %rd276, %rd277, %p18;
$L__BB7_130:
	setp.lt.u32 	%p19, %r601, %r602;
	@%p19 bra 	$L__BB7_132;
	setp.lt.u32 	%p20, %r602, %r601;
	setp.lt.s64 	%p21, %rd277, %rd278;
	or.pred  	%p22, %p20, %p21;
	selp.b32 	%r602, %r601, %r602, %p22;
	selp.b64 	%rd278, %rd277, %rd278, %p22;
$L__BB7_132:
	setp.lt.u32 	%p23, %r602, %r603;
	@%p23 bra 	$L__BB7_134;
	setp.lt.u32 	%p24, %r603, %r602;
	setp.lt.s64 	%p25, %rd278, %rd279;
	or.pred  	%p26, %p24, %p25;
	selp.b32 	%r603, %r602, %r603, %p26;
	selp.b64 	%rd279, %rd278, %rd279, %p26;
$L__BB7_134:
	add.s64 	%rd210, %rd204, %rd192;
	add.s64 	%rd293, %rd210, 1024;
	setp.lt.u32 	%p27, %r603, %r618;
	@%p27 bra 	$L__BB7_136;
	setp.lt.u32 	%p28, %r618, %r603;
	setp.lt.s64 	%p29, %rd279, %rd293;
	or.pred  	%p30, %p28, %p29;
	selp.b32 	%r618, %r603, %r618, %p30;
	selp.b64 	%rd293, %rd279, %rd293, %p30;
$L__BB7_136:
	add.s64 	%rd282, %rd274, 1280;
	add.s64 	%rd211, %rd274, 2560;
	setp.le.s64 	%p31, %rd211, %rd194;
	mov.u64 	%rd274, %rd282;
	mov.u32 	%r599, %r618;
	@%p31 bra 	$L__BB7_126;
$L__BB7_137:
	setp.le.s64 	%p32, %rd194, %rd282;
	@%p32 bra 	$L__BB7_160;
	cvt.u32.u64 	%r210, %rd282;
	cvt.u32.u64 	%r211, %rd194;
	sub.s32 	%r132, %r211, %r210;
	setp.ge.s32 	%p33, %r110, %r132;
	@%p33 bra 	$L__BB7_160;
	cvta.to.global.u64 	%rd128, %rd191;
	not.b32 	%r214, %r110;
	add.s32 	%r215, %r214, %r211;
	sub.s32 	%r133, %r215, %r210;
	and.b32  	%r217, %r133, 768;
	setp.eq.s32 	%p34, %r217, 768;
	mov.u32 	%r610, %r110;
	@%p34 bra 	$L__BB7_145;
	add.s64 	%rd213, %rd282, %rd101;
	add.s64 	%rd284, %rd213, %rd192;
	shl.b64 	%rd214, %rd213, 2;
	add.s64 	%rd283, %rd128, %rd214;
	shr.u32 	%r218, %r133, 8;
	add.s32 	%r219, %r218, 1;
	and.b32  	%r220, %r219, 3;
	neg.s32 	%r606, %r220;
	mov.u32 	%r610, %r110;
$L__BB7_141:
	.pragma "nounroll";
	mov.u64 	%rd133, %rd293;
	mov.u32 	%r137, %r618;
	ld.global.u32 	%r138, [%rd283];
	setp.lt.u32 	%p35, %r137, %r138;
	mov.u32 	%r618, %r138;
	mov.u64 	%rd293, %rd284;
	@%p35 bra 	$L__BB7_144;
	setp.lt.u32 	%p36, %r138, %r137;
	mov.u32 	%r618, %r137;
	mov.u64 	%rd293, %rd133;
	@%p36 bra 	$L__BB7_144;
	setp.lt.s64 	%p37, %rd133, %rd284;
	selp.b32 	%r618, %r137, %r138, %p37;
	min.s64 	%rd293, %rd133, %rd284;
$L__BB7_144:
	add.s32 	%r610, %r610, 256;
	add.s64 	%rd284, %rd284, 256;
	add.s64 	%rd283, %rd283, 1024;
	add.s32 	%r606, %r606, 1;
	setp.ne.s32 	%p38, %r606, 0;
	@%p38 bra 	$L__BB7_141;
$L__BB7_145:
	setp.lt.u32 	%p39, %r133, 768;
	@%p39 bra 	$L__BB7_160;
	add.s32 	%r613, %r610, 512;
$L__BB7_147:
	mov.u32 	%r147, %r613;
	add.s32 	%r221, %r147, -512;
	cvt.u64.u32 	%rd215, %r221;
	add.s64 	%rd216, %rd282, %rd215;
	shl.b64 	%rd217, %rd216, 2;
	add.s64 	%rd141, %rd128, %rd217;
	add.s64 	%rd142, %rd216, %rd192;
	ld.global.u32 	%r149, [%rd141];
	setp.lt.u32 	%p40, %r618, %r149;
	mov.u32 	%r615, %r149;
	mov.u64 	%rd290, %rd142;
	@%p40 bra 	$L__BB7_150;
	setp.lt.u32 	%p41, %r149, %r618;
	mov.u32 	%r615, %r618;
	mov.u64 	%rd290, %rd293;
	@%p41 bra 	$L__BB7_150;
	setp.lt.s64 	%p42, %rd293, %rd142;
	selp.b32 	%r615, %r618, %r149, %p42;
	min.s64 	%rd290, %rd293, %rd142;
$L__BB7_150:
	add.s32 	%r222, %r147, -256;
	cvt.u64.u32 	%rd218, %r222;
	add.s64 	%rd219, %rd282, %rd218;
	add.s64 	%rd145, %rd219, %rd192;
	ld.global.u32 	%r152, [%rd141+1024];
	setp.lt.u32 	%p43, %r615, %r152;
	mov.u32 	%r616, %r152;
	mov.u64 	%rd291, %rd145;
	@%p43 bra 	$L__BB7_153;
	setp.lt.u32 	%p44, %r152, %r615;
	mov.u32 	%r616, %r615;
	mov.u64 	%rd291, %rd290;
	@%p44 bra 	$L__BB7_153;
	setp.lt.s64 	%p45, %rd290, %rd145;
	selp.b32 	%r616, %r615, %r152, %p45;
	min.s64 	%rd291, %rd290, %rd145;
$L__BB7_153:
	cvt.u64.u32 	%rd220, %r147;
	add.s64 	%rd221, %rd282, %rd220;
	add.s64 	%rd148, %rd221, %rd192;
	ld.global.u32 	%r155, [%rd141+2048];
	setp.lt.u32 	%p46, %r616, %r155;
	mov.u32 	%r617, %r155;
	mov.u64 	%rd292, %rd148;
	@%p46 bra 	$L__BB7_156;
	setp.lt.u32 	%p47, %r155, %r616;
	mov.u32 	%r617, %r616;
	mov.u64 	%rd292, %rd291;
	@%p47 bra 	$L__BB7_156;
	setp.lt.s64 	%p48, %rd291, %rd148;
	selp.b32 	%r617, %r616, %r155, %p48;
	min.s64 	%rd292, %rd291, %rd148;
$L__BB7_156:
	add.s32 	%r223, %r147, 256;
	cvt.u64.u32 	%rd222, %r223;
	add.s64 	%rd223, %rd282, %rd222;
	add.s64 	%rd151, %rd223, %rd192;
	ld.global.u32 	%r158, [%rd141+3072];
	setp.lt.u32 	%p49, %r617, %r158;
	mov.u32 	%r618, %r158;
	mov.u64 	%rd293, %rd151;
	@%p49 bra 	$L__BB7_159;
	setp.lt.u32 	%p50, %r158, %r617;
	mov.u32 	%r618, %r617;
	mov.u64 	%rd293, %rd292;
	@%p50 bra 	$L__BB7_159;
	setp.lt.s64 	%p51, %rd292, %rd151;
	selp.b32 	%r618, %r617, %r158, %p51;
	min.s64 	%rd293, %rd292, %rd151;
$L__BB7_159:
	add.s32 	%r613, %r147, 1024;
	add.s32 	%r224, %r147, 512;
	setp.lt.s32 	%p52, %r224, %r132;
	@%p52 bra 	$L__BB7_147;
$L__BB7_160:
	// begin inline asm
	mov.u32 %r225, %laneid;
	// end inline asm
	mov.b32 	%r243, 1;
	mov.b32 	%r244, 31;
	mov.b32 	%r245, -1;
	// begin inline asm
	shfl.sync.down.b32 %r226, %r618, %r243, %r244, %r245;
	// end inline asm
	// begin inline asm
	shfl.sync.down.b32 %r231, %r232, %r243, %r244, %r245;
	// end inline asm
	mov.b64 	{%r237, %r242}, %rd293;
	// begin inline asm
	shfl.sync.down.b32 %r236, %r237, %r243, %r244, %r245;
	// end inline asm
	// begin inline asm
	shfl.sync.down.b32 %r241, %r242, %r243, %r244, %r245;
	// end inline asm
	mov.b64 	%rd155, {%r236, %r241};
	setp.gt.s32 	%p53, %r225, 30;
	mov.u32 	%r620, %r618;
	mov.u64 	%rd295, %rd293;
	@%p53 bra 	$L__BB7_164;
	setp.lt.u32 	%p54, %r618, %r226;
	mov.u32 	%r620, %r226;
	mov.u64 	%rd295, %rd155;
	@%p54 bra 	$L__BB7_164;
	setp.lt.u32 	%p55, %r226, %r618;
	mov.u32 	%r620, %r618;
	mov.u64 	%rd295, %rd293;
	@%p55 bra 	$L__BB7_164;
	setp.lt.s64 	%p56, %rd293, %rd155;
	selp.b32 	%r620, %r618, %r226, %p56;
	min.s64 	%rd295, %rd293, %rd155;
$L__BB7_164:
	mov.b32 	%r263, 2;
	mov.b32 	%r264, 31;
	mov.b32 	%r265, -1;
	// begin inline asm
	shfl.sync.down.b32 %r246, %r620, %r263, %r264, %r265;
	// end inline asm
	// begin inline asm
	shfl.sync.down.b32 %r251, %r252, %r263, %r264, %r265;
	// end inline asm
	mov.b64 	{%r257, %r262}, %rd295;
	// begin inline asm
	shfl.sync.down.b32 %r256, %r257, %r263, %r264, %r265;
	// end inline asm
	// begin inline asm
	shfl.sync.down.b32 %r261, %r262, %r263, %r264, %r265;
	// end inline asm
	mov.b64 	%rd158, {%r256, %r261};
	setp.gt.s32 	%p57, %r225, 29;
	mov.u32 	%r621, %r620;
	mov.u64 	%rd296, %rd295;
	@%p57 bra 	$L__BB7_168;
	setp.lt.u32 	%p58, %r620, %r246;
	mov.u32 	%r621, %r246;
	mov.u64 	%rd296, %rd158;
	@%p58 bra 	$L__BB7_168;
	setp.lt.u32 	%p59, %r246, %r620;
	mov.u32 	%r621, %r620;
	mov.u64 	%rd296, %rd295;
	@%p59 bra 	$L__BB7_168;
	setp.lt.s64 	%p60, %rd295, %rd158;
	selp.b32 	%r621, %r620, %r246, %p60;
	min.s64 	%rd296, %rd295, %rd158;
$L__BB7_168:
	mov.b32 	%r283, 4;
	mov.b32 	%r284, 31;
	mov.b32 	%r285, -1;
	// begin inline asm
	shfl.sync.down.b32 %r266, %r621, %r283, %r284, %r285;
	// end inline asm
	// begin inline asm
	shfl.sync.down.b32 %r271, %r272, %r283, %r284, %r285;
	// end inline asm
	mov.b64 	{%r277, %r282}, %rd296;
	// begin inline asm
	shfl.sync.down.b32 %r276, %r277, %r283, %r284, %r285;
	// end inline asm
	// begin inline asm
	shfl.sync.down.b32 %r281, %r282, %r283, %r284, %r285;
	// end inline asm
	mov.b64 	%rd161, {%r276, %r281};
	setp.gt.s32 	%p61, %r225, 27;
	mov.u32 	%r622, %r621;
	mov.u64 	%rd297, %rd296;
	@%p61 bra 	$L__BB7_172;
	setp.lt.u32 	%p62, %r621, %r266;
	mov.u32 	%r622, %r266;
	mov.u64 	%rd297, %rd161;
	@%p62 bra 	$L__BB7_172;
	setp.lt.u32 	%p63, %r266, %r621;
	mov.u32 	%r622, %r621;
	mov.u64 	%rd297, %rd296;
	@%p63 bra 	$L__BB7_172;
	setp.lt.s64 	%p64, %rd296, %rd161;
	selp.b32 	%r622, %r621, %r266, %p64;
	min.s64 	%rd297, %rd296, %rd161;
$L__BB7_172:
	mov.b32 	%r303, 8;
	mov.b32 	%r304, 31;
	mov.b32 	%r305, -1;
	// begin inline asm
	shfl.sync.down.b32 %r286, %r622, %r303, %r304, %r305;
	// end inline asm
	// begin inline asm
	shfl.sync.down.b32 %r291, %r292, %r303, %r304, %r305;
	// end inline asm
	mov.b64 	{%r297, %r302}, %rd297;
	// begin inline asm
	shfl.sync.down.b32 %r296, %r297, %r303, %r304, %r305;
	// end inline asm
	// begin inline asm
	shfl.sync.down.b32 %r301, %r302, %r303, %r304, %r305;
	// end inline asm
	mov.b64 	%rd164, {%r296, %r301};
	setp.gt.s32 	%p65, %r225, 23;
	mov.u32 	%r623, %r622;
	mov.u64 	%rd298, %rd297;
	@%p65 bra 	$L__BB7_176;
	setp.lt.u32 	%p66, %r622, %r286;
	mov.u32 	%r623, %r286;
	mov.u64 	%rd298, %rd164;
	@%p66 bra 	$L__BB7_176;
	setp.lt.u32 	%p67, %r286, %r622;
	mov.u32 	%r623, %r622;
	mov.u64 	%rd298, %rd297;
	@%p67 bra 	$L__BB7_176;
	setp.lt.s64 	%p68, %rd297, %rd164;
	selp.b32 	%r623, %r622, %r286, %p68;
	min.s64 	%rd298, %rd297, %rd164;
$L__BB7_176:
	mov.b32 	%r323, 16;
	mov.b32 	%r324, 31;
	mov.b32 	%r325, -1;
	// begin inline asm
	shfl.sync.down.b32 %r306, %r623, %r323, %r324, %r325;
	// end inline asm
	// begin inline asm
	shfl.sync.down.b32 %r311, %r312, %r323, %r324, %r325;
	// end inline asm
	mov.b64 	{%r317, %r322}, %rd298;
	// begin inline asm
	shfl.sync.down.b32 %r316, %r317, %r323, %r324, %r325;
	// end inline asm
	// begin inline asm
	shfl.sync.down.b32 %r321, %r322, %r323, %r324, %r325;
	// end inline asm
	mov.b64 	%rd167, {%r316, %r321};
	setp.gt.s32 	%p69, %r225, 15;
	mov.u32 	%r631, %r623;
	mov.u64 	%rd306, %rd298;
	@%p69 bra 	$L__BB7_180;
	setp.lt.u32 	%p70, %r623, %r306;
	mov.u32 	%r631, %r306;
	mov.u64 	%rd306, %rd167;
	@%p70 bra 	$L__BB7_180;
	setp.lt.u32 	%p71, %r306, %r623;
	mov.u32 	%r631, %r623;
	mov.u64 	%rd306, %rd298;
	@%p71 bra 	$L__BB7_180;
	setp.lt.s64 	%p72, %rd298, %rd167;
	selp.b32 	%r631, %r623, %r306, %p72;
	min.s64 	%rd306, %rd298, %rd167;
$L__BB7_180:
	setp.ne.s32 	%p73, %r225, 0;
	@%p73 bra 	$L__BB7_182;
	shr.u32 	%r326, %r110, 1;
	and.b32  	%r327, %r326, 496;
	mov.u32 	%r328, _ZN6thrust24THRUST_300001_SM_1000_NS8cuda_cub4core6detail5shmemE;
	add.s32 	%r329, %r328, %r327;
	st.shared.u32 	[%r329+8], %r631;
	st.shared.u64 	[%r329+16], %rd306;
$L__BB7_182:
	bar.sync 	0;
	setp.ne.s32 	%p74, %r110, 0;
	@%p74 bra 	$L__BB7_204;
	ld.shared.u32 	%r179, [_ZN6thrust24THRUST_300001_SM_1000_NS8cuda_cub4core6detail5shmemE+24];
	ld.shared.u64 	%rd170, [_ZN6thrust24THRUST_300001_SM_1000_NS8cuda_cub4core6detail5shmemE+32];
	setp.lt.u32 	%p75, %r631, %r179;
	mov.u32 	%r625, %r179;
	mov.u64 	%rd300, %rd170;
	@%p75 bra 	$L__BB7_186;
	setp.lt.u32 	%p76, %r179, %r631;
	mov.u32 	%r625, %r631;
	mov.u64 	%rd300, %rd306;
	@%p76 bra 	$L__BB7_186;
	setp.lt.s64 	%p77, %rd306, %rd170;
	selp.b32 	%r625, %r631, %r179, %p77;
	min.s64 	%rd300, %rd306, %rd170;
$L__BB7_186:
	ld.shared.u32 	%r182, [_ZN6thrust24THRUST_300001_SM_1000_NS8cuda_cub4core6detail5shmemE+40];
	ld.shared.u64 	%rd173, [_ZN6thrust24THRUST_300001_SM_1000_NS8cuda_cub4core6detail5shmemE+48];
	setp.lt.u32 	%p78, %r625, %r182;
	mov.u32 	%r626, %r182;
	mov.u64 	%rd301, %rd173;
	@%p78 bra 	$L__BB7_189;
	setp.lt.u32 	%p79, %r182, %r625;
	mov.u32 	%r626, %r625;
	mov.u64 	%rd301, %rd300;
	@%p79 bra 	$L__BB7_189;
	setp.lt.s64 	%p80, %rd300, %rd173;
	selp.b32 	%r626, %r625, %r182, %p80;
	min.s64 	%rd301, %rd300, %rd173;
$L__BB7_189:
	ld.shared.u32 	%r185, [_ZN6thrust24THRUST_300001_SM_1000_NS8cuda_cub4core6detail5shmemE+56];
	ld.shared.u64 	%rd176, [_ZN6thrust24THRUST_300001_SM_1000_NS8cuda_cub4core6detail5shmemE+64];
	setp.lt.u32 	%p81, %r626, %r185;
	mov.u32 	%r627, %r185;
	mov.u64 	%rd302, %rd176;
	@%p81 bra 	$L__BB7_192;
	setp.lt.u32 	%p82, %r185, %r626;
	mov.u32 	%r627, %r626;
	mov.u64 	%rd302, %rd301;
	@%p82 bra 	$L__BB7_192;
	setp.lt.s64 	%p83, %rd301, %rd176;
	selp.b32 	%r627, %r626, %r185, %p83;
	min.s64 	%rd302, %rd301, %rd176;
$L__BB7_192:
	ld.shared.u32 	%r188, [_ZN6thrust24THRUST_300001_SM_1000_NS8cuda_cub4core6detail5shmemE+72];
	ld.shared.u64 	%rd179, [_ZN6thrust24THRUST_300001_SM_1000_NS8cuda_cub4core6detail5shmemE+80];
	setp.lt.u32 	%p84, %r627, %r188;
	mov.u32 	%r628, %r188;
	mov.u64 	%rd303, %rd179;
	@%p84 bra 	$L__BB7_195;
	setp.lt.u32 	%p85, %r188, %r627;
	mov.u32 	%r628, %r627;
	mov.u64 	%rd303, %rd302;
	@%p85 bra 	$L__BB7_195;
	setp.lt.s64 	%p86, %rd302, %rd179;
	selp.b32 	%r628, %r627, %r188, %p86;
	min.s64 	%rd303, %rd302, %rd179;
$L__BB7_195:
	ld.shared.u32 	%r191, [_ZN6thrust24THRUST_300001_SM_1000_NS8cuda_cub4core6detail5shmemE+88];
	ld.shared.u64 	%rd182, [_ZN6thrust24THRUST_300001_SM_1000_NS8cuda_cub4core6detail5shmemE+96];
	setp.lt.u32 	%p87, %r628, %r191;
	mov.u32 	%r629, %r191;
	mov.u64 	%rd304, %rd182;
	@%p87 bra 	$L__BB7_198;
	setp.lt.u32 	%p88, %r191, %r628;
	mov.u32 	%r629, %r628;
	mov.u64 	%rd304, %rd303;
	@%p88 bra 	$L__BB7_198;
	setp.lt.s64 	%p89, %rd303, %rd182;
	selp.b32 	%r629, %r628, %r191, %p89;
	min.s64 	%rd304, %rd303, %rd182;
$L__BB7_198:
	ld.shared.u32 	%r194, [_ZN6thrust24THRUST_300001_SM_1000_NS8cuda_cub4core6detail5shmemE+104];
	ld.shared.u64 	%rd185, [_ZN6thrust24THRUST_300001_SM_1000_NS8cuda_cub4core6detail5shmemE+112];
	setp.lt.u32 	%p90, %r629, %r194;
	mov.u32 	%r630, %r194;
	mov.u64 	%rd305, %rd185;
	@%p90 bra 	$L__BB7_201;
	setp.lt.u32 	%p91, %r194, %r629;
	mov.u32 	%r630, %r629;
	mov.u64 	%rd305, %rd304;
	@%p91 bra 	$L__BB7_201;
	setp.lt.s64 	%p92, %rd304, %rd185;
	selp.b32 	%r630, %r629, %r194, %p92;
	min.s64 	%rd305, %rd304, %rd185;
$L__BB7_201:
	ld.shared.u32 	%r197, [_ZN6thrust24THRUST_300001_SM_1000_NS8cuda_cub4core6detail5shmemE+120];
	ld.shared.u64 	%rd188, [_ZN6thrust24THRUST_300001_SM_1000_NS8cuda_cub4core6detail5shmemE+128];
	setp.lt.u32 	%p93, %r630, %r197;
	mov.u32 	%r631, %r197;
	mov.u64 	%rd306, %rd188;
	@%p93 bra 	$L__BB7_204;
	setp.lt.u32 	%p94, %r197, %r630;
	mov.u32 	%r631, %r630;
	mov.u64 	%rd306, %rd305;
	@%p94 bra 	$L__BB7_204;
	setp.lt.s64 	%p95, %rd305, %rd188;
	selp.b32 	%r631, %r630, %r197, %p95;
	min.s64 	%rd306, %rd305, %rd188;
$L__BB7_204:
	mov.u32 	%r559, %tid.x;
	setp.ne.s32 	%p212, %r559, 0;
	@%p212 bra 	$L__BB7_206;
	ld.param.u64 	%rd237, [_ZN6thrust24THRUST_300001_SM_1000_NS8cuda_cub4core6detail13_kernel_agentINS1_8__reduce11ReduceAgentINS0_12zip_iteratorIN4cuda3std3__45tupleIJPjNS0_17counting_iteratorIlNS0_11use_defaultESE_SE_EEEEEEEPNSB_IJjlEEESI_lNS1_9__extrema9arg_max_fIjlNSA_4lessIjEEEEEEJSH_SJ_lSO_EEEvDpT0__param_1];
	cvta.to.global.u64 	%rd236, %rd237;
	st.global.u32 	[%rd236], %r631;
	st.global.u64 	[%rd236+8], %rd306;
$L__BB7_206:
	ret;

}
	// .globl	_ZN6thrust24THRUST_300001_SM_1000_NS8cuda_cub4core6detail13_kernel_agentINS1_8__reduce11ReduceAgentINS0_12zip_iteratorIN4cuda3std3__45tupleIJPjNS0_17counting_iteratorIlNS0_11use_defaultESE_SE_EEEEEEEPNSB_IJjlEEESI_lNS1_9__extrema9arg_max_fIjlNSA_4lessIjEEEEEEJSH_SJ_lN3cub18CUB_300001_SM_100013GridEvenShareIlEENSR_9GridQueueIyEESO_EEEvDpT0_
.visible .entry _ZN6thrust24THRUST_300001_SM_1000_NS8cuda_cub4core6detail13_kernel_agentINS1_8__reduce11ReduceAgentINS0_12zip_iteratorIN4cuda3std3__45tupleIJPjNS0_17counting_iteratorIlNS0_11use_defaultESE_SE_EEEEEEEPNSB_IJjlEEESI_lNS1_9__extrema9arg_max_fIjlNSA_4lessIjEEEEEEJSH_SJ_lN3cub18CUB_300001_SM_100013GridEvenShareIlEENSR_9GridQueueIyEESO_EEEvDpT0_(
	.param .align 8 .b8 _ZN6thrust24THRUST_300001_SM_1000_NS8cuda_cub4core6detail13_kernel_agentINS1_8__reduce11ReduceAgentINS0_12zip_iteratorIN4cuda3std3__45tupleIJPjNS0_17counting_iteratorIlNS0_11use_defaultESE_SE_EEEEEEEPNSB_IJjlEEESI_lNS1_9__extrema9arg_max_fIjlNSA_4lessIjEEEEEEJSH_SJ_lN3cub18CUB_300001_SM_100013GridEvenShareIlEENSR_9GridQueueIyEESO_EEEvDpT0__param_0[16],
	.param .u64 .ptr .align 1 _ZN6thrust24THRUST_300001_SM_1000_NS8cuda_cub4core6detail13_kernel_agentINS1_8__reduce11ReduceAgentINS0_12zip_iteratorIN4cuda3std3__45tupleIJPjNS0_17counting_iteratorIlNS0_11use_defaultESE_SE_EEEEEEEPNSB_IJjlEEESI_lNS1_9__extrema9arg_max_fIjlNSA_4lessIjEEEEEEJSH_SJ_lN3cub18CUB_300001_SM_100013GridEvenShareIlEENSR_9GridQueueIyEESO_EEEvDpT0__param_1,
	.param .u64 _ZN6thrust24THRUST_300001_SM_1000_NS8cuda_cub4core6detail13_kernel_agentINS1_8__reduce11ReduceAgentINS0_12zip_iteratorIN4cuda3std3__45tupleIJPjNS0_17counting_iteratorIlNS0_11use_defaultESE_SE_EEEEEEEPNSB_IJjlEEESI_lNS1_9__extrema9arg_max_fIjlNSA_4lessIjEEEEEEJSH_SJ_lN3cub18CUB_300001_SM_100013GridEvenShareIlEENSR_9GridQueueIyEESO_EEEvDpT0__param_2,
	.param .align 8 .b8 _ZN6thrust24THRUST_300001_SM_1000_NS8cuda_cub4core6detail13_kernel_agentINS1_8__reduce11ReduceAgentINS0_12zip_iteratorIN4cuda3std3__45tupleIJPjNS0_17counting_iteratorIlNS0_11use_defaultESE_SE_EEEEEEEPNSB_IJjlEEESI_lNS1_9__extrema9arg_max_fIjlNSA_4lessIjEEEEEEJSH_SJ_lN3cub18CUB_300001_SM_100013GridEvenShareIlEENSR_9GridQueueIyEESO_EEEvDpT0__param_3[72],
	.param .align 8 .b8 _ZN6thrust24THRUST_300001_SM_1000_NS8cuda_cub4core6detail13_kernel_agentINS1_8__reduce11ReduceAgentINS0_12zip_iteratorIN4cuda3std3__45tupleIJPjNS0_17counting_iteratorIlNS0_11use_defaultESE_SE_EEEEEEEPNSB_IJjlEEESI_lNS1_9__extrema9arg_max_fIjlNSA_4lessIjEEEEEEJSH_SJ_lN3cub18CUB_300001_SM_100013GridEvenShareIlEENSR_9GridQueueIyEESO_EEEvDpT0__param_4[8],
	.param .align 1 .b8 _ZN6thrust24THRUST_300001_SM_1000_NS8cuda_cub4core6detail13_kernel_agentINS1_8__reduce11ReduceAgentINS0_12zip_iteratorIN4cuda3std3__45tupleIJPjNS0_17counting_iteratorIlNS0_11use_defaultESE_SE_EEEEEEEPNSB_IJjlEEESI_lNS1_9__extrema9arg_max_fIjlNSA_4lessIjEEEEEEJSH_SJ_lN3cub18CUB_300001_SM_100013GridEvenShareIlEENSR_9GridQueueIyEESO_EEEvDpT0__param_5[1]
)
.maxntid 256
{
	.reg .pred 	%p<215>;
	.reg .b32 	%r<640>;
	.reg .b64 	%rd<324>;

	ld.param.u64 	%rd196, [_ZN6thrust24THRUST_300001_SM_1000_NS8cuda_cub4core6detail13_kernel_agentINS1_8__reduce11ReduceAgentINS0_12zip_iteratorIN4cuda3std3__45tupleIJPjNS0_17counting_iteratorIlNS0_11use_defaultESE_SE_EEEEEEEPNSB_IJjlEEESI_lNS1_9__extrema9arg_max_fIjlNSA_4lessIjEEEEEEJSH_SJ_lN3cub18CUB_300001_SM_100013GridEvenShareIlEENSR_9GridQueueIyEESO_EEEvDpT0__param_0+8];
	ld.param.u64 	%rd195, [_ZN6thrust24THRUST_300001_SM_1000_NS8cuda_cub4core6detail13_kernel_agentINS1_8__reduce11ReduceAgentINS0_12zip_iteratorIN4cuda3std3__45tupleIJPjNS0_17counting_iteratorIlNS0_11use_defaultESE_SE_EEEEEEEPNSB_IJjlEEESI_lNS1_9__extrema9arg_max_fIjlNSA_4lessIjEEEEEEJSH_SJ_lN3cub18CUB_300001_SM_100013GridEvenShareIlEENSR_9GridQueueIyEESO_EEEvDpT0__param_0];
	ld.param.u64 	%rd199, [_ZN6thrust24THRUST_300001_SM_1000_NS8cuda_cub4core6detail13_kernel_agentINS1_8__reduce11ReduceAgentINS0_12zip_iteratorIN4cuda3std3__45tupleIJPjNS0_17counting_iteratorIlNS0_11use_defaultESE_SE_EEEEEEEPNSB_IJjlEEESI_lNS1_9__extrema9arg_max_fIjlNSA_4lessIjEEEEEEJSH_SJ_lN3cub18CUB_300001_SM_100013GridEvenShareIlEENSR_9GridQueueIyEESO_EEEvDpT0__param_4];
	ld.param.u64 	%rd198, [_ZN6thrust24THRUST_300001_SM_1000_NS8cuda_cub4core6detail13_kernel_agentINS1_8__reduce11ReduceAgentINS0_12zip_iteratorIN4cuda3std3__45tupleIJPjNS0_17counting_iteratorIlNS0_11use_defaultESE_SE_EEEEEEEPNSB_IJjlEEESI_lNS1_9__extrema9arg_max_fIjlNSA_4lessIjEEEEEEJSH_SJ_lN3cub18CUB_300001_SM_100013GridEvenShareIlEENSR_9GridQueueIyEESO_EEEvDpT0__param_2];
	cvta.to.global.u64 	%rd1, %rd199;
	cvta.to.global.u64 	%rd2, %rd195;
	mov.u32 	%r1, %ctaid.x;
	mul.lo.s32 	%r202, %r1, 1280;
	cvt.u64.u32 	%rd4, %r202;
	mov.u32 	%r203, %nctaid.x;
	mul.lo.s32 	%r204, %r203, 1280;
	cvt.u64.u32 	%rd5, %r204;
	add.s64 	%rd200, %rd4, 1280;
	setp.le.s64 	%p1, %rd200, %rd198;
	@%p1 bra 	$L__BB8_121;
	cvt.u32.u64 	%r336, %rd4;
	cvt.u32.u64 	%r2, %rd198;
	sub.s32 	%r3, %r2, %r336;
	mov.u32 	%r4, %tid.x;
	setp.ge.s32 	%p98, %r4, %r3;
	mov.b32 	%r582, 0;
	mov.b64 	%rd266, 0;
	mov.u32 	%r574, %r4;
	@%p98 bra 	$L__BB8_3;
	cvt.u64.u32 	%rd234, %r4;
	add.s64 	%rd235, %rd4, %rd234;
	shl.b64 	%rd236, %rd235, 2;
	add.s64 	%rd237, %rd2, %rd236;
	add.s64 	%rd266, %rd196, %rd235;
	ld.global.u32 	%r582, [%rd237];
	add.s32 	%r574, %r4, 256;
$L__BB8_3:
	setp.ge.s32 	%p99, %r574, %r3;
	@%p99 bra 	$L__BB8_25;
	not.b32 	%r339, %r574;
	add.s32 	%r340, %r339, %r2;
	sub.s32 	%r9, %r340, %r336;
	and.b32  	%r341, %r9, 768;
	setp.eq.s32 	%p100, %r341, 768;
	@%p100 bra 	$L__BB8_10;
	cvt.u64.u32 	%rd239, %r574;
	add.s64 	%rd240, %rd239, %rd4;
	add.s64 	%rd257, %rd240, %rd196;
	shl.b64 	%rd241, %rd240, 2;
	add.s64 	%rd256, %rd2, %rd241;
	shr.u32 	%r342, %r9, 8;
	add.s32 	%r343, %r342, 1;
	and.b32  	%r344, %r343, 3;
	neg.s32 	%r570, %r344;
$L__BB8_6:
	.pragma "nounroll";
	mov.u64 	%rd12, %rd266;
	mov.u32 	%r13, %r582;
	ld.global.u32 	%r14, [%rd256];
	setp.lt.u32 	%p101, %r13, %r14;
	mov.u64 	%rd266, %rd257;
	mov.u32 	%r582, %r14;
	@%p101 bra 	$L__BB8_9;
	setp.lt.u32 	%p102, %r14, %r13;
	mov.u64 	%rd266, %rd12;
	mov.u32 	%r582, %r13;
	@%p102 bra 	$L__BB8_9;
	setp.lt.s64 	%p103, %rd12, %rd257;
	min.s64 	%rd266, %rd12, %rd257;
	selp.b32 	%r582, %r13, %r14, %p103;
$L__BB8_9:
	add.s32 	%r574, %r574, 256;
	add.s64 	%rd257, %rd257, 256;
	add.s64 	%rd256, %rd256, 1024;
	add.s32 	%r570, %r570, 1;
	setp.ne.s32 	%p104, %r570, 0;
	@%p104 bra 	$L__BB8_6;
$L__BB8_10:
	setp.lt.u32 	%p105, %r9, 768;
	@%p105 bra 	$L__BB8_25;
	add.s32 	%r577, %r574, 512;
$L__BB8_12:
	mov.u32 	%r23, %r577;
	add.s32 	%r345, %r23, -512;
	cvt.s64.s32 	%rd242, %r345;
	add.s64 	%rd243, %rd242, %rd4;
	shl.b64 	%rd244, %rd243, 2;
	add.s64 	%rd20, %rd2, %rd244;
	add.s64 	%rd21, %rd243, %rd196;
	ld.global.u32 	%r25, [%rd20];
	setp.lt.u32 	%p106, %r582, %r25;
	mov.u64 	%rd263, %rd21;
	mov.u32 	%r579, %r25;
	@%p106 bra 	$L__BB8_15;
	setp.lt.u32 	%p107, %r25, %r582;
	mov.u64 	%rd263, %rd266;
	mov.u32 	%r579, %r582;
	@%p107 bra 	$L__BB8_15;
	setp.lt.s64 	%p108, %rd266, %rd21;
	min.s64 	%rd263, %rd266, %rd21;
	selp.b32 	%r579, %r582, %r25, %p108;
$L__BB8_15:
	add.s32 	%r346, %r23, -256;
	cvt.s64.s32 	%rd245, %r346;
	add.s64 	%rd246, %rd245, %rd4;
	add.s64 	%rd24, %rd246, %rd196;
	ld.global.u32 	%r28, [%rd20+1024];
	setp.lt.u32 	%p109, %r579, %r28;
	mov.u64 	%rd264, %rd24;
	mov.u32 	%r580, %r28;
	@%p109 bra 	$L__BB8_18;
	setp.lt.u32 	%p110, %r28, %r579;
	mov.u64 	%rd264, %rd263;
	mov.u32 	%r580, %r579;
	@%p110 bra 	$L__BB8_18;
	setp.lt.s64 	%p111, %rd263, %rd24;
	min.s64 	%rd264, %rd263, %rd24;
	selp.b32 	%r580, %r579, %r28, %p111;
$L__BB8_18:
	cvt.s64.s32 	%rd247, %r23;
	add.s64 	%rd248, %rd247, %rd4;
	add.s64 	%rd27, %rd248, %rd196;
	ld.global.u32 	%r31, [%rd20+2048];
	setp.lt.u32 	%p112, %r580, %r31;
	mov.u64 	%rd265, %rd27;
	mov.u32 	%r581, %r31;
	@%p112 bra 	$L__BB8_21;
	setp.lt.u32 	%p113, %r31, %r580;
	mov.u64 	%rd265, %rd264;
	mov.u32 	%r581, %r580;
	@%p113 bra 	$L__BB8_21;
	setp.lt.s64 	%p114, %rd264, %rd27;
	min.s64 	%rd265, %rd264, %rd27;
	selp.b32 	%r581, %r580, %r31, %p114;
$L__BB8_21:
	add.s32 	%r347, %r23, 256;
	cvt.s64.s32 	%rd249, %r347;
	add.s64 	%rd250, %rd249, %rd4;
	add.s64 	%rd30, %rd250, %rd196;
	ld.global.u32 	%r34, [%rd20+3072];
	setp.lt.u32 	%p115, %r581, %r34;
	mov.u64 	%rd266, %rd30;
	mov.u32 	%r582, %r34;
	@%p115 bra 	$L__BB8_24;
	setp.lt.u32 	%p116, %r34, %r581;
	mov.u64 	%rd266, %rd265;
	mov.u32 	%r582, %r581;
	@%p116 bra 	$L__BB8_24;
	setp.lt.s64 	%p117, %rd265, %rd30;
	min.s64 	%rd266, %rd265, %rd30;
	selp.b32 	%r582, %r581, %r34, %p117;
$L__BB8_24:
	add.s32 	%r577, %r23, 1024;
	add.s32 	%r348, %r23, 512;
	setp.lt.s32 	%p118, %r348, %r3;
	@%p118 bra 	$L__BB8_12;
$L__BB8_25:
	setp.lt.s32 	%p119, %r3, 256;
	@%p119 bra 	$L__BB8_70;
	// begin inline asm
	mov.u32 %r462, %laneid;
	// end inline asm
	mov.b32 	%r480, 1;
	mov.b32 	%r481, 31;
	mov.b32 	%r482, -1;
	// begin inline asm
	shfl.sync.down.b32 %r463, %r582, %r480, %r481, %r482;
	// end inline asm
	// begin inline asm
	shfl.sync.down.b32 %r468, %r469, %r480, %r481, %r482;
	// end inline asm
	mov.b64 	{%r474, %r479}, %rd266;
	// begin inline asm
	shfl.sync.down.b32 %r473, %r474, %r480, %r481, %r482;
	// end inline asm
	// begin inline asm
	shfl.sync.down.b32 %r478, %r479, %r480, %r481, %r482;
	// end inline asm
	mov.b64 	%rd34, {%r473, %r478};
	setp.gt.s32 	%p171, %r462, 30;
	mov.u64 	%rd268, %rd266;
	mov.u32 	%r584, %r582;
	@%p171 bra 	$L__BB8_30;
	setp.lt.u32 	%p172, %r582, %r463;
	mov.u64 	%rd268, %rd34;
	mov.u32 	%r584, %r463;
	@%p172 bra 	$L__BB8_30;
	setp.lt.u32 	%p173, %r463, %r582;
	mov.u64 	%rd268, %rd266;
	mov.u32 	%r584, %r582;
	@%p173 bra 	$L__BB8_30;
	setp.lt.s64 	%p174, %rd266, %rd34;
	min.s64 	%rd268, %rd266, %rd34;
	selp.b32 	%r584, %r582, %r463, %p174;
$L__BB8_30:
	mov.b32 	%r500, 2;
	mov.b32 	%r501, 31;
	mov.b32 	%r502, -1;
	// begin inline asm
	shfl.sync.down.b32 %r483, %r584, %r500, %r501, %r502;
	// end inline asm
	// begin inline asm
	shfl.sync.down.b32 %r488, %r489, %r500, %r501, %r502;
	// end inline asm
	mov.b64 	{%r494, %r499}, %rd268;
	// begin inline asm
	shfl.sync.down.b32 %r493, %r494, %r500, %r501, %r502;
	// end inline asm
	// begin inline asm
	shfl.sync.down.b32 %r498, %r499, %r500, %r501, %r502;
	// end inline asm
	mov.b64 	%rd37, {%r493, %r498};
	setp.gt.s32 	%p175, %r462, 29;
	mov.u64 	%rd269, %rd268;
	mov.u32 	%r585, %r584;
	@%p175 bra 	$L__BB8_34;
	setp.lt.u32 	%p176, %r584, %r483;
	mov.u64 	%rd269, %rd37;
	mov.u32 	%r585, %r483;
	@%p176 bra 	$L__BB8_34;
	setp.lt.u32 	%p177, %r483, %r584;
	mov.u64 	%rd269, %rd268;
	mov.u32 	%r585, %r584;
	@%p177 bra 	$L__BB8_34;
	setp.lt.s64 	%p178, %rd268, %rd37;
	min.s64 	%rd269, %rd268, %rd37;
	selp.b32 	%r585, %r584, %r483, %p178;
$L__BB8_34:
	mov.b32 	%r520, 4;
	mov.b32 	%r521, 31;
	mov.b32 	%r522, -1;
	// begin inline asm
	shfl.sync.down.b32 %r503, %r585, %r520, %r521, %r522;
	// end inline asm
	// begin inline asm
	shfl.sync.down.b32 %r508, %r509, %r520, %r521, %r522;
	// end inline asm
	mov.b64 	{%r514, %r519}, %rd269;
	// begin inline asm
	shfl.sync.down.b32 %r513, %r514, %r520, %r521, %r522;
	// end inline asm
	// begin inline asm
	shfl.sync.down.b32 %r518, %r519, %r520, %r521, %r522;
	// end inline asm
	mov.b64 	%rd40, {%r513, %r518};
	setp.gt.s32 	%p179, %r462, 27;
	mov.u64 	%rd270, %rd269;
	mov.u32 	%r586, %r585;
	@%p179 bra 	$L__BB8_38;
	setp.lt.u32 	%p180, %r585, %r503;
	mov.u64 	%rd270, %rd40;
	mov.u32 	%r586, %r503;
	@%p180 bra 	$L__BB8_38;
	setp.lt.u32 	%p181, %r503, %r585;
	mov.u64 	%rd270, %rd269;
	mov.u32 	%r586, %r585;
	@%p181 bra 	$L__BB8_38;
	setp.lt.s64 	%p182, %rd269, %rd40;
	min.s64 	%rd270, %rd269, %rd40;
	selp.b32 	%r586, %r585, %r503, %p182;
$L__BB8_38:
	mov.b32 	%r540, 8;
	mov.b32 	%r541, 31;
	mov.b32 	%r542, -1;
	// begin inline asm
	shfl.sync.down.b32 %r523, %r586, %r540, %r541, %r542;
	// end inline asm
	// begin inline asm
	shfl.sync.down.b32 %r528, %r529, %r540, %r541, %r542;
	// end inline asm
	mov.b64 	{%r534, %r539}, %rd270;
	// begin inline asm
	shfl.sync.down.b32 %r533, %r534, %r540, %r541, %r542;
	// end inline asm
	// begin inline asm
	shfl.sync.down.b32 %r538, %r539, %r540, %r541, %r542;
	// end inline asm
	mov.b64 	%rd43, {%r533, %r538};
	setp.gt.s32 	%p183, %r462, 23;
	mov.u64 	%rd271, %rd270;
	mov.u32 	%r587, %r586;
	@%p183 bra 	$L__BB8_42;
	setp.lt.u32 	%p184, %r586, %r523;
	mov.u64 	%rd271, %rd43;
	mov.u32 	%r587, %r523;
	@%p184 bra 	$L__BB8_42;
	setp.lt.u32 	%p185, %r523, %r586;
	mov.u64 	%rd271, %rd270;
	mov.u32 	%r587, %r586;
	@%p185 bra 	$L__BB8_42;
	setp.lt.s64 	%p186, %rd270, %rd43;
	min.s64 	%rd271, %rd270, %rd43;
	selp.b32 	%r587, %r586, %r523, %p186;
$L__BB8_42:
	mov.b32 	%r560, 16;
	mov.b32 	%r561, 31;
	mov.b32 	%r562, -1;
	// begin inline asm
	shfl.sync.down.b32 %r543, %r587, %r560, %r561, %r562;
	// end inline asm
	// begin inline asm
	shfl.sync.down.b32 %r548, %r549, %r560, %r561, %r562;
	// end inline asm
	mov.b64 	{%r554, %r559}, %rd271;
	// begin inline asm
	shfl.sync.down.b32 %r553, %r554, %r560, %r561, %r562;
	// end inline asm
	// begin inline asm
	shfl.sync.down.b32 %r558, %r559, %r560, %r561, %r562;
	// end inline asm
	mov.b64 	%rd46, {%r553, %r558};
	setp.gt.s32 	%p187, %r462, 15;
	mov.u64 	%rd323, %rd271;
	mov.u32 	%r639, %r587;
	@%p187 bra 	$L__BB8_46;
	setp.lt.u32 	%p188, %r587, %r543;
	mov.u64 	%rd323, %rd46;
	mov.u32 	%r639, %r543;
	@%p188 bra 	$L__BB8_46;
	setp.lt.u32 	%p189, %r543, %r587;
	mov.u64 	%rd323, %rd271;
	mov.u32 	%r639, %r587;
	@%p189 bra 	$L__BB8_46;
	setp.lt.s64 	%p190, %rd271, %rd46;
	min.s64 	%rd323, %rd271, %rd46;
	selp.b32 	%r639, %r587, %r543, %p190;
$L__BB8_46:
	setp.ne.s32 	%p191, %r462, 0;
	@%p191 bra 	$L__BB8_48;
	shr.u32 	%r563, %r4, 1;
	and.b32  	%r564, %r563, 496;
	mov.u32 	%r565, _ZN6thrust24THRUST_300001_SM_1000_NS8cuda_cub4core6detail5shmemE;
	add.s32 	%r566, %r565, %r564;
	st.shared.u32 	[%r566+8], %r639;
	st.shared.u64 	[%r566+16], %rd323;
$L__BB8_48:
	bar.sync 	0;
	setp.ne.s32 	%p192, %r4, 0;
	@%p192 bra 	$L__BB8_208;
	ld.shared.u32 	%r55, [_ZN6thrust24THRUST_300001_SM_1000_NS8cuda_cub4core6detail5shmemE+24];
	ld.shared.u64 	%rd49, [_ZN6thrust24THRUST_300001_SM_1000_NS8cuda_cub4core6detail5shmemE+32];
	setp.lt.u32 	%p193, %r639, %r55;
	mov.u64 	%rd273, %rd49;
	mov.u32 	%r589, %r55;
	@%p193 bra 	$L__BB8_52;
	setp.lt.u32 	%p194, %r55, %r639;
	mov.u64 	%rd273, %rd323;
	mov.u32 	%r589, %r639;
	@%p194 bra 	$L__BB8_52;
	setp.lt.s64 	%p195, %rd323, %rd49;
	min.s64 	%rd273, %rd323, %rd49;
	selp.b32 	%r589, %r639, %r55, %p195;
$L__BB8_52:
	ld.shared.u32 	%r58, [_ZN6thrust24THRUST_300001_SM_1000_NS8cuda_cub4core6detail5shmemE+40];
	ld.shared.u64 	%rd52, [_ZN6thrust24THRUST_300001_SM_1000_NS8cuda_cub4core6detail5shmemE+48];
	setp.lt.u32 	%p196, %r589, %r58;
	mov.u64 	%rd274, %rd52;
	mov.u32 	%r590, %r58;
	@%p196 bra 	$L__BB8_55;
	setp.lt.u32 	%p197, %r58, %r589;
	mov.u64 	%rd274, %rd273;
	mov.u32 	%r590, %r589;
	@%p197 bra 	$L__BB8_55;
	setp.lt.s64 	%p198, %rd273, %rd52;
	min.s64 	%rd274, %rd273, %rd52;
	selp.b32 	%r590, %r589, %r58, %p198;
$L__BB8_55:
	ld.shared.u32 	%r61, [_ZN6thrust24THRUST_300001_SM_1000_NS8cuda_cub4core6detail5shmemE+56];
	ld.shared.u64 	%rd55, [_ZN6thrust24THRUST_300001_SM_1000_NS8cuda_cub4core6detail5shmemE+64];
	setp.lt.u32 	%p199, %r590, %r61;
	mov.u64 	%rd275, %rd55;
	mov.u32 	%r591, %r61;
	@%p199 bra 	$L__BB8_58;
	setp.lt.u32 	%p200, %r61, %r590;
	mov.u64 	%rd275, %rd274;
	mov.u32 	%r591, %r590;
	@%p200 bra 	$L__BB8_58;
	setp.lt.s64 	%p201, %rd274, %rd55;
	min.s64 	%rd275, %rd274, %rd55;
	selp.b32 	%r591, %r590, %r61, %p201;
$L__BB8_58:
	ld.shared.u32 	%r64, [_ZN6thrust24THRUST_300001_SM_1000_NS8cuda_cub4core6detail5shmemE+72];
	ld.shared.u64 	%rd58, [_ZN6thrust24THRUST_300001_SM_1000_NS8cuda_cub4core6detail5shmemE+80];
	setp.lt.u32 	%p202, %r591, %r64;
	mov.u64 	%rd276, %rd58;
	mov.u32 	%r592, %r64;
	@%p202 bra 	$L__BB8_61;
	setp.lt.u32 	%p203, %r64, %r591;
	mov.u64 	%rd276, %rd275;
	mov.u32 	%r592, %r591;
	@%p203 bra 	$L__BB8_61;
	setp.lt.s64 	%p204, %rd275, %rd58;
	min.s64 	%rd276, %rd275, %rd58;
	selp.b32 	%r592, %r591, %r64, %p204;
$L__BB8_61:
	ld.shared.u32 	%r67, [_ZN6thrust24THRUST_300001_SM_1000_NS8cuda_cub4core6detail5shmemE+88];
	ld.shared.u64 	%rd61, [_ZN6thrust24THRUST_300001_SM_1000_NS8cuda_cub4core6detail5shmemE+96];
	setp.lt.u32 	%p205, %r592, %r67;
	mov.u64 	%rd277, %rd61;
	mov.u32 	%r593, %r67;
	@%p205 bra 	$L__BB8_64;
	setp.lt.u32 	%p206, %r67, %r592;
	mov.u64 	%rd277, %rd276;
	mov.u32 	%r593, %r592;
	@%p206 bra 	$L__BB8_64;
	setp.lt.s64 	%p207, %rd276, %rd61;
	min.s64 	%rd277, %rd276, %rd61;
	selp.b32 	%r593, %r592, %r67, %p207;
$L__BB8_64:
	ld.shared.u32 	%r70, [_ZN6thrust24THRUST_300001_SM_1000_NS8cuda_cub4core6detail5shmemE+104];
	ld.shared.u64 	%rd64, [_ZN6thrust24THRUST_300001_SM_1000_NS8cuda_cub4core6detail5shmemE+112];
	setp.lt.u32 	%p208, %r593, %r70;
	mov.u64 	%rd278, %rd64;
	mov.u32 	%r594, %r70;
	@%p208 bra 	$L__BB8_67;
	setp.lt.u32 	%p209, %r70, %r593;
	mov.u64 	%rd278, %rd277;
	mov.u32 	%r594, %r593;
	@%p209 bra 	$L__BB8_67;
	setp.lt.s64 	%p210, %rd277, %rd64;
	min.s64 	%rd278, %rd277, %rd64;
	selp.b32 	%r594, %r593, %r70, %p210;
$L__BB8_67:
	ld.shared.u32 	%r73, [_ZN6thrust24THRUST_300001_SM_1000_NS8cuda_cub4core6detail5shmemE+120];
	ld.shared.u64 	%rd67, [_ZN6thrust24THRUST_300001_SM_1000_NS8cuda_cub4core6detail5shmemE+128];
	setp.lt.u32 	%p211, %r594, %r73;
	mov.u32 	%r639, %r73;
	mov.u64 	%rd323, %rd67;
	@%p211 bra 	$L__BB8_208;
	setp.lt.u32 	%p212, %r73, %r594;
	mov.u32 	%r639, %r594;
	mov.u64 	%rd323, %rd278;
	@%p212 bra 	$L__BB8_208;
	setp.lt.s64 	%p213, %rd278, %rd67;
	min.s64 	%rd323, %rd278, %rd67;
	selp.b32 	%r639, %r594, %r73, %p213;
	bra.uni 	$L__BB8_208;
$L__BB8_70:
	// begin inline asm
	mov.u32 %r349, %laneid;
	// end inline asm
	and.b32  	%r370, %r4, 992;
	add.s32 	%r371, %r370, 32;
	setp.gt.s32 	%p120, %r371, %r3;
	not.b32 	%r372, %r370;
	add.s32 	%r373, %r3, %r372;
	selp.b32 	%r368, %r373, 31, %p120;
	mov.b32 	%r367, 1;
	mov.b32 	%r369, -1;
	// begin inline asm
	shfl.sync.down.b32 %r350, %r582, %r367, %r368, %r369;
	// end inline asm
	// begin inline asm
	shfl.sync.down.b32 %r355, %r356, %r367, %r368, %r369;
	// end inline asm
	mov.b64 	{%r361, %r366}, %rd266;
	// begin inline asm
	shfl.sync.down.b32 %r360, %r361, %r367, %r368, %r369;
	// end inline asm
	// begin inline asm
	shfl.sync.down.b32 %r365, %r366, %r367, %r368, %r369;
	// end inline asm
	mov.b64 	%rd69, {%r360, %r365};
	setp.ge.s32 	%p121, %r349, %r368;
	mov.u32 	%r595, %r582;
	mov.u64 	%rd279, %rd266;
	@%p121 bra 	$L__BB8_74;
	setp.lt.u32 	%p122, %r582, %r350;
	mov.u32 	%r595, %r350;
	mov.u64 	%rd279, %rd69;
	@%p122 bra 	$L__BB8_74;
	setp.lt.u32 	%p123, %r350, %r582;
	mov.u32 	%r595, %r582;
	mov.u64 	%rd279, %rd266;
	@%p123 bra 	$L__BB8_74;
	setp.lt.s64 	%p124, %rd266, %rd69;
	selp.b32 	%r595, %r582, %r350, %p124;
	min.s64 	%rd279, %rd266, %rd69;
$L__BB8_74:
	mov.b32 	%r391, 2;
	mov.b32 	%r393, -1;
	// begin inline asm
	shfl.sync.down.b32 %r374, %r595, %r391, %r368, %r393;
	// end inline asm
	// begin inline asm
	shfl.sync.down.b32 %r379, %r380, %r391, %r368, %r393;
	// end inline asm
	mov.b64 	{%r385, %r390}, %rd279;
	// begin inline asm
	shfl.sync.down.b32 %r384, %r385, %r391, %r368, %r393;
	// end inline asm
	// begin inline asm
	shfl.sync.down.b32 %r389, %r390, %r391, %r368, %r393;
	// end inline asm
	mov.b64 	%rd72, {%r384, %r389};
	add.s32 	%r394, %r349, 2;
	setp.gt.s32 	%p125, %r394, %r368;
	mov.u32 	%r596, %r595;
	mov.u64 	%rd280, %rd279;
	@%p125 bra 	$L__BB8_78;
	setp.lt.u32 	%p126, %r595, %r374;
	mov.u32 	%r596, %r374;
	mov.u64 	%rd280, %rd72;
	@%p126 bra 	$L__BB8_78;
	setp.lt.u32 	%p127, %r374, %r595;
	mov.u32 	%r596, %r595;
	mov.u64 	%rd280, %rd279;
	@%p127 bra 	$L__BB8_78;
	setp.lt.s64 	%p128, %rd279, %rd72;
	selp.b32 	%r596, %r595, %r374, %p128;
	min.s64 	%rd280, %rd279, %rd72;
$L__BB8_78:
	mov.b32 	%r412, 4;
	mov.b32 	%r414, -1;
	// begin inline asm
	shfl.sync.down.b32 %r395, %r596, %r412, %r368, %r414;
	// end inline asm
	// begin inline asm
	shfl.sync.down.b32 %r400, %r401, %r412, %r368, %r414;
	// end inline asm
	mov.b64 	{%r406, %r411}, %rd280;
	// begin inline asm
	shfl.sync.down.b32 %r405, %r406, %r412, %r368, %r414;
	// end inline asm
	// begin inline asm
	shfl.sync.down.b32 %r410, %r411, %r412, %r368, %r414;
	// end inline asm
	mov.b64 	%rd75, {%r405, %r410};
	add.s32 	%r415, %r349, 4;
	setp.gt.s32 	%p129, %r415, %r368;
	mov.u32 	%r597, %r596;
	mov.u64 	%rd281, %rd280;
	@%p129 bra 	$L__BB8_82;
	setp.lt.u32 	%p130, %r596, %r395;
	mov.u32 	%r597, %r395;
	mov.u64 	%rd281, %rd75;
	@%p130 bra 	$L__BB8_82;
	setp.lt.u32 	%p131, %r395, %r596;
	mov.u32 	%r597, %r596;
	mov.u64 	%rd281, %rd280;
	@%p131 bra 	$L__BB8_82;
	setp.lt.s64 	%p132, %rd280, %rd75;
	selp.b32 	%r597, %r596, %r395, %p132;
	min.s64 	%rd281, %rd280, %rd75;
$L__BB8_82:
	mov.b32 	%r433, 8;
	mov.b32 	%r435, -1;
	// begin inline asm
	shfl.sync.down.b32 %r416, %r597, %r433, %r368, %r435;
	// end inline asm
	// begin inline asm
	shfl.sync.down.b32 %r421, %r422, %r433, %r368, %r435;
	// end inline asm
	mov.b64 	{%r427, %r432}, %rd281;
	// begin inline asm
	shfl.sync.down.b32 %r426, %r427, %r433, %r368, %r435;
	// end inline asm
	// begin inline asm
	shfl.sync.down.b32 %r431, %r432, %r433, %r368, %r435;
	// end inline asm
	mov.b64 	%rd78, {%r426, %r431};
	add.s32 	%r436, %r349, 8;
	setp.gt.s32 	%p133, %r436, %r368;
	mov.u32 	%r598, %r597;
	mov.u64 	%rd282, %rd281;
	@%p133 bra 	$L__BB8_86;
	setp.lt.u32 	%p134, %r597, %r416;
	mov.u32 	%r598, %r416;
	mov.u64 	%rd282, %rd78;
	@%p134 bra 	$L__BB8_86;
	setp.lt.u32 	%p135, %r416, %r597;
	mov.u32 	%r598, %r597;
	mov.u64 	%rd282, %rd281;
	@%p135 bra 	$L__BB8_86;
	setp.lt.s64 	%p136, %rd281, %rd78;
	selp.b32 	%r598, %r597, %r416, %p136;
	min.s64 	%rd282, %rd281, %rd78;
$L__BB8_86:
	mov.b32 	%r454, 16;
	mov.b32 	%r456, -1;
	// begin inline asm
	shfl.sync.down.b32 %r437, %r598, %r454, %r368, %r456;
	// end inline asm
	// begin inline asm
	shfl.sync.down.b32 %r442, %r443, %r454, %r368, %r456;
	// end inline asm
	mov.b64 	{%r448, %r453}, %rd282;
	// begin inline asm
	shfl.sync.down.b32 %r447, %r448, %r454, %r368, %r456;
	// end inline asm
	// begin inline asm
	shfl.sync.down.b32 %r452, %r453, %r454, %r368, %r456;
	// end inline asm
	mov.b64 	%rd81, {%r447, %r452};
	add.s32 	%r457, %r349, 16;
	setp.gt.s32 	%p137, %r457, %r368;
	mov.u32 	%r639, %r598;
	mov.u64 	%rd323, %rd282;
	@%p137 bra 	$L__BB8_90;
	setp.lt.u32 	%p138, %r598, %r437;
	mov.u32 	%r639, %r437;
	mov.u64 	%rd323, %rd81;
	@%p138 bra 	$L__BB8_90;
	setp.lt.u32 	%p139, %r437, %r598;
	mov.u32 	%r639, %r598;
	mov.u64 	%rd323, %rd282;
	@%p139 bra 	$L__BB8_90;
	setp.lt.s64 	%p140, %rd282, %rd81;
	selp.b32 	%r639, %r598, %r437, %p140;
	min.s64 	%rd323, %rd282, %rd81;
$L__BB8_90:
	setp.ne.s32 	%p141, %r349, 0;
	@%p141 bra 	$L__BB8_92;
	shr.u32 	%r458, %r4, 1;
	and.b32  	%r459, %r458, 496;
	mov.u32 	%r460, _ZN6thrust24THRUST_300001_SM_1000_NS8cuda_cub4core6detail5shmemE;
	add.s32 	%r461, %r460, %r459;
	st.shared.u32 	[%r461+8], %r639;
	st.shared.u64 	[%r461+16], %rd323;
$L__BB8_92:
	bar.sync 	0;
	setp.ne.s32 	%p142, %r4, 0;
	@%p142 bra 	$L__BB8_208;
	setp.lt.s32 	%p143, %r3, 33;
	mov.u32 	%r600, %r639;
	mov.u64 	%rd284, %rd323;
	@%p143 bra 	$L__BB8_97;
	ld.shared.u32 	%r92, [_ZN6thrust24THRUST_300001_SM_1000_NS8cuda_cub4core6detail5shmemE+24];
	ld.shared.u64 	%rd84, [_ZN6thrust24THRUST_300001_SM_1000_NS8cuda_cub4core6detail5shmemE+32];
	setp.lt.u32 	%p144, %r639, %r92;
	mov.u32 	%r600, %r92;
	mov.u64 	%rd284, %rd84;
	@%p144 bra 	$L__BB8_97;
	setp.lt.u32 	%p145, %r92, %r639;
	mov.u32 	%r600, %r639;
	mov.u64 	%rd284, %rd323;
	@%p145 bra 	$L__BB8_97;
	setp.lt.s64 	%p146, %rd323, %rd84;
	selp.b32 	%r600, %r639, %r92, %p146;
	min.s64 	%rd284, %rd323, %rd84;
$L__BB8_97:
	setp.lt.s32 	%p147, %r3, 65;
	mov.u32 	%r601, %r600;
	mov.u64 	%rd285, %rd284;
	@%p147 bra 	$L__BB8_101;
	ld.shared.u32 	%r95, [_ZN6thrust24THRUST_300001_SM_1000_NS8cuda_cub4core6detail5shmemE+40];
	ld.shared.u64 	%rd87, [_ZN6thrust24THRUST_300001_SM_1000_NS8cuda_cub4core6detail5shmemE+48];
	setp.lt.u32 	%p148, %r600, %r95;
	mov.u32 	%r601, %r95;
	mov.u64 	%rd285, %rd87;
	@%p148 bra 	$L__BB8_101;
	setp.lt.u32 	%p149, %r95, %r600;
	mov.u32 	%r601, %r600;
	mov.u64 	%rd285, %rd284;
	@%p149 bra 	$L__BB8_101;
	setp.lt.s64 	%p150, %rd284, %rd87;
	selp.b32 	%r601, %r600, %r95, %p150;
	min.s64 	%rd285, %rd284, %rd87;
$L__BB8_101:
	setp.lt.s32 	%p151, %r3, 97;
	mov.u32 	%r602, %r601;
	mov.u64 	%rd286, %rd285;
	@%p151 bra 	$L__BB8_105;
	ld.shared.u32 	%r98, [_ZN6thrust24THRUST_300001_SM_1000_NS8cuda_cub4core6detail5shmemE+56];
	ld.shared.u64 	%rd90, [_ZN6thrust24THRUST_300001_SM_1000_NS8cuda_cub4core6detail5shmemE+64];
	setp.lt.u32 	%p152, %r601, %r98;
	mov.u32 	%r602, %r98;
	mov.u64 	%rd286, %rd90;
	@%p152 bra 	$L__BB8_105;
	setp.lt.u32 	%p153, %r98, %r601;
	mov.u32 	%r602, %r601;
	mov.u64 	%rd286, %rd285;
	@%p153 bra 	$L__BB8_105;
	setp.lt.s64 	%p154, %rd285, %rd90;
	selp.b32 	%r602, %r601, %r98, %p154;
	min.s64 	%rd286, %rd285, %rd90;
$L__BB8_105:
	setp.lt.s32 	%p155, %r3, 129;
	mov.u32 	%r603, %r602;
	mov.u64 	%rd287, %rd286;
	@%p155 bra 	$L__BB8_109;
	ld.shared.u32 	%r101, [_ZN6thrust24THRUST_300001_SM_1000_NS8cuda_cub4core6detail5shmemE+72];
	ld.shared.u64 	%rd93, [_ZN6thrust24THRUST_300001_SM_1000_NS8cuda_cub4core6detail5shmemE+80];
	setp.lt.u32 	%p156, %r602, %r101;
	mov.u32 	%r603, %r101;
	mov.u64 	%rd287, %rd93;
	@%p156 bra 	$L__BB8_109;
	setp.lt.u32 	%p157, %r101, %r602;
	mov.u32 	%r603, %r602;
	mov.u64 	%rd287, %rd286;
	@%p157 bra 	$L__BB8_109;
	setp.lt.s64 	%p158, %rd286, %rd93;
	selp.b32 	%r603, %r602, %r101, %p158;
	min.s64 	%rd287, %rd286, %rd93;
$L__BB8_109:
	setp.lt.s32 	%p159, %r3, 161;
	mov.u32 	%r604, %r603;
	mov.u64 	%rd288, %rd287;
	@%p159 bra 	$L__BB8_113;
	ld.shared.u32 	%r104, [_ZN6thrust24THRUST_300001_SM_1000_NS8cuda_cub4core6detail5shmemE+88];
	ld.shared.u64 	%rd96, [_ZN6thrust24THRUST_300001_SM_1000_NS8cuda_cub4core6detail5shmemE+96];
	setp.lt.u32 	%p160, %r603, %r104;
	mov.u32 	%r604, %r104;
	mov.u64 	%rd288, %rd96;
	@%p160 bra 	$L__BB8_113;
	setp.lt.u32 	%p161, %r104, %r603;
	mov.u32 	%r604, %r603;
	mov.u64 	%rd288, %rd287;
	@%p161 bra 	$L__BB8_113;
	setp.lt.s64 	%p162, %rd287, %rd96;
	selp.b32 	%r604, %r603, %r104, %p162;
	min.s64 	%rd288, %rd287, %rd96;
$L__BB8_113:
	setp.lt.s32 	%p163, %r3, 193;
	mov.u32 	%r605, %r604;
	mov.u64 	%rd289, %rd288;
	@%p163 bra 	$L__BB8_117;
	ld.shared.u32 	%r107, [_ZN6thrust24THRUST_300001_SM_1000_NS8cuda_cub4core6detail5shmemE+104];
	ld.shared.u64 	%rd99, [_ZN6thrust24THRUST_300001_SM_1000_NS8cuda_cub4core6detail5shmemE+112];
	setp.lt.u32 	%p164, %r604, %r107;
	mov.u32 	%r605, %r107;
	mov.u64 	%rd289, %rd99;
	@%p164 bra 	$L__BB8_117;
	setp.lt.u32 	%p165, %r107, %r604;
	mov.u32 	%r605, %r604;
	mov.u64 	%rd289, %rd288;
	@%p165 bra 	$L__BB8_117;
	setp.lt.s64 	%p166, %rd288, %rd99;
	selp.b32 	%r605, %r604, %r107, %p166;
	min.s64 	%rd289, %rd288, %rd99;
$L__BB8_117:
	setp.lt.s32 	%p167, %r3, 225;
	mov.u32 	%r639, %r605;
	mov.u64 	%rd323, %rd289;
	@%p167 bra 	$L__BB8_208;
	ld.shared.u32 	%r110, [_ZN6thrust24THRUST_300001_SM_1000_NS8cuda_cub4core6detail5shmemE+120];
	ld.shared.u64 	%rd102, [_ZN6thrust24THRUST_300001_SM_1000_NS8cuda_cub4core6detail5shmemE+128];
	setp.lt.u32 	%p168, %r605, %r110;
	mov.u32 	%r639, %r110;
	mov.u64 	%rd323, %rd102;
	@%p168 bra 	$L__BB8_208;
	setp.lt.u32 	%p169, %r110, %r605;
	mov.u32 	%r639, %r605;
	mov.u64 	%rd323, %rd289;
	@%p169 bra 	$L__BB8_208;
	setp.lt.s64 	%p170, %rd289, %rd102;
	selp.b32 	%r639, %r605, %r110, %p170;
	min.s64 	%rd323, %rd289, %rd102;
	bra.uni 	$L__BB8_208;
$L__BB8_121:
	mov.u32 	%r112, %tid.x;
	add.s64 	%rd104, %rd196, %rd4;
	cvt.u64.u32 	%rd105, %r112;
	add.s64 	%rd201, %rd105, %rd4;
	cvta.to.global.u64 	%rd202, %rd195;
	shl.b64 	%rd203, %rd201, 2;
	add.s64 	%rd204, %rd202, %rd203;
	ld.global.u32 	%r205, [%rd204];
	add.s32 	%r206, %r112, 256;
	cvt.u64.u32 	%rd205, %r206;
	ld.global.u32 	%r207, [%rd204+1024];
	add.s32 	%r208, %r112, 512;
	cvt.u64.u32 	%rd206, %r208;
	ld.global.u32 	%r209, [%rd204+2048];
	add.s32 	%r210, %r112, 768;
	cvt.u64.u32 	%rd207, %r210;
	ld.global.u32 	%r211, [%rd204+3072];
	or.b32  	%r212, %r112, 1024;
	cvt.u64.u32 	%rd106, %r212;
	add.s64 	%rd311, %rd104, %rd106;
	ld.global.u32 	%r627, [%rd204+4096];
	setp.lt.u32 	%p2, %r205, %r207;
	max.u32 	%r213, %r205, %r207;
	selp.b64 	%rd208, %rd205, %rd105, %p2;
	setp.lt.u32 	%p3, %r213, %r209;
	max.u32 	%r214, %r213, %r209;
	selp.b64 	%rd209, %rd206, %rd208, %p3;
	setp.lt.u32 	%p4, %r214, %r211;
	max.u32 	%r114, %r214, %r211;
	selp.b64 	%rd108, %rd207, %rd209, %p4;
	setp.lt.u32 	%p5, %r114, %r627;
	@%p5 bra 	$L__BB8_123;
	setp.lt.u32 	%p6, %r627, %r114;
	setp.lt.u64 	%p7, %rd108, %rd106;
	or.pred  	%p8, %p6, %p7;
	selp.b32 	%r627, %r114, %r627, %p8;
	add.s64 	%rd210, %rd104, %rd108;
	selp.b64 	%rd311, %rd210, %rd311, %p8;
$L__BB8_123:
	setp.le.u64 	%p9, %rd198, %rd5;
	@%p9 bra 	$L__BB8_164;
	setp.ne.s32 	%p10, %r112, 0;
	@%p10 bra 	$L__BB8_126;
	atom.global.add.u64 	%rd211, [%rd1+8], 1280;
	add.s64 	%rd212, %rd211, %rd5;
	st.shared.u64 	[_ZN6thrust24THRUST_300001_SM_1000_NS8cuda_cub4core6detail5shmemE+152], %rd212;
$L__BB8_126:
	bar.sync 	0;
	ld.shared.u64 	%rd299, [_ZN6thrust24THRUST_300001_SM_1000_NS8cuda_cub4core6detail5shmemE+152];
	add.s64 	%rd213, %rd299, 1280;
	setp.gt.s64 	%p11, %rd213, %rd198;
	@%p11 bra 	$L__BB8_141;
	mov.u32 	%r607, %r627;
	mov.u64 	%rd292, %rd311;
$L__BB8_128:
	add.s64 	%rd214, %rd299, %rd105;
	cvta.to.global.u64 	%rd215, %rd195;
	shl.b64 	%rd216, %rd214, 2;
	add.s64 	%rd217, %rd215, %rd216;
	add.s64 	%rd293, %rd214, %rd196;
	ld.global.u32 	%r608, [%rd217];
	add.s64 	%rd294, %rd293, 256;
	ld.global.u32 	%r609, [%rd217+1024];
	add.s64 	%rd295, %rd293, 512;
	ld.global.u32 	%r610, [%rd217+2048];
	add.s64 	%rd296, %rd293, 768;
	ld.global.u32 	%r611, [%rd217+3072];
	add.s64 	%rd311, %rd293, 1024;
	ld.global.u32 	%r627, [%rd217+4096];
	setp.lt.u32 	%p12, %r607, %r608;
	@%p12 bra 	$L__BB8_130;
	setp.lt.u32 	%p13, %r608, %r607;
	setp.lt.s64 	%p14, %rd292, %rd293;
	or.pred  	%p15, %p13, %p14;
	selp.b32 	%r608, %r607, %r608, %p15;
	selp.b64 	%rd293, %rd292, %rd293, %p15;
$L__BB8_130:
	setp.lt.u32 	%p16, %r608, %r609;
	@%p16 bra 	$L__BB8_132;
	setp.lt.u32 	%p17, %r609, %r608;
	setp.lt.s64 	%p18, %rd293, %rd294;
	or.pred  	%p19, %p17, %p18;
	selp.b32 	%r609, %r608, %r609, %p19;
	selp.b64 	%rd294, %rd293, %rd294, %p19;
$L__BB8_132:
	setp.lt.u32 	%p20, %r609, %r610;
	@%p20 bra 	$L__BB8_134;
	setp.lt.u32 	%p21, %r610, %r609;
	setp.lt.s64 	%p22, %rd294, %rd295;
	or.pred  	%p23, %p21, %p22;
	selp.b32 	%r610, %r609, %r610, %p23;
	selp.b64 	%rd295, %rd294, %rd295, %p23;
$L__BB8_134:
	setp.lt.u32 	%p24, %r610, %r611;
	@%p24 bra 	$L__BB8_136;
	setp.lt.u32 	%p25, %r611, %r610;
	setp.lt.s64 	%p26, %rd295, %rd296;
	or.pred  	%p27, %p25, %p26;
	selp.b32 	%r611, %r610, %r611, %p27;
	selp.b64 	%rd296, %rd295, %rd296, %p27;
$L__BB8_136:
	setp.lt.u32 	%p28, %r611, %r627;
	@%p28 bra 	$L__BB8_138;
	setp.lt.u32 	%p29, %r627, %r611;
	setp.lt.s64 	%p30, %rd296, %rd311;
	or.pred  	%p31, %p29, %p30;
	selp.b32 	%r627, %r611, %r627, %p31;
	selp.b64 	%rd311, %rd296, %rd311, %p31;
$L__BB8_138:
	setp.ne.s32 	%p32, %r112, 0;
	bar.sync 	0;
	@%p32 bra 	$L__BB8_140;
	atom.global.add.u64 	%rd218, [%rd1+8], 1280;
	add.s64 	%rd219, %rd218, %rd5;
	st.shared.u64 	[_ZN6thrust24THRUST_300001_SM_1000_NS8cuda_cub4core6detail5shmemE+152], %rd219;
$L__BB8_140:
	bar.sync 	0;
	ld.shared.u64 	%rd299, [_ZN6thrust24THRUST_300001_SM_1000_NS8cuda_cub4core6detail5shmemE+152];
	add.s64 	%rd220, %rd299, 1280;
	setp.le.s64 	%p33, %rd220, %rd198;
	mov.u32 	%r607, %r627;
	mov.u64 	%rd292, %rd311;
	@%p33 bra 	$L__BB8_128;
$L__BB8_141:
	setp.le.s64 	%p34, %rd198, %rd299;
	@%p34 bra 	$L__BB8_164;
	cvt.u32.u64 	%r215, %rd299;
	cvt.u32.u64 	%r216, %rd198;
	sub.s32 	%r134, %r216, %r215;
	setp.ge.s32 	%p35, %r112, %r134;
	@%p35 bra 	$L__BB8_164;
	cvta.to.global.u64 	%rd132, %rd195;
	not.b32 	%r219, %r112;
	add.s32 	%r220, %r219, %r216;
	sub.s32 	%r135, %r220, %r215;
	and.b32  	%r222, %r135, 768;
	setp.eq.s32 	%p36, %r222, 768;
	mov.u32 	%r618, %r112;
	@%p36 bra 	$L__BB8_149;
	add.s64 	%rd222, %rd299, %rd105;
	add.s64 	%rd301, %rd222, %rd196;
	shl.b64 	%rd223, %rd222, 2;
	add.s64 	%rd300, %rd132, %rd223;
	shr.u32 	%r223, %r135, 8;
	add.s32 	%r224, %r223, 1;
	and.b32  	%r225, %r224, 3;
	neg.s32 	%r614, %r225;
	mov.u32 	%r618, %r112;
$L__BB8_145:
	.pragma "nounroll";
	mov.u64 	%rd137, %rd311;
	mov.u32 	%r139, %r627;
	ld.global.u32 	%r140, [%rd300];
	setp.lt.u32 	%p37, %r139, %r140;
	mov.u32 	%r627, %r140;
	mov.u64 	%rd311, %rd301;
	@%p37 bra 	$L__BB8_148;
	setp.lt.u32 	%p38, %r140, %r139;
	mov.u32 	%r627, %r139;
	mov.u64 	%rd311, %rd137;
	@%p38 bra 	$L__BB8_148;
	setp.lt.s64 	%p39, %rd137, %rd301;
	selp.b32 	%r627, %r139, %r140, %p39;
	min.s64 	%rd311, %rd137, %rd301;
$L__BB8_148:
	add.s32 	%r618, %r618, 256;
	add.s64 	%rd301, %rd301, 256;
	add.s64 	%rd300, %rd300, 1024;
	add.s32 	%r614, %r614, 1;
	setp.ne.s32 	%p40, %r614, 0;
	@%p40 bra 	$L__BB8_145;
$L__BB8_149:
	setp.lt.u32 	%p41, %r135, 768;
	@%p41 bra 	$L__BB8_164;
	add.s32 	%r621, %r618, 512;
$L__BB8_151:
	mov.u32 	%r149, %r621;
	add.s32 	%r226, %r149, -512;
	cvt.u64.u32 	%rd224, %r226;
	add.s64 	%rd225, %rd299, %rd224;
	shl.b64 	%rd226, %rd225, 2;
	add.s64 	%rd145, %rd132, %rd226;
	add.s64 	%rd146, %rd225, %rd196;
	ld.global.u32 	%r151, [%rd145];
	setp.lt.u32 	%p42, %r627, %r151;
	mov.u32 	%r623, %r151;
	mov.u64 	%rd307, %rd146;
	@%p42 bra 	$L__BB8_154;
	setp.lt.u32 	%p43, %r151, %r627;
	mov.u32 	%r623, %r627;
	mov.u64 	%rd307, %rd311;
	@%p43 bra 	$L__BB8_154;
	setp.lt.s64 	%p44, %rd311, %rd146;
	selp.b32 	%r623, %r627, %r151, %p44;
	min.s64 	%rd307, %rd311, %rd146;
$L__BB8_154:
	add.s32 	%r227, %r149, -256;
	cvt.u64.u32 	%rd227, %r227;
	add.s64 	%rd228, %rd299, %rd227;
	add.s64 	%rd149, %rd228, %rd196;
	ld.global.u32 	%r154, [%rd145+1024];
	setp.lt.u32 	%p45, %r623, %r154;
	mov.u32 	%r624, %r154;
	mov.u64 	%rd308, %rd149;
	@%p45 bra 	$L__BB8_157;
	setp.lt.u32 	%p46, %r154, %r623;
	mov.u32 	%r624, %r623;
	mov.u64 	%rd308, %rd307;
	@%p46 bra 	$L__BB8_157;
	setp.lt.s64 	%p47, %rd307, %rd149;
	selp.b32 	%r624, %r623, %r154, %p47;
	min.s64 	%rd308, %rd307, %rd149;
$L__BB8_157:
	cvt.u64.u32 	%rd229, %r149;
	add.s64 	%rd230, %rd299, %rd229;
	add.s64 	%rd152, %rd230, %rd196;
	ld.global.u32 	%r157, [%rd145+2048];
	setp.lt.u32 	%p48, %r624, %r157;
	mov.u32 	%r625, %r157;
	mov.u64 	%rd309, %rd152;
	@%p48 bra 	$L__BB8_160;
	setp.lt.u32 	%p49, %r157, %r624;
	mov.u32 	%r625, %r624;
	mov.u64 	%rd309, %rd308;
	@%p49 bra 	$L__BB8_160;
	setp.lt.s64 	%p50, %rd308, %rd152;
	selp.b32 	%r625, %r624, %r157, %p50;
	min.s64 	%rd309, %rd308, %rd152;
$L__BB8_160:
	add.s32 	%r228, %r149, 256;
	cvt.u64.u32 	%rd231, %r228;
	add.s64 	%rd232, %rd299, %rd231;
	add.s64 	%rd155, %rd232, %rd196;
	ld.global.u32 	%r160, [%rd145+3072];
	setp.lt.u32 	%p51, %r625, %r160;
	mov.u32 	%r627, %r160;
	mov.u64 	%rd311, %rd155;
	@%p51 bra 	$L__BB8_163;
	setp.lt.u32 	%p52, %r160, %r625;
	mov.u32 	%r627, %r625;
	mov.u64 	%rd311, %rd309;
	@%p52 bra 	$L__BB8_163;
	setp.lt.s64 	%p53, %rd309, %rd155;
	selp.b32 	%r627, %r625, %r160, %p53;
	min.s64 	%rd311, %rd309, %rd155;
$L__BB8_163:
	add.s32 	%r621, %r149, 1024;
	add.s32 	%r229, %r149, 512;
	setp.lt.s32 	%p54, %r229, %r134;
	@%p54 bra 	$L__BB8_151;
$L__BB8_164:
	// begin inline asm
	mov.u32 %r230, %laneid;
	// end inline asm
	mov.b32 	%r248, 1;
	mov.b32 	%r249, 31;
	mov.b32 	%r250, -1;
	// begin inline asm
	shfl.sync.down.b32 %r231, %r627, %r248, %r249, %r250;
	// end inline asm
	// begin inline asm
	shfl.sync.down.b32 %r236, %r237, %r248, %r249, %r250;
	// end inline asm
	mov.b64 	{%r242, %r247}, %rd311;
	// begin inline asm
	shfl.sync.down.b32 %r241, %r242, %r248, %r249, %r250;
	// end inline asm
	// begin inline asm
	shfl.sync.down.b32 %r246, %r247, %r248, %r249, %r250;
	// end inline asm
	mov.b64 	%rd159, {%r241, %r246};
	setp.gt.s32 	%p55, %r230, 30;
	mov.u32 	%r628, %r627;
	mov.u64 	%rd312, %rd311;
	@%p55 bra 	$L__BB8_168;
	setp.lt.u32 	%p56, %r627, %r231;
	mov.u32 	%r628, %r231;
	mov.u64 	%rd312, %rd159;
	@%p56 bra 	$L__BB8_168;
	setp.lt.u32 	%p57, %r231, %r627;
	mov.u32 	%r628, %r627;
	mov.u64 	%rd312, %rd311;
	@%p57 bra 	$L__BB8_168;
	setp.lt.s64 	%p58, %rd311, %rd159;
	selp.b32 	%r628, %r627, %r231, %p58;
	min.s64 	%rd312, %rd311, %rd159;
$L__BB8_168:
	mov.b32 	%r268, 2;
	mov.b32 	%r269, 31;
	mov.b32 	%r270, -1;
	// begin inline asm
	shfl.sync.down.b32 %r251, %r628, %r268, %r269, %r270;
	// end inline asm
	// begin inline asm
	shfl.sync.down.b32 %r256, %r257, %r268, %r269, %r270;
	// end inline asm
	mov.b64 	{%r262, %r267}, %rd312;
	// begin inline asm
	shfl.sync.down.b32 %r261, %r262, %r268, %r269, %r270;
	// end inline asm
	// begin inline asm
	shfl.sync.down.b32 %r266, %r267, %r268, %r269, %r270;
	// end inline asm
	mov.b64 	%rd162, {%r261, %r266};
	setp.gt.s32 	%p59, %r230, 29;
	mov.u32 	%r629, %r628;
	mov.u64 	%rd313, %rd312;
	@%p59 bra 	$L__BB8_172;
	setp.lt.u32 	%p60, %r628, %r251;
	mov.u32 	%r629, %r251;
	mov.u64 	%rd313, %rd162;
	@%p60 bra 	$L__BB8_172;
	setp.lt.u32 	%p61, %r251, %r628;
	mov.u32 	%r629, %r628;
	mov.u64 	%rd313, %rd312;
	@%p61 bra 	$L__BB8_172;
	setp.lt.s64 	%p62, %rd312, %rd162;
	selp.b32 	%r629, %r628, %r251, %p62;
	min.s64 	%rd313, %rd312, %rd162;
$L__BB8_172:
	mov.b32 	%r288, 4;
	mov.b32 	%r289, 31;
	mov.b32 	%r290, -1;
	// begin inline asm
	shfl.sync.down.b32 %r271, %r629, %r288, %r289, %r290;
	// end inline asm
	// begin inline asm
	shfl.sync.down.b32 %r276, %r277, %r288, %r289, %r290;
	// end inline asm
	mov.b64 	{%r282, %r287}, %rd313;
	// begin inline asm
	shfl.sync.down.b32 %r281, %r282, %r288, %r289, %r290;
	// end inline asm
	// begin inline asm
	shfl.sync.down.b32 %r286, %r287, %r288, %r289, %r290;
	// end inline asm
	mov.b64 	%rd165, {%r281, %r286};
	setp.gt.s32 	%p63, %r230, 27;
	mov.u32 	%r630, %r629;
	mov.u64 	%rd314, %rd313;
	@%p63 bra 	$L__BB8_176;
	setp.lt.u32 	%p64, %r629, %r271;
	mov.u32 	%r630, %r271;
	mov.u64 	%rd314, %rd165;
	@%p64 bra 	$L__BB8_176;
	setp.lt.u32 	%p65, %r271, %r629;
	mov.u32 	%r630, %r629;
	mov.u64 	%rd314, %rd313;
	@%p65 bra 	$L__BB8_176;
	setp.lt.s64 	%p66, %rd313, %rd165;
	selp.b32 	%r630, %r629, %r271, %p66;
	min.s64 	%rd314, %rd313, %rd165;
$L__BB8_176:
	mov.b32 	%r308, 8;
	mov.b32 	%r309, 31;
	mov.b32 	%r310, -1;
	// begin inline asm
	shfl.sync.down.b32 %r291, %r630, %r308, %r309, %r310;
	// end inline asm
	// begin inline asm
	shfl.sync.down.b32 %r296, %r297, %r308, %r309, %r310;
	// end inline asm
	mov.b64 	{%r302, %r307}, %rd314;
	// begin inline asm
	shfl.sync.down.b32 %r301, %r302, %r308, %r309, %r310;
	// end inline asm
	// begin inline asm
	shfl.sync.down.b32 %r306, %r307, %r308, %r309, %r310;
	// end inline asm
	mov.b64 	%rd168, {%r301, %r306};
	setp.gt.s32 	%p67, %r230, 23;
	mov.u32 	%r631, %r630;
	mov.u64 	%rd315, %rd314;
	@%p67 bra 	$L__BB8_180;
	setp.lt.u32 	%p68, %r630, %r291;
	mov.u32 	%r631, %r291;
	mov.u64 	%rd315, %rd168;
	@%p68 bra 	$L__BB8_180;
	setp.lt.u32 	%p69, %r291, %r630;
	mov.u32 	%r631, %r630;
	mov.u64 	%rd315, %rd314;
	@%p69 bra 	$L__BB8_180;
	setp.lt.s64 	%p70, %rd314, %rd168;
	selp.b32 	%r631, %r630, %r291, %p70;
	min.s64 	%rd315, %rd314, %rd168;
$L__BB8_180:
	mov.b32 	%r328, 16;
	mov.b32 	%r329, 31;
	mov.b32 	%r330, -1;
	// begin inline asm
	shfl.sync.down.b32 %r311, %r631, %r328, %r329, %r330;
	// end inline asm
	// begin inline asm
	shfl.sync.down.b32 %r316, %r317, %r328, %r329, %r330;
	// end inline asm
	mov.b64 	{%r322, %r327}, %rd315;
	// begin inline asm
	shfl.sync.down.b32 %r321, %r322, %r328, %r329, %r330;
	// end inline asm
	// begin inline asm
	shfl.sync.down.b32 %r326, %r327, %r328, %r329, %r330;
	// end inline asm
	mov.b64 	%rd171, {%r321, %r326};
	setp.gt.s32 	%p71, %r230, 15;
	mov.u32 	%r639, %r631;
	mov.u64 	%rd323, %rd315;
	@%p71 bra 	$L__BB8_184;
	setp.lt.u32 	%p72, %r631, %r311;
	mov.u32 	%r639, %r311;
	mov.u64 	%rd323, %rd171;
	@%p72 bra 	$L__BB8_184;
	setp.lt.u32 	%p73, %r311, %r631;
	mov.u32 	%r639, %r631;
	mov.u64 	%rd323, %rd315;
	@%p73 bra 	$L__BB8_184;
	setp.lt.s64 	%p74, %rd315, %rd171;
	selp.b32 	%r639, %r631, %r311, %p74;
	min.s64 	%rd323, %rd315, %rd171;
$L__BB8_184:
	setp.ne.s32 	%p75, %r230, 0;
	@%p75 bra 	$L__BB8_186;
	shr.u32 	%r331, %r112, 1;
	and.b32  	%r332, %r331, 496;
	mov.u32 	%r333, _ZN6thrust24THRUST_300001_SM_1000_NS8cuda_cub4core6detail5shmemE;
	add.s32 	%r334, %r333, %r332;
	st.shared.u32 	[%r334+8], %r639;
	st.shared.u64 	[%r334+16], %rd323;
$L__BB8_186:
	bar.sync 	0;
	setp.ne.s32 	%p76, %r112, 0;
	@%p76 bra 	$L__BB8_208;
	ld.shared.u32 	%r181, [_ZN6thrust24THRUST_300001_SM_1000_NS8cuda_cub4core6detail5shmemE+24];
	ld.shared.u64 	%rd174, [_ZN6thrust24THRUST_300001_SM_1000_NS8cuda_cub4core6detail5shmemE+32];
	setp.lt.u32 	%p77, %r639, %r181;
	mov.u32 	%r633, %r181;
	mov.u64 	%rd317, %rd174;
	@%p77 bra 	$L__BB8_190;
	setp.lt.u32 	%p78, %r181, %r639;
	mov.u32 	%r633, %r639;
	mov.u64 	%rd317, %rd323;
	@%p78 bra 	$L__BB8_190;
	setp.lt.s64 	%p79, %rd323, %rd174;
	selp.b32 	%r633, %r639, %r181, %p79;
	min.s64 	%rd317, %rd323, %rd174;
$L__BB8_190:
	ld.shared.u32 	%r184, [_ZN6thrust24THRUST_300001_SM_1000_NS8cuda_cub4core6detail5shmemE+40];
	ld.shared.u64 	%rd177, [_ZN6thrust24THRUST_300001_SM_1000_NS8cuda_cub4core6detail5shmemE+48];
	setp.lt.u32 	%p80, %r633, %r184;
	mov.u32 	%r634, %r184;
	mov.u64 	%rd318, %rd177;
	@%p80 bra 	$L__BB8_193;
	setp.lt.u32 	%p81, %r184, %r633;
	mov.u32 	%r634, %r633;
	mov.u64 	%rd318, %rd317;
	@%p81 bra 	$L__BB8_193;
	setp.lt.s64 	%p82, %rd317, %rd177;
	selp.b32 	%r634, %r633, %r184, %p82;
	min.s64 	%rd318, %rd317, %rd177;
$L__BB8_193:
	ld.shared.u32 	%r187, [_ZN6thrust24THRUST_300001_SM_1000_NS8cuda_cub4core6detail5shmemE+56];
	ld.shared.u64 	%rd180, [_ZN6thrust24THRUST_300001_SM_1000_NS8cuda_cub4core6detail5shmemE+64];
	setp.lt.u32 	%p83, %r634, %r187;
	mov.u32 	%r635, %r187;
	mov.u64 	%rd319, %rd180;
	@%p83 bra 	$L__BB8_196;
	setp.lt.u32 	%p84, %r187, %r634;
	mov.u32 	%r635, %r634;
	mov.u64 	%rd319, %rd318;
	@%p84 bra 	$L__BB8_196;
	setp.lt.s64 	%p85, %rd318, %rd180;
	selp.b32 	%r635, %r634, %r187, %p85;
	min.s64 	%rd319, %rd318, %rd180;
$L__BB8_196:
	ld.shared.u32 	%r190, [_ZN6thrust24THRUST_300001_SM_1000_NS8cuda_cub4core6detail5shmemE+72];
	ld.shared.u64 	%rd183, [_ZN6thrust24THRUST_300001_SM_1000_NS8cuda_cub4core6detail5shmemE+80];
	setp.lt.u32 	%p86, %r635, %r190;
	mov.u32 	%r636, %r190;
	mov.u64 	%rd320, %rd183;
	@%p86 bra 	$L__BB8_199;
	setp.lt.u32 	%p87, %r190, %r635;
	mov.u32 	%r636, %r635;
	mov.u64 	%rd320, %rd319;
	@%p87 bra 	$L__BB8_199;
	setp.lt.s64 	%p88, %rd319, %rd183;
	selp.b32 	%r636, %r635, %r190, %p88;
	min.s64 	%rd320, %rd319, %rd183;
$L__BB8_199:
	ld.shared.u32 	%r193, [_ZN6thrust24THRUST_300001_SM_1000_NS8cuda_cub4core6detail5shmemE+88];
	ld.shared.u64 	%rd186, [_ZN6thrust24THRUST_300001_SM_1000_NS8cuda_cub4core6detail5shmemE+96];
	setp.lt.u32 	%p89, %r636, %r193;
	mov.u32 	%r637, %r193;
	mov.u64 	%rd321, %rd186;
	@%p89 bra 	$L__BB8_202;
	setp.lt.u32 	%p90, %r193, %r636;
	mov.u32 	%r637, %r636;
	mov.u64 	%rd321, %rd320;
	@%p90 bra 	$L__BB8_202;
	setp.lt.s64 	%p91, %rd320, %rd186;
	selp.b32 	%r637, %r636, %r193, %p91;
	min.s64 	%rd321, %rd320, %rd186;
$L__BB8_202:
	ld.shared.u32 	%r196, [_ZN6thrust24THRUST_300001_SM_1000_NS8cuda_cub4core6detail5shmemE+104];
	ld.shared.u64 	%rd189, [_ZN6thrust24THRUST_300001_SM_1000_NS8cuda_cub4core6detail5shmemE+112];
	setp.lt.u32 	%p92, %r637, %r196;
	mov.u32 	%r638, %r196;
	mov.u64 	%rd322, %rd189;
	@%p92 bra 	$L__BB8_205;
	setp.lt.u32 	%p93, %r196, %r637;
	mov.u32 	%r638, %r637;
	mov.u64 	%rd322, %rd321;
	@%p93 bra 	$L__BB8_205;
	setp.lt.s64 	%p94, %rd321, %rd189;
	selp.b32 	%r638, %r637, %r196, %p94;
	min.s64 	%rd322, %rd321, %rd189;
$L__BB8_205:
	ld.shared.u32 	%r199, [_ZN6thrust24THRUST_300001_SM_1000_NS8cuda_cub4core6detail5shmemE+120];
	ld.shared.u64 	%rd192, [_ZN6thrust24THRUST_300001_SM_1000_NS8cuda_cub4core6detail5shmemE+128];
	setp.lt.u32 	%p95, %r638, %r199;
	mov.u32 	%r639, %r199;
	mov.u64 	%rd323, %rd192;
	@%p95 bra 	$L__BB8_208;
	setp.lt.u32 	%p96, %r199, %r638;
	mov.u32 	%r639, %r638;
	mov.u64 	%rd323, %rd322;
	@%p96 bra 	$L__BB8_208;
	setp.lt.s64 	%p97, %rd322, %rd192;
	selp.b32 	%r639, %r638, %r199, %p97;
	min.s64 	%rd323, %rd322, %rd192;
$L__BB8_208:
	mov.u32 	%r567, %tid.x;
	setp.ne.s32 	%p214, %r567, 0;
	@%p214 bra 	$L__BB8_210;
	ld.param.u64 	%rd254, [_ZN6thrust24THRUST_300001_SM_1000_NS8cuda_cub4core6detail13_kernel_agentINS1_8__reduce11ReduceAgentINS0_12zip_iteratorIN4cuda3std3__45tupleIJPjNS0_17counting_iteratorIlNS0_11use_defaultESE_SE_EEEEEEEPNSB_IJjlEEESI_lNS1_9__extrema9arg_max_fIjlNSA_4lessIjEEEEEEJSH_SJ_lN3cub18CUB_300001_SM_100013GridEvenShareIlEENSR_9GridQueueIyEESO_EEEvDpT0__param_1];
	cvta.to.global.u64 	%rd251, %rd254;
	mul.wide.u32 	%rd252, %r1, 16;
	add.s64 	%rd253, %rd251, %rd252;
	st.global.u32 	[%rd253], %r639;
	st.global.u64 	[%rd253+8], %rd323;
$L__BB8_210:
	ret;

}
	// .globl	_ZN6thrust24THRUST_300001_SM_1000_NS8cuda_cub4core6detail13_kernel_agentINS1_8__reduce10DrainAgentIlEEJN3cub18CUB_300001_SM_10009GridQueueIyEElEEEvDpT0_
.visible .entry _ZN6thrust24THRUST_300001_SM_1000_NS8cuda_cub4core6detail13_kernel_agentINS1_8__reduce10DrainAgentIlEEJN3cub18CUB_300001_SM_10009GridQueueIyEElEEEvDpT0_(
	.param .align 8 .b8 _ZN6thrust24THRUST_300001_SM_1000_NS8cuda_cub4core6detail13_kernel_agentINS1_8__reduce10DrainAgentIlEEJN3cub18CUB_300001_SM_10009GridQueueIyEElEEEvDpT0__param_0[8],
	.param .u64 _ZN6thrust24THRUST_300001_SM_1000_NS8cuda_cub4core6detail13_kernel_agentINS1_8__reduce10DrainAgentIlEEJN3cub18CUB_300001_SM_10009GridQueueIyEElEEEvDpT0__param_1
)
.maxntid 1
{
	.reg .b64 	%rd<5>;

	ld.param.u64 	%rd1, [_ZN6thrust24THRUST_300001_SM_1000_NS8cuda_cub4core6detail13_kernel_agentINS1_8__reduce10DrainAgentIlEEJN3cub18CUB_300001_SM_10009GridQueueIyEElEEEvDpT0__param_0];
	ld.param.u64 	%rd2, [_ZN6thrust24THRUST_300001_SM_1000_NS8cuda_cub4core6detail13_kernel_agentINS1_8__reduce10DrainAgentIlEEJN3cub18CUB_300001_SM_10009GridQueueIyEElEEEvDpT0__param_1];
	cvta.to.global.u64 	%rd3, %rd1;
	st.global.u64 	[%rd3], %rd2;
	mov.b64 	%rd4, 0;
	st.global.u64 	[%rd3+8], %rd4;
	ret;

}
	// .globl	_ZN6thrust24THRUST_300001_SM_1000_NS8cuda_cub4core6detail13_kernel_agentINS1_8__reduce11ReduceAgentIPN4cuda3std3__45tupleIJjlEEESC_SB_lNS1_9__extrema9arg_max_fIjlNS9_4lessIjEEEEEEJSC_SC_iSH_EEEvDpT0_
.visible .entry _ZN6thrust24THRUST_300001_SM_1000_NS8cuda_cub4core6detail13_kernel_agentINS1_8__reduce11ReduceAgentIPN4cuda3std3__45tupleIJjlEEESC_SB_lNS1_9__extrema9arg_max_fIjlNS9_4lessIjEEEEEEJSC_SC_iSH_EEEvDpT0_(
	.param .u64 .ptr .align 1 _ZN6thrust24THRUST_300001_SM_1000_NS8cuda_cub4core6detail13_kernel_agentINS1_8__reduce11ReduceAgentIPN4cuda3std3__45tupleIJjlEEESC_SB_lNS1_9__extrema9arg_max_fIjlNS9_4lessIjEEEEEEJSC_SC_iSH_EEEvDpT0__param_0,
	.param .u64 .ptr .align 1 _ZN6thrust24THRUST_300001_SM_1000_NS8cuda_cub4core6detail13_kernel_agentINS1_8__reduce11ReduceAgentIPN4cuda3std3__45tupleIJjlEEESC_SB_lNS1_9__extrema9arg_max_fIjlNS9_4lessIjEEEEEEJSC_SC_iSH_EEEvDpT0__param_1,
	.param .u32 _ZN6thrust24THRUST_300001_SM_1000_NS8cuda_cub4core6detail13_kernel_agentINS1_8__reduce11ReduceAgentIPN4cuda3std3__45tupleIJjlEEESC_SB_lNS1_9__extrema9arg_max_fIjlNS9_4lessIjEEEEEEJSC_SC_iSH_EEEvDpT0__param_2,
	.param .align 1 .b8 _ZN6thrust24THRUST_300001_SM_1000_NS8cuda_cub4core6detail13_kernel_agentINS1_8__reduce11ReduceAgentIPN4cuda3std3__45tupleIJjlEEESC_SB_lNS1_9__extrema9arg_max_fIjlNS9_4lessIjEEEEEEJSC_SC_iSH_EEEvDpT0__param_3[1]
)
.maxntid 256
{
	.reg .pred 	%p<264>;
	.reg .b32 	%r<666>;
	.reg .b64 	%rd<487>;

	ld.param.u32 	%r239, [_ZN6thrust24THRUST_300001_SM_1000_NS8cuda_cub4core6detail13_kernel_agentINS1_8__reduce11ReduceAgentIPN4cuda3std3__45tupleIJjlEEESC_SB_lNS1_9__extrema9arg_max_fIjlNS9_4lessIjEEEEEEJSC_SC_iSH_EEEvDpT0__param_2];
	cvt.s64.s32 	%rd1, %r239;
	setp.eq.s32 	%p1, %r239, 0;
	@%p1 bra 	$L__BB10_234;
	setp.gt.s32 	%p2, %r239, 1279;
	@%p2 bra 	$L__BB10_121;
	mov.u32 	%r1, %tid.x;
	setp.ge.s32 	%p147, %r1, %r239;
	mov.b32 	%r593, 0;
	mov.b64 	%rd410, 0;
	mov.u32 	%r585, %r1;
	@%p147 bra 	$L__BB10_4;
	ld.param.u64 	%rd396, [_ZN6thrust24THRUST_300001_SM_1000_NS8cuda_cub4core6detail13_kernel_agentINS1_8__reduce11ReduceAgentIPN4cuda3std3__45tupleIJjlEEESC_SB_lNS1_9__extrema9arg_max_fIjlNS9_4lessIjEEEEEEJSC_SC_iSH_EEEvDpT0__param_0];
	mul.wide.u32 	%rd366, %r1, 16;
	add.s64 	%rd363, %rd396, %rd366;
	// begin inline asm
	ld.global.nc.u64 %rd362, [%rd363];
	// end inline asm
	add.s64 	%rd365, %rd363, 8;
	// begin inline asm
	ld.global.nc.u64 %rd410, [%rd365];
	// end inline asm
	cvt.u32.u64 	%r593, %rd362;
	add.s32 	%r585, %r1, 256;
$L__BB10_4:
	setp.ge.s32 	%p148, %r585, %r239;
	@%p148 bra 	$L__BB10_25;
	not.b32 	%r355, %r585;
	add.s32 	%r6, %r239, %r355;
	and.b32  	%r356, %r6, 768;
	setp.eq.s32 	%p149, %r356, 768;
	@%p149 bra 	$L__BB10_11;
	ld.param.u64 	%rd397, [_ZN6thrust24THRUST_300001_SM_1000_NS8cuda_cub4core6detail13_kernel_agentINS1_8__reduce11ReduceAgentIPN4cuda3std3__45tupleIJjlEEESC_SB_lNS1_9__extrema9arg_max_fIjlNS9_4lessIjEEEEEEJSC_SC_iSH_EEEvDpT0__param_0];
	mul.wide.u32 	%rd368, %r585, 16;
	add.s64 	%rd401, %rd397, %rd368;
	shr.u32 	%r357, %r6, 8;
	add.s32 	%r358, %r357, 1;
	and.b32  	%r359, %r358, 3;
	neg.s32 	%r581, %r359;
$L__BB10_7:
	.pragma "nounroll";
	mov.u64 	%rd6, %rd410;
	mov.u32 	%r10, %r593;
	// begin inline asm
	ld.global.nc.u64 %rd369, [%rd401];
	// end inline asm
	add.s64 	%rd372, %rd401, 8;
	// begin inline asm
	ld.global.nc.u64 %rd371, [%rd372];
	// end inline asm
	cvt.u32.u64 	%r11, %rd369;
	setp.lt.u32 	%p150, %r10, %r11;
	mov.u64 	%rd410, %rd371;
	mov.u32 	%r593, %r11;
	@%p150 bra 	$L__BB10_10;
	setp.lt.u32 	%p151, %r11, %r10;
	mov.u64 	%rd410, %rd6;
	mov.u32 	%r593, %r10;
	@%p151 bra 	$L__BB10_10;
	setp.lt.s64 	%p152, %rd6, %rd371;
	min.s64 	%rd410, %rd6, %rd371;
	selp.b32 	%r593, %r10, %r11, %p152;
$L__BB10_10:
	add.s32 	%r585, %r585, 256;
	add.s64 	%rd401, %rd401, 4096;
	add.s32 	%r581, %r581, 1;
	setp.ne.s32 	%p153, %r581, 0;
	@%p153 bra 	$L__BB10_7;
$L__BB10_11:
	setp.lt.u32 	%p154, %r6, 768;
	@%p154 bra 	$L__BB10_25;
$L__BB10_12:
	ld.param.u64 	%rd398, [_ZN6thrust24THRUST_300001_SM_1000_NS8cuda_cub4core6detail13_kernel_agentINS1_8__reduce11ReduceAgentIPN4cuda3std3__45tupleIJjlEEESC_SB_lNS1_9__extrema9arg_max_fIjlNS9_4lessIjEEEEEEJSC_SC_iSH_EEEvDpT0__param_0];
	mul.wide.s32 	%rd377, %r585, 16;
	add.s64 	%rd374, %rd398, %rd377;
	// begin inline asm
	ld.global.nc.u64 %rd373, [%rd374];
	// end inline asm
	add.s64 	%rd376, %rd374, 8;
	// begin inline asm
	ld.global.nc.u64 %rd375, [%rd376];
	// end inline asm
	cvt.u32.u64 	%r21, %rd373;
	setp.lt.u32 	%p155, %r593, %r21;
	mov.u64 	%rd407, %rd375;
	mov.u32 	%r590, %r21;
	@%p155 bra 	$L__BB10_15;
	setp.lt.u32 	%p156, %r21, %r593;
	mov.u64 	%rd407, %rd410;
	mov.u32 	%r590, %r593;
	@%p156 bra 	$L__BB10_15;
	setp.lt.s64 	%p157, %rd410, %rd375;
	min.s64 	%rd407, %rd410, %rd375;
	selp.b32 	%r590, %r593, %r21, %p157;
$L__BB10_15:
	add.s64 	%rd379, %rd374, 4096;
	// begin inline asm
	ld.global.nc.u64 %rd378, [%rd379];
	// end inline asm
	add.s64 	%rd381, %rd374, 4104;
	// begin inline asm
	ld.global.nc.u64 %rd380, [%rd381];
	// end inline asm
	cvt.u32.u64 	%r24, %rd378;
	setp.lt.u32 	%p158, %r590, %r24;
	mov.u64 	%rd408, %rd380;
	mov.u32 	%r591, %r24;
	@%p158 bra 	$L__BB10_18;
	setp.lt.u32 	%p159, %r24, %r590;
	mov.u64 	%rd408, %rd407;
	mov.u32 	%r591, %r590;
	@%p159 bra 	$L__BB10_18;
	setp.lt.s64 	%p160, %rd407, %rd380;
	min.s64 	%rd408, %rd407, %rd380;
	selp.b32 	%r591, %r590, %r24, %p160;
$L__BB10_18:
	add.s64 	%rd383, %rd374, 8192;
	// begin inline asm
	ld.global.nc.u64 %rd382, [%rd383];
	// end inline asm
	add.s64 	%rd385, %rd374, 8200;
	// begin inline asm
	ld.global.nc.u64 %rd384, [%rd385];
	// end inline asm
	cvt.u32.u64 	%r27, %rd382;
	setp.lt.u32 	%p161, %r591, %r27;
	mov.u64 	%rd409, %rd384;
	mov.u32 	%r592, %r27;
	@%p161 bra 	$L__BB10_21;
	setp.lt.u32 	%p162, %r27, %r591;
	mov.u64 	%rd409, %rd408;
	mov.u32 	%r592, %r591;
	@%p162 bra 	$L__BB10_21;
	setp.lt.s64 	%p163, %rd408, %rd384;
	min.s64 	%rd409, %rd408, %rd384;
	selp.b32 	%r592, %r591, %r27, %p163;
$L__BB10_21:
	add.s64 	%rd387, %rd374, 12288;
	// begin inline asm
	ld.global.nc.u64 %rd386, [%rd387];
	// end inline asm
	add.s64 	%rd389, %rd374, 12296;
	// begin inline asm
	ld.global.nc.u64 %rd388, [%rd389];
	// end inline asm
	cvt.u32.u64 	%r30, %rd386;
	setp.lt.u32 	%p164, %r592, %r30;
	mov.u64 	%rd410, %rd388;
	mov.u32 	%r593, %r30;
	@%p164 bra 	$L__BB10_24;
	setp.lt.u32 	%p165, %r30, %r592;
	mov.u64 	%rd410, %rd409;
	mov.u32 	%r593, %r592;
	@%p165 bra 	$L__BB10_24;
	setp.lt.s64 	%p166, %rd409, %rd388;
	min.s64 	%rd410, %rd409, %rd388;
	selp.b32 	%r593, %r592, %r30, %p166;
$L__BB10_24:
	add.s32 	%r585, %r585, 1024;
	setp.lt.s32 	%p167, %r585, %r239;
	@%p167 bra 	$L__BB10_12;
$L__BB10_25:
	setp.lt.s32 	%p168, %r239, 256;
	@%p168 bra 	$L__BB10_70;
	// begin inline asm
	mov.u32 %r473, %laneid;
	// end inline asm
	mov.b32 	%r491, 1;
	mov.b32 	%r492, 31;
	mov.b32 	%r493, -1;
	// begin inline asm
	shfl.sync.down.b32 %r474, %r593, %r491, %r492, %r493;
	// end inline asm
	// begin inline asm
	shfl.sync.down.b32 %r479, %r480, %r491, %r492, %r493;
	// end inline asm
	mov.b64 	{%r485, %r490}, %rd410;
	// begin inline asm
	shfl.sync.down.b32 %r484, %r485, %r491, %r492, %r493;
	// end inline asm
	// begin inline asm
	shfl.sync.down.b32 %r489, %r490, %r491, %r492, %r493;
	// end inline asm
	mov.b64 	%rd28, {%r484, %r489};
	setp.gt.s32 	%p220, %r473, 30;
	mov.u64 	%rd412, %rd410;
	mov.u32 	%r595, %r593;
	@%p220 bra 	$L__BB10_30;
	setp.lt.u32 	%p221, %r593, %r474;
	mov.u64 	%rd412, %rd28;
	mov.u32 	%r595, %r474;
	@%p221 bra 	$L__BB10_30;
	setp.lt.u32 	%p222, %r474, %r593;
	mov.u64 	%rd412, %rd410;
	mov.u32 	%r595, %r593;
	@%p222 bra 	$L__BB10_30;
	setp.lt.s64 	%p223, %rd410, %rd28;
	min.s64 	%rd412, %rd410, %rd28;
	selp.b32 	%r595, %r593, %r474, %p223;
$L__BB10_30:
	mov.b32 	%r511, 2;
	mov.b32 	%r512, 31;
	mov.b32 	%r513, -1;
	// begin inline asm
	shfl.sync.down.b32 %r494, %r595, %r511, %r512, %r513;
	// end inline asm
	// begin inline asm
	shfl.sync.down.b32 %r499, %r500, %r511, %r512, %r513;
	// end inline asm
	mov.b64 	{%r505, %r510}, %rd412;
	// begin inline asm
	shfl.sync.down.b32 %r504, %r505, %r511, %r512, %r513;
	// end inline asm
	// begin inline asm
	shfl.sync.down.b32 %r509, %r510, %r511, %r512, %r513;
	// end inline asm
	mov.b64 	%rd31, {%r504, %r509};
	setp.gt.s32 	%p224, %r473, 29;
	mov.u64 	%rd413, %rd412;
	mov.u32 	%r596, %r595;
	@%p224 bra 	$L__BB10_34;
	setp.lt.u32 	%p225, %r595, %r494;
	mov.u64 	%rd413, %rd31;
	mov.u32 	%r596, %r494;
	@%p225 bra 	$L__BB10_34;
	setp.lt.u32 	%p226, %r494, %r595;
	mov.u64 	%rd413, %rd412;
	mov.u32 	%r596, %r595;
	@%p226 bra 	$L__BB10_34;
	setp.lt.s64 	%p227, %rd412, %rd31;
	min.s64 	%rd413, %rd412, %rd31;
	selp.b32 	%r596, %r595, %r494, %p227;
$L__BB10_34:
	mov.b32 	%r531, 4;
	mov.b32 	%r532, 31;
	mov.b32 	%r533, -1;
	// begin inline asm
	shfl.sync.down.b32 %r514, %r596, %r531, %r532, %r533;
	// end inline asm
	// begin inline asm
	shfl.sync.down.b32 %r519, %r520, %r531, %r532, %r533;
	// end inline asm
	mov.b64 	{%r525, %r530}, %rd413;
	// begin inline asm
	shfl.sync.down.b32 %r524, %r525, %r531, %r532, %r533;
	// end inline asm
	// begin inline asm
	shfl.sync.down.b32 %r529, %r530, %r531, %r532, %r533;
	// end inline asm
	mov.b64 	%rd34, {%r524, %r529};
	setp.gt.s32 	%p228, %r473, 27;
	mov.u64 	%rd414, %rd413;
	mov.u32 	%r597, %r596;
	@%p228 bra 	$L__BB10_38;
	setp.lt.u32 	%p229, %r596, %r514;
	mov.u64 	%rd414, %rd34;
	mov.u32 	%r597, %r514;
	@%p229 bra 	$L__BB10_38;
	setp.lt.u32 	%p230, %r514, %r596;
	mov.u64 	%rd414, %rd413;
	mov.u32 	%r597, %r596;
	@%p230 bra 	$L__BB10_38;
	setp.lt.s64 	%p231, %rd413, %rd34;
	min.s64 	%rd414, %rd413, %rd34;
	selp.b32 	%r597, %r596, %r514, %p231;
$L__BB10_38:
	mov.b32 	%r551, 8;
	mov.b32 	%r552, 31;
	mov.b32 	%r553, -1;
	// begin inline asm
	shfl.sync.down.b32 %r534, %r597, %r551, %r552, %r553;
	// end inline asm
	// begin inline asm
	shfl.sync.down.b32 %r539, %r540, %r551, %r552, %r553;
	// end inline asm
	mov.b64 	{%r545, %r550}, %rd414;
	// begin inline asm
	shfl.sync.down.b32 %r544, %r545, %r551, %r552, %r553;
	// end inline asm
	// begin inline asm
	shfl.sync.down.b32 %r549, %r550, %r551, %r552, %r553;
	// end inline asm
	mov.b64 	%rd37, {%r544, %r549};
	setp.gt.s32 	%p232, %r473, 23;
	mov.u64 	%rd415, %rd414;
	mov.u32 	%r598, %r597;
	@%p232 bra 	$L__BB10_42;
	setp.lt.u32 	%p233, %r597, %r534;
	mov.u64 	%rd415, %rd37;
	mov.u32 	%r598, %r534;
	@%p233 bra 	$L__BB10_42;
	setp.lt.u32 	%p234, %r534, %r597;
	mov.u64 	%rd415, %rd414;
	mov.u32 	%r598, %r597;
	@%p234 bra 	$L__BB10_42;
	setp.lt.s64 	%p235, %rd414, %rd37;
	min.s64 	%rd415, %rd414, %rd37;
	selp.b32 	%r598, %r597, %r534, %p235;
$L__BB10_42:
	mov.b32 	%r571, 16;
	mov.b32 	%r572, 31;
	mov.b32 	%r573, -1;
	// begin inline asm
	shfl.sync.down.b32 %r554, %r598, %r571, %r572, %r573;
	// end inline asm
	// begin inline asm
	shfl.sync.down.b32 %r559, %r560, %r571, %r572, %r573;
	// end inline asm
	mov.b64 	{%r565, %r570}, %rd415;
	// begin inline asm
	shfl.sync.down.b32 %r564, %r565, %r571, %r572, %r573;
	// end inline asm
	// begin inline asm
	shfl.sync.down.b32 %r569, %r570, %r571, %r572, %r573;
	// end inline asm
	mov.b64 	%rd40, {%r564, %r569};
	setp.gt.s32 	%p236, %r473, 15;
	mov.u64 	%rd486, %rd415;
	mov.u32 	%r665, %r598;
	@%p236 bra 	$L__BB10_46;
	setp.lt.u32 	%p237, %r598, %r554;
	mov.u64 	%rd486, %rd40;
	mov.u32 	%r665, %r554;
	@%p237 bra 	$L__BB10_46;
	setp.lt.u32 	%p238, %r554, %r598;
	mov.u64 	%rd486, %rd415;
	mov.u32 	%r665, %r598;
	@%p238 bra 	$L__BB10_46;
	setp.lt.s64 	%p239, %rd415, %rd40;
	min.s64 	%rd486, %rd415, %rd40;
	selp.b32 	%r665, %r598, %r554, %p239;
$L__BB10_46:
	setp.ne.s32 	%p240, %r473, 0;
	@%p240 bra 	$L__BB10_48;
	shr.u32 	%r574, %r1, 1;
	and.b32  	%r575, %r574, 496;
	mov.u32 	%r576, _ZN6thrust24THRUST_300001_SM_1000_NS8cuda_cub4core6detail5shmemE;
	add.s32 	%r577, %r576, %r575;
	st.shared.u32 	[%r577+8], %r665;
	st.shared.u64 	[%r577+16], %rd486;
$L__BB10_48:
	bar.sync 	0;
	setp.ne.s32 	%p241, %r1, 0;
	@%p241 bra 	$L__BB10_232;
	ld.shared.u32 	%r51, [_ZN6thrust24THRUST_300001_SM_1000_NS8cuda_cub4core6detail5shmemE+24];
	ld.shared.u64 	%rd43, [_ZN6thrust24THRUST_300001_SM_1000_NS8cuda_cub4core6detail5shmemE+32];
	setp.lt.u32 	%p242, %r665, %r51;
	mov.u64 	%rd417, %rd43;
	mov.u32 	%r600, %r51;
	@%p242 bra 	$L__BB10_52;
	setp.lt.u32 	%p243, %r51, %r665;
	mov.u64 	%rd417, %rd486;
	mov.u32 	%r600, %r665;
	@%p243 bra 	$L__BB10_52;
	setp.lt.s64 	%p244, %rd486, %rd43;
	min.s64 	%rd417, %rd486, %rd43;
	selp.b32 	%r600, %r665, %r51, %p244;
$L__BB10_52:
	ld.shared.u32 	%r54, [_ZN6thrust24THRUST_300001_SM_1000_NS8cuda_cub4core6detail5shmemE+40];
	ld.shared.u64 	%rd46, [_ZN6thrust24THRUST_300001_SM_1000_NS8cuda_cub4core6detail5shmemE+48];
	setp.lt.u32 	%p245, %r600, %r54;
	mov.u64 	%rd418, %rd46;
	mov.u32 	%r601, %r54;
	@%p245 bra 	$L__BB10_55;
	setp.lt.u32 	%p246, %r54, %r600;
	mov.u64 	%rd418, %rd417;
	mov.u32 	%r601, %r600;
	@%p246 bra 	$L__BB10_55;
	setp.lt.s64 	%p247, %rd417, %rd46;
	min.s64 	%rd418, %rd417, %rd46;
	selp.b32 	%r601, %r600, %r54, %p247;
$L__BB10_55:
	ld.shared.u32 	%r57, [_ZN6thrust24THRUST_300001_SM_1000_NS8cuda_cub4core6detail5shmemE+56];
	ld.shared.u64 	%rd49, [_ZN6thrust24THRUST_300001_SM_1000_NS8cuda_cub4core6detail5shmemE+64];
	setp.lt.u32 	%p248, %r601, %r57;
	mov.u64 	%rd419, %rd49;
	mov.u32 	%r602, %r57;
	@%p248 bra 	$L__BB10_58;
	setp.lt.u32 	%p249, %r57, %r601;
	mov.u64 	%rd419, %rd418;
	mov.u32 	%r602, %r601;
	@%p249 bra 	$L__BB10_58;
	setp.lt.s64 	%p250, %rd418, %rd49;
	min.s64 	%rd419, %rd418, %rd49;
	selp.b32 	%r602, %r601, %r57, %p250;
$L__BB10_58:
	ld.shared.u32 	%r60, [_ZN6thrust24THRUST_300001_SM_1000_NS8cuda_cub4core6detail5shmemE+72];
	ld.shared.u64 	%rd52, [_ZN6thrust24THRUST_300001_SM_1000_NS8cuda_cub4core6detail5shmemE+80];
	setp.lt.u32 	%p251, %r602, %r60;
	mov.u64 	%rd420, %rd52;
	mov.u32 	%r603, %r60;
	@%p251 bra 	$L__BB10_61;
	setp.lt.u32 	%p252, %r60, %r602;
	mov.u64 	%rd420, %rd419;
	mov.u32 	%r603, %r602;
	@%p252 bra 	$L__BB10_61;
	setp.lt.s64 	%p253, %rd419, %rd52;
	min.s64 	%rd420, %rd419, %rd52;
	selp.b32 	%r603, %r602, %r60, %p253;
$L__BB10_61:
	ld.shared.u32 	%r63, [_ZN6thrust24THRUST_300001_SM_1000_NS8cuda_cub4core6detail5shmemE+88];
	ld.shared.u64 	%rd55, [_ZN6thrust24THRUST_300001_SM_1000_NS8cuda_cub4core6detail5shmemE+96];
	setp.lt.u32 	%p254, %r603, %r63;
	mov.u64 	%rd421, %rd55;
	mov.u32 	%r604, %r63;
	@%p254 bra 	$L__BB10_64;
	setp.lt.u32 	%p255, %r63, %r603;
	mov.u64 	%rd421, %rd420;
	mov.u32 	%r604, %r603;
	@%p255 bra 	$L__BB10_64;
	setp.lt.s64 	%p256, %rd420, %rd55;
	min.s64 	%rd421, %rd420, %rd55;
	selp.b32 	%r604, %r603, %r63, %p256;
$L__BB10_64:
	ld.shared.u32 	%r66, [_ZN6thrust24THRUST_300001_SM_1000_NS8cuda_cub4core6detail5shmemE+104];
	ld.shared.u64 	%rd58, [_ZN6thrust24THRUST_300001_SM_1000_NS8cuda_cub4core6detail5shmemE+112];
	setp.lt.u32 	%p257, %r604, %r66;
	mov.u64 	%rd422, %rd58;
	mov.u32 	%r605, %r66;
	@%p257 bra 	$L__BB10_67;
	setp.lt.u32 	%p258, %r66, %r604;
	mov.u64 	%rd422, %rd421;
	mov.u32 	%r605, %r604;
	@%p258 bra 	$L__BB10_67;
	setp.lt.s64 	%p259, %rd421, %rd58;
	min.s64 	%rd422, %rd421, %rd58;
	selp.b32 	%r605, %r604, %r66, %p259;
$L__BB10_67:
	ld.shared.u32 	%r69, [_ZN6thrust24THRUST_300001_SM_1000_NS8cuda_cub4core6detail5shmemE+120];
	ld.shared.u64 	%rd61, [_ZN6thrust24THRUST_300001_SM_1000_NS8cuda_cub4core6detail5shmemE+128];
	setp.lt.u32 	%p260, %r605, %r69;
	mov.u32 	%r665, %r69;
	mov.u64 	%rd486, %rd61;
	@%p260 bra 	$L__BB10_232;
	setp.lt.u32 	%p261, %r69, %r605;
	mov.u32 	%r665, %r605;
	mov.u64 	%rd486, %rd422;
	@%p261 bra 	$L__BB10_232;
	setp.lt.s64 	%p262, %rd422, %rd61;
	min.s64 	%rd486, %rd422, %rd61;
	selp.b32 	%r665, %r605, %r69, %p262;
	bra.uni 	$L__BB10_232;
$L__BB10_70:
	// begin inline asm
	mov.u32 %r360, %laneid;
	// end inline asm
	and.b32  	%r381, %r1, 992;
	add.s32 	%r382, %r381, 32;
	setp.gt.s32 	%p169, %r382, %r239;
	not.b32 	%r383, %r381;
	add.s32 	%r384, %r239, %r383;
	selp.b32 	%r379, %r384, 31, %p169;
	mov.b32 	%r378, 1;
	mov.b32 	%r380, -1;
	// begin inline asm
	shfl.sync.down.b32 %r361, %r593, %r378, %r379, %r380;
	// end inline asm
	// begin inline asm
	shfl.sync.down.b32 %r366, %r367, %r378, %r379, %r380;
	// end inline asm
	mov.b64 	{%r372, %r377}, %rd410;
	// begin inline asm
	shfl.sync.down.b32 %r371, %r372, %r378, %r379, %r380;
	// end inline asm
	// begin inline asm
	shfl.sync.down.b32 %r376, %r377, %r378, %r379, %r380;
	// end inline asm
	mov.b64 	%rd63, {%r371, %r376};
	setp.ge.s32 	%p170, %r360, %r379;
	mov.u64 	%rd423, %rd410;
	mov.u32 	%r606, %r593;
	@%p170 bra 	$L__BB10_74;
	setp.lt.u32 	%p171, %r593, %r361;
	mov.u64 	%rd423, %rd63;
	mov.u32 	%r606, %r361;
	@%p171 bra 	$L__BB10_74;
	setp.lt.u32 	%p172, %r361, %r593;
	mov.u64 	%rd423, %rd410;
	mov.u32 	%r606, %r593;
	@%p172 bra 	$L__BB10_74;
	setp.lt.s64 	%p173, %rd410, %rd63;
	min.s64 	%rd423, %rd410, %rd63;
	selp.b32 	%r606, %r593, %r361, %p173;
$L__BB10_74:
	mov.b32 	%r402, 2;
	mov.b32 	%r404, -1;
	// begin inline asm
	shfl.sync.down.b32 %r385, %r606, %r402, %r379, %r404;
	// end inline asm
	// begin inline asm
	shfl.sync.down.b32 %r390, %r391, %r402, %r379, %r404;
	// end inline asm
	mov.b64 	{%r396, %r401}, %rd423;
	// begin inline asm
	shfl.sync.down.b32 %r395, %r396, %r402, %r379, %r404;
	// end inline asm
	// begin inline asm
	shfl.sync.down.b32 %r400, %r401, %r402, %r379, %r404;
	// end inline asm
	mov.b64 	%rd66, {%r395, %r400};
	add.s32 	%r405, %r360, 2;
	setp.gt.s32 	%p174, %r405, %r379;
	mov.u64 	%rd424, %rd423;
	mov.u32 	%r607, %r606;
	@%p174 bra 	$L__BB10_78;
	setp.lt.u32 	%p175, %r606, %r385;
	mov.u64 	%rd424, %rd66;
	mov.u32 	%r607, %r385;
	@%p175 bra 	$L__BB10_78;
	setp.lt.u32 	%p176, %r385, %r606;
	mov.u64 	%rd424, %rd423;
	mov.u32 	%r607, %r606;
	@%p176 bra 	$L__BB10_78;
	setp.lt.s64 	%p177, %rd423, %rd66;
	min.s64 	%rd424, %rd423, %rd66;
	selp.b32 	%r607, %r606, %r385, %p177;
$L__BB10_78:
	mov.b32 	%r423, 4;
	mov.b32 	%r425, -1;
	// begin inline asm
	shfl.sync.down.b32 %r406, %r607, %r423, %r379, %r425;
	// end inline asm
	// begin inline asm
	shfl.sync.down.b32 %r411, %r412, %r423, %r379, %r425;
	// end inline asm
	mov.b64 	{%r417, %r422}, %rd424;
	// begin inline asm
	shfl.sync.down.b32 %r416, %r417, %r423, %r379, %r425;
	// end inline asm
	// begin inline asm
	shfl.sync.down.b32 %r421, %r422, %r423, %r379, %r425;
	// end inline asm
	mov.b64 	%rd69, {%r416, %r421};
	add.s32 	%r426, %r360, 4;
	setp.gt.s32 	%p178, %r426, %r379;
	mov.u32 	%r608, %r607;
	mov.u64 	%rd425, %rd424;
	@%p178 bra 	$L__BB10_82;
	setp.lt.u32 	%p179, %r607, %r406;
	mov.u32 	%r608, %r406;
	mov.u64 	%rd425, %rd69;
	@%p179 bra 	$L__BB10_82;
	setp.lt.u32 	%p180, %r406, %r607;
	mov.u32 	%r608, %r607;
	mov.u64 	%rd425, %rd424;
	@%p180 bra 	$L__BB10_82;
	setp.lt.s64 	%p181, %rd424, %rd69;
	selp.b32 	%r608, %r607, %r406, %p181;
	min.s64 	%rd425, %rd424, %rd69;
$L__BB10_82:
	mov.b32 	%r444, 8;
	mov.b32 	%r446, -1;
	// begin inline asm
	shfl.sync.down.b32 %r427, %r608, %r444, %r379, %r446;
	// end inline asm
	// begin inline asm
	shfl.sync.down.b32 %r432, %r433, %r444, %r379, %r446;
	// end inline asm
	mov.b64 	{%r438, %r443}, %rd425;
	// begin inline asm
	shfl.sync.down.b32 %r437, %r438, %r444, %r379, %r446;
	// end inline asm
	// begin inline asm
	shfl.sync.down.b32 %r442, %r443, %r444, %r379, %r446;
	// end inline asm
	mov.b64 	%rd72, {%r437, %r442};
	add.s32 	%r447, %r360, 8;
	setp.gt.s32 	%p182, %r447, %r379;
	mov.u32 	%r609, %r608;
	mov.u64 	%rd426, %rd425;
	@%p182 bra 	$L__BB10_86;
	setp.lt.u32 	%p183, %r608, %r427;
	mov.u32 	%r609, %r427;
	mov.u64 	%rd426, %rd72;
	@%p183 bra 	$L__BB10_86;
	setp.lt.u32 	%p184, %r427, %r608;
	mov.u32 	%r609, %r608;
	mov.u64 	%rd426, %rd425;
	@%p184 bra 	$L__BB10_86;
	setp.lt.s64 	%p185, %rd425, %rd72;
	selp.b32 	%r609, %r608, %r427, %p185;
	min.s64 	%rd426, %rd425, %rd72;
$L__BB10_86:
	mov.b32 	%r465, 16;
	mov.b32 	%r467, -1;
	// begin inline asm
	shfl.sync.down.b32 %r448, %r609, %r465, %r379, %r467;
	// end inline asm
	// begin inline asm
	shfl.sync.down.b32 %r453, %r454, %r465, %r379, %r467;
	// end inline asm
	mov.b64 	{%r459, %r464}, %rd426;
	// begin inline asm
	shfl.sync.down.b32 %r458, %r459, %r465, %r379, %r467;
	// end inline asm
	// begin inline asm
	shfl.sync.down.b32 %r463, %r464, %r465, %r379, %r467;
	// end inline asm
	mov.b64 	%rd75, {%r458, %r463};
	add.s32 	%r468, %r360, 16;
	setp.gt.s32 	%p186, %r468, %r379;
	mov.u32 	%r665, %r609;
	mov.u64 	%rd486, %rd426;
	@%p186 bra 	$L__BB10_90;
	setp.lt.u32 	%p187, %r609, %r448;
	mov.u32 	%r665, %r448;
	mov.u64 	%rd486, %rd75;
	@%p187 bra 	$L__BB10_90;
	setp.lt.u32 	%p188, %r448, %r609;
	mov.u32 	%r665, %r609;
	mov.u64 	%rd486, %rd426;
	@%p188 bra 	$L__BB10_90;
	setp.lt.s64 	%p189, %rd426, %rd75;
	selp.b32 	%r665, %r609, %r448, %p189;
	min.s64 	%rd486, %rd426, %rd75;
$L__BB10_90:
	setp.ne.s32 	%p190, %r360, 0;
	@%p190 bra 	$L__BB10_92;
	shr.u32 	%r469, %r1, 1;
	and.b32  	%r470, %r469, 496;
	mov.u32 	%r471, _ZN6thrust24THRUST_300001_SM_1000_NS8cuda_cub4core6detail5shmemE;
	add.s32 	%r472, %r471, %r470;
	st.shared.u32 	[%r472+8], %r665;
	st.shared.u64 	[%r472+16], %rd486;
$L__BB10_92:
	bar.sync 	0;
	setp.ne.s32 	%p191, %r1, 0;
	@%p191 bra 	$L__BB10_232;
	setp.lt.s32 	%p192, %r239, 33;
	mov.u32 	%r611, %r665;
	mov.u64 	%rd428, %rd486;
	@%p192 bra 	$L__BB10_97;
	ld.shared.u32 	%r88, [_ZN6thrust24THRUST_300001_SM_1000_NS8cuda_cub4core6detail5shmemE+24];
	ld.shared.u64 	%rd78, [_ZN6thrust24THRUST_300001_SM_1000_NS8cuda_cub4core6detail5shmemE+32];
	setp.lt.u32 	%p193, %r665, %r88;
	mov.u32 	%r611, %r88;
	mov.u64 	%rd428, %rd78;
	@%p193 bra 	$L__BB10_97;
	setp.lt.u32 	%p194, %r88, %r665;
	mov.u32 	%r611, %r665;
	mov.u64 	%rd428, %rd486;
	@%p194 bra 	$L__BB10_97;
	setp.lt.s64 	%p195, %rd486, %rd78;
	selp.b32 	%r611, %r665, %r88, %p195;
	min.s64 	%rd428, %rd486, %rd78;
$L__BB10_97:
	setp.lt.s32 	%p196, %r239, 65;
	mov.u32 	%r612, %r611;
	mov.u64 	%rd429, %rd428;
	@%p196 bra 	$L__BB10_101;
	ld.shared.u32 	%r91, [_ZN6thrust24THRUST_300001_SM_1000_NS8cuda_cub4core6detail5shmemE+40];
	ld.shared.u64 	%rd81, [_ZN6thrust24THRUST_300001_SM_1000_NS8cuda_cub4core6detail5shmemE+48];
	setp.lt.u32 	%p197, %r611, %r91;
	mov.u32 	%r612, %r91;
	mov.u64 	%rd429, %rd81;
	@%p197 bra 	$L__BB10_101;
	setp.lt.u32 	%p198, %r91, %r611;
	mov.u32 	%r612, %r611;
	mov.u64 	%rd429, %rd428;
	@%p198 bra 	$L__BB10_101;
	setp.lt.s64 	%p199, %rd428, %rd81;
	selp.b32 	%r612, %r611, %r91, %p199;
	min.s64 	%rd429, %rd428, %rd81;
$L__BB10_101:
	setp.lt.s32 	%p200, %r239, 97;
	mov.u32 	%r613, %r612;
	mov.u64 	%rd430, %rd429;
	@%p200 bra 	$L__BB10_105;
	ld.shared.u32 	%r94, [_ZN6thrust24THRUST_300001_SM_1000_NS8cuda_cub4core6detail5shmemE+56];
	ld.shared.u64 	%rd84, [_ZN6thrust24THRUST_300001_SM_1000_NS8cuda_cub4core6detail5shmemE+64];
	setp.lt.u32 	%p201, %r612, %r94;
	mov.u32 	%r613, %r94;
	mov.u64 	%rd430, %rd84;
	@%p201 bra 	$L__BB10_105;
	setp.lt.u32 	%p202, %r94, %r612;
	mov.u32 	%r613, %r612;
	mov.u64 	%rd430, %rd429;
	@%p202 bra 	$L__BB10_105;
	setp.lt.s64 	%p203, %rd429, %rd84;
	selp.b32 	%r613, %r612, %r94, %p203;
	min.s64 	%rd430, %rd429, %rd84;
$L__BB10_105:
	setp.lt.s32 	%p204, %r239, 129;
	mov.u32 	%r614, %r613;
	mov.u64 	%rd431, %rd430;
	@%p204 bra 	$L__BB10_109;
	ld.shared.u32 	%r97, [_ZN6thrust24THRUST_300001_SM_1000_NS8cuda_cub4core6detail5shmemE+72];
	ld.shared.u64 	%rd87, [_ZN6thrust24THRUST_300001_SM_1000_NS8cuda_cub4core6detail5shmemE+80];
	setp.lt.u32 	%p205, %r613, %r97;
	mov.u32 	%r614, %r97;
	mov.u64 	%rd431, %rd87;
	@%p205 bra 	$L__BB10_109;
	setp.lt.u32 	%p206, %r97, %r613;
	mov.u32 	%r614, %r613;
	mov.u64 	%rd431, %rd430;
	@%p206 bra 	$L__BB10_109;
	setp.lt.s64 	%p207, %rd430, %rd87;
	selp.b32 	%r614, %r613, %r97, %p207;
	min.s64 	%rd431, %rd430, %rd87;
$L__BB10_109:
	setp.lt.s32 	%p208, %r239, 161;
	mov.u32 	%r615, %r614;
	mov.u64 	%rd432, %rd431;
	@%p208 bra 	$L__BB10_113;
	ld.shared.u32 	%r100, [_ZN6thrust24THRUST_300001_SM_1000_NS8cuda_cub4core6detail5shmemE+88];
	ld.shared.u64 	%rd90, [_ZN6thrust24THRUST_300001_SM_1000_NS8cuda_cub4core6detail5shmemE+96];
	setp.lt.u32 	%p209, %r614, %r100;
	mov.u32 	%r615, %r100;
	mov.u64 	%rd432, %rd90;
	@%p209 bra 	$L__BB10_113;
	setp.lt.u32 	%p210, %r100, %r614;
	mov.u32 	%r615, %r614;
	mov.u64 	%rd432, %rd431;
	@%p210 bra 	$L__BB10_113;
	setp.lt.s64 	%p211, %rd431, %rd90;
	selp.b32 	%r615, %r614, %r100, %p211;
	min.s64 	%rd432, %rd431, %rd90;
$L__BB10_113:
	setp.lt.s32 	%p212, %r239, 193;
	mov.u32 	%r616, %r615;
	mov.u64 	%rd433, %rd432;
	@%p212 bra 	$L__BB10_117;
	ld.shared.u32 	%r103, [_ZN6thrust24THRUST_300001_SM_1000_NS8cuda_cub4core6detail5shmemE+104];
	ld.shared.u64 	%rd93, [_ZN6thrust24THRUST_300001_SM_1000_NS8cuda_cub4core6detail5shmemE+112];
	setp.lt.u32 	%p213, %r615, %r103;
	mov.u32 	%r616, %r103;
	mov.u64 	%rd433, %rd93;
	@%p213 bra 	$L__BB10_117;
	setp.lt.u32 	%p214, %r103, %r615;
	mov.u32 	%r616, %r615;
	mov.u64 	%rd433, %rd432;
	@%p214 bra 	$L__BB10_117;
	setp.lt.s64 	%p215, %rd432, %rd93;
	selp.b32 	%r616, %r615, %r103, %p215;
	min.s64 	%rd433, %rd432, %rd93;
$L__BB10_117:
	setp.lt.s32 	%p216, %r239, 225;
	mov.u32 	%r665, %r616;
	mov.u64 	%rd486, %rd433;
	@%p216 bra 	$L__BB10_232;
	ld.shared.u32 	%r106, [_ZN6thrust24THRUST_300001_SM_1000_NS8cuda_cub4core6detail5shmemE+120];
	ld.shared.u64 	%rd96, [_ZN6thrust24THRUST_300001_SM_1000_NS8cuda_cub4core6detail5shmemE+128];
	setp.lt.u32 	%p217, %r616, %r106;
	mov.u32 	%r665, %r106;
	mov.u64 	%rd486, %rd96;
	@%p217 bra 	$L__BB10_232;
	setp.lt.u32 	%p218, %r106, %r616;
	mov.u32 	%r665, %r616;
	mov.u64 	%rd486, %rd433;
	@%p218 bra 	$L__BB10_232;
	setp.lt.s64 	%p219, %rd433, %rd96;
	selp.b32 	%r665, %r616, %r106, %p219;
	min.s64 	%rd486, %rd433, %rd96;
	bra.uni 	$L__BB10_232;
$L__BB10_121:
	ld.param.u64 	%rd391, [_ZN6thrust24THRUST_300001_SM_1000_NS8cuda_cub4core6detail13_kernel_agentINS1_8__reduce11ReduceAgentIPN4cuda3std3__45tupleIJjlEEESC_SB_lNS1_9__extrema9arg_max_fIjlNS9_4lessIjEEEEEEJSC_SC_iSH_EEEvDpT0__param_0];
	mov.u32 	%r108, %tid.x;
	cvt.u64.u32 	%rd98, %r108;
	mul.wide.u32 	%rd258, %r108, 16;
	add.s64 	%rd239, %rd391, %rd258;
	// begin inline asm
	ld.global.nc.u64 %rd238, [%rd239];
	// end inline asm
	add.s64 	%rd241, %rd239, 8;
	// begin inline asm
	ld.global.nc.u64 %rd240, [%rd241];
	// end inline asm
	cvt.u32.u64 	%r109, %rd238;
	add.s64 	%rd243, %rd239, 4096;
	// begin inline asm
	ld.global.nc.u64 %rd242, [%rd243];
	// end inline asm
	add.s64 	%rd245, %rd239, 4104;
	// begin inline asm
	ld.global.nc.u64 %rd434, [%rd245];
	// end inline asm
	cvt.u32.u64 	%r617, %rd242;
	add.s64 	%rd247, %rd239, 8192;
	// begin inline asm
	ld.global.nc.u64 %rd246, [%rd247];
	// end inline asm
	add.s64 	%rd249, %rd239, 8200;
	// begin inline asm
	ld.global.nc.u64 %rd435, [%rd249];
	// end inline asm
	cvt.u32.u64 	%r618, %rd246;
	add.s64 	%rd251, %rd239, 12288;
	// begin inline asm
	ld.global.nc.u64 %rd250, [%rd251];
	// end inline asm
	add.s64 	%rd253, %rd239, 12296;
	// begin inline asm
	ld.global.nc.u64 %rd436, [%rd253];
	// end inline asm
	cvt.u32.u64 	%r619, %rd250;
	add.s64 	%rd255, %rd239, 16384;
	// begin inline asm
	ld.global.nc.u64 %rd254, [%rd255];
	// end inline asm
	add.s64 	%rd257, %rd239, 16392;
	// begin inline asm
	ld.global.nc.u64 %rd473, [%rd257];
	// end inline asm
	cvt.u32.u64 	%r652, %rd254;
	setp.lt.u32 	%p3, %r109, %r617;
	@%p3 bra 	$L__BB10_123;
	setp.lt.u32 	%p4, %r617, %r109;
	setp.lt.s64 	%p5, %rd240, %rd434;
	or.pred  	%p6, %p4, %p5;
	selp.b32 	%r617, %r109, %r617, %p6;
	selp.b64 	%rd434, %rd240, %rd434, %p6;
$L__BB10_123:
	setp.lt.u32 	%p7, %r617, %r618;
	@%p7 bra 	$L__BB10_125;
	setp.lt.u32 	%p8, %r618, %r617;
	setp.lt.s64 	%p9, %rd434, %rd435;
	or.pred  	%p10, %p8, %p9;
	selp.b32 	%r618, %r617, %r618, %p10;
	selp.b64 	%rd435, %rd434, %rd435, %p10;
$L__BB10_125:
	setp.lt.u32 	%p11, %r618, %r619;
	@%p11 bra 	$L__BB10_127;
	setp.lt.u32 	%p12, %r619, %r618;
	setp.lt.s64 	%p13, %rd435, %rd436;
	or.pred  	%p14, %p12, %p13;
	selp.b32 	%r619, %r618, %r619, %p14;
	selp.b64 	%rd436, %rd435, %rd436, %p14;
$L__BB10_127:
	setp.lt.u32 	%p15, %r619, %r652;
	@%p15 bra 	$L__BB10_129;
	setp.lt.u32 	%p16, %r652, %r619;
	setp.lt.s64 	%p17, %rd436, %rd473;
	or.pred  	%p18, %p16, %p17;
	selp.b32 	%r652, %r619, %r652, %p18;
	selp.b64 	%rd473, %rd436, %rd473, %p18;
$L__BB10_129:
	setp.lt.u32 	%p19, %r239, 2560;
	mov.b64 	%rd452, 1280;
	@%p19 bra 	$L__BB10_165;
	add.s64 	%rd262, %rd1, -2560;
	mul.hi.u64 	%rd263, %rd262, -3689348814741910323;
	shr.u64 	%rd112, %rd263, 10;
	setp.lt.u64 	%p20, %rd262, 1280;
	mov.b64 	%rd452, 1280;
	@%p20 bra 	$L__BB10_153;
	ld.param.u64 	%rd392, [_ZN6thrust24THRUST_300001_SM_1000_NS8cuda_cub4core6detail13_kernel_agentINS1_8__reduce11ReduceAgentIPN4cuda3std3__45tupleIJjlEEESC_SB_lNS1_9__extrema9arg_max_fIjlNS9_4lessIjEEEEEEJSC_SC_iSH_EEEvDpT0__param_0];
	add.s64 	%rd265, %rd112, 1;
	and.b64  	%rd438, %rd265, 36028797018963966;
	shl.b64 	%rd266, %rd98, 4;
	add.s64 	%rd267, %rd266, %rd392;
	add.s64 	%rd439, %rd267, 57352;
	mov.b64 	%rd452, 1280;
$L__BB10_132:
	add.s64 	%rd269, %rd439, -36872;
	// begin inline asm
	ld.global.nc.u64 %rd268, [%rd269];
	// end inline asm
	add.s64 	%rd271, %rd439, -36864;
	// begin inline asm
	ld.global.nc.u64 %rd442, [%rd271];
	// end inline asm
	cvt.u32.u64 	%r622, %rd268;
	add.s64 	%rd273, %rd439, -32776;
	// begin inline asm
	ld.global.nc.u64 %rd272, [%rd273];
	// end inline asm
	add.s64 	%rd275, %rd439, -32768;
	// begin inline asm
	ld.global.nc.u64 %rd443, [%rd275];
	// end inline asm
	cvt.u32.u64 	%r623, %rd272;
	add.s64 	%rd277, %rd439, -28680;
	// begin inline asm
	ld.global.nc.u64 %rd276, [%rd277];
	// end inline asm
	add.s64 	%rd279, %rd439, -28672;
	// begin inline asm
	ld.global.nc.u64 %rd444, [%rd279];
	// end inline asm
	cvt.u32.u64 	%r624, %rd276;
	add.s64 	%rd281, %rd439, -24584;
	// begin inline asm
	ld.global.nc.u64 %rd280, [%rd281];
	// end inline asm
	add.s64 	%rd283, %rd439, -24576;
	// begin inline asm
	ld.global.nc.u64 %rd445, [%rd283];
	// end inline asm
	cvt.u32.u64 	%r625, %rd280;
	add.s64 	%rd285, %rd439, -20488;
	// begin inline asm
	ld.global.nc.u64 %rd284, [%rd285];
	// end inline asm
	add.s64 	%rd287, %rd439, -20480;
	// begin inline asm
	ld.global.nc.u64 %rd446, [%rd287];
	// end inline asm
	cvt.u32.u64 	%r626, %rd284;
	setp.lt.u32 	%p21, %r652, %r622;
	@%p21 bra 	$L__BB10_134;
	setp.lt.u32 	%p22, %r622, %r652;
	setp.lt.s64 	%p23, %rd473, %rd442;
	or.pred  	%p24, %p22, %p23;
	selp.b32 	%r622, %r652, %r622, %p24;
	selp.b64 	%rd442, %rd473, %rd442, %p24;
$L__BB10_134:
	setp.lt.u32 	%p25, %r622, %r623;
	@%p25 bra 	$L__BB10_136;
	setp.lt.u32 	%p26, %r623, %r622;
	setp.lt.s64 	%p27, %rd442, %rd443;
	or.pred  	%p28, %p26, %p27;
	selp.b32 	%r623, %r622, %r623, %p28;
	selp.b64 	%rd443, %rd442, %rd443, %p28;
$L__BB10_136:
	setp.lt.u32 	%p29, %r623, %r624;
	@%p29 bra 	$L__BB10_138;
	setp.lt.u32 	%p30, %r624, %r623;
	setp.lt.s64 	%p31, %rd443, %rd444;
	or.pred  	%p32, %p30, %p31;
	selp.b32 	%r624, %r623, %r624, %p32;
	selp.b64 	%rd444, %rd443, %rd444, %p32;
$L__BB10_138:
	setp.lt.u32 	%p33, %r624, %r625;
	@%p33 bra 	$L__BB10_140;
	setp.lt.u32 	%p34, %r625, %r624;
	setp.lt.s64 	%p35, %rd444, %rd445;
	or.pred  	%p36, %p34, %p35;
	selp.b32 	%r625, %r624, %r625, %p36;
	selp.b64 	%rd445, %rd444, %rd445, %p36;
$L__BB10_140:
	setp.lt.u32 	%p37, %r625, %r626;
	@%p37 bra 	$L__BB10_142;
	setp.lt.u32 	%p38, %r626, %r625;
	setp.lt.s64 	%p39, %rd445, %rd446;
	or.pred  	%p40, %p38, %p39;
	selp.b32 	%r626, %r625, %r626, %p40;
	selp.b64 	%rd446, %rd445, %rd446, %p40;
$L__BB10_142:
	add.s64 	%rd289, %rd439, -16392;
	// begin inline asm
	ld.global.nc.u64 %rd288, [%rd289];
	// end inline asm
	add.s64 	%rd291, %rd439, -16384;
	// begin inline asm
	ld.global.nc.u64 %rd447, [%rd291];
	// end inline asm
	cvt.u32.u64 	%r627, %rd288;
	add.s64 	%rd293, %rd439, -12296;
	// begin inline asm
	ld.global.nc.u64 %rd292, [%rd293];
	// end inline asm
	add.s64 	%rd295, %rd439, -12288;
	// begin inline asm
	ld.global.nc.u64 %rd448, [%rd295];
	// end inline asm
	cvt.u32.u64 	%r628, %rd292;
	add.s64 	%rd297, %rd439, -8200;
	// begin inline asm
	ld.global.nc.u64 %rd296, [%rd297];
	// end inline asm
	add.s64 	%rd299, %rd439, -8192;
	// begin inline asm
	ld.global.nc.u64 %rd449, [%rd299];
	// end inline asm
	cvt.u32.u64 	%r629, %rd296;
	add.s64 	%rd301, %rd439, -4104;
	// begin inline asm
	ld.global.nc.u64 %rd300, [%rd301];
	// end inline asm
	add.s64 	%rd303, %rd439, -4096;
	// begin inline asm
	ld.global.nc.u64 %rd450, [%rd303];
	// end inline asm
	cvt.u32.u64 	%r630, %rd300;
	add.s64 	%rd305, %rd439, -8;
	// begin inline asm
	ld.global.nc.u64 %rd304, [%rd305];
	// end inline asm
	// begin inline asm
	ld.global.nc.u64 %rd473, [%rd439];
	// end inline asm
	cvt.u32.u64 	%r652, %rd304;
	setp.lt.u32 	%p41, %r626, %r627;
	@%p41 bra 	$L__BB10_144;
	setp.lt.u32 	%p42, %r627, %r626;
	setp.lt.s64 	%p43, %rd446, %rd447;
	or.pred  	%p44, %p42, %p43;
	selp.b32 	%r627, %r626, %r627, %p44;
	selp.b64 	%rd447, %rd446, %rd447, %p44;
$L__BB10_144:
	setp.lt.u32 	%p45, %r627, %r628;
	@%p45 bra 	$L__BB10_146;
	setp.lt.u32 	%p46, %r628, %r627;
	setp.lt.s64 	%p47, %rd447, %rd448;
	or.pred  	%p48, %p46, %p47;
	selp.b32 	%r628, %r627, %r628, %p48;
	selp.b64 	%rd448, %rd447, %rd448, %p48;
$L__BB10_146:
	setp.lt.u32 	%p49, %r628, %r629;
	@%p49 bra 	$L__BB10_148;
	setp.lt.u32 	%p50, %r629, %r628;
	setp.lt.s64 	%p51, %rd448, %rd449;
	or.pred  	%p52, %p50, %p51;
	selp.b32 	%r629, %r628, %r629, %p52;
	selp.b64 	%rd449, %rd448, %rd449, %p52;
$L__BB10_148:
	setp.lt.u32 	%p53, %r629, %r630;
	@%p53 bra 	$L__BB10_150;
	setp.lt.u32 	%p54, %r630, %r629;
	setp.lt.s64 	%p55, %rd449, %rd450;
	or.pred  	%p56, %p54, %p55;
	selp.b32 	%r630, %r629, %r630, %p56;
	selp.b64 	%rd450, %rd449, %rd450, %p56;
$L__BB10_150:
	setp.lt.u32 	%p57, %r630, %r652;
	@%p57 bra 	$L__BB10_152;
	setp.lt.u32 	%p58, %r652, %r630;
	setp.lt.s64 	%p59, %rd450, %rd473;
	or.pred  	%p60, %p58, %p59;
	selp.b32 	%r652, %r630, %r652, %p60;
	selp.b64 	%rd473, %rd450, %rd473, %p60;
$L__BB10_152:
	add.s64 	%rd452, %rd452, 2560;
	add.s64 	%rd439, %rd439, 40960;
	add.s64 	%rd438, %rd438, -2;
	setp.ne.s64 	%p61, %rd438, 0;
	@%p61 bra 	$L__BB10_132;
$L__BB10_153:
	and.b64  	%rd308, %rd112, 1;
	setp.eq.b64 	%p62, %rd308, 1;
	@%p62 bra 	$L__BB10_165;
	ld.param.u64 	%rd393, [_ZN6thrust24THRUST_300001_SM_1000_NS8cuda_cub4core6detail13_kernel_agentINS1_8__reduce11ReduceAgentIPN4cuda3std3__45tupleIJjlEEESC_SB_lNS1_9__extrema9arg_max_fIjlNS9_4lessIjEEEEEEJSC_SC_iSH_EEEvDpT0__param_0];
	shl.b64 	%rd329, %rd452, 4;
	add.s64 	%rd331, %rd393, %rd258;
	add.s64 	%rd310, %rd331, %rd329;
	// begin inline asm
	ld.global.nc.u64 %rd309, [%rd310];
	// end inline asm
	add.s64 	%rd312, %rd310, 8;
	// begin inline asm
	ld.global.nc.u64 %rd456, [%rd312];
	// end inline asm
	cvt.u32.u64 	%r634, %rd309;
	add.s64 	%rd314, %rd310, 4096;
	// begin inline asm
	ld.global.nc.u64 %rd313, [%rd314];
	// end inline asm
	add.s64 	%rd316, %rd310, 4104;
	// begin inline asm
	ld.global.nc.u64 %rd457, [%rd316];
	// end inline asm
	cvt.u32.u64 	%r635, %rd313;
	add.s64 	%rd318, %rd310, 8192;
	// begin inline asm
	ld.global.nc.u64 %rd317, [%rd318];
	// end inline asm
	add.s64 	%rd320, %rd310, 8200;
	// begin inline asm
	ld.global.nc.u64 %rd458, [%rd320];
	// end inline asm
	cvt.u32.u64 	%r636, %rd317;
	add.s64 	%rd322, %rd310, 12288;
	// begin inline asm
	ld.global.nc.u64 %rd321, [%rd322];
	// end inline asm
	add.s64 	%rd324, %rd310, 12296;
	// begin inline asm
	ld.global.nc.u64 %rd459, [%rd324];
	// end inline asm
	cvt.u32.u64 	%r637, %rd321;
	add.s64 	%rd326, %rd310, 16384;
	// begin inline asm
	ld.global.nc.u64 %rd325, [%rd326];
	// end inline asm
	add.s64 	%rd328, %rd310, 16392;
	// begin inline asm
	ld.global.nc.u64 %rd460, [%rd328];
	// end inline asm
	cvt.u32.u64 	%r638, %rd325;
	setp.lt.u32 	%p63, %r652, %r634;
	@%p63 bra 	$L__BB10_156;
	setp.lt.u32 	%p64, %r634, %r652;
	setp.lt.s64 	%p65, %rd473, %rd456;
	or.pred  	%p66, %p64, %p65;
	selp.b32 	%r634, %r652, %r634, %p66;
	selp.b64 	%rd456, %rd473, %rd456, %p66;
$L__BB10_156:
	setp.lt.u32 	%p67, %r634, %r635;
	@%p67 bra 	$L__BB10_158;
	setp.lt.u32 	%p68, %r635, %r634;
	setp.lt.s64 	%p69, %rd456, %rd457;
	or.pred  	%p70, %p68, %p69;
	selp.b32 	%r635, %r634, %r635, %p70;
	selp.b64 	%rd457, %rd456, %rd457, %p70;
$L__BB10_158:
	setp.lt.u32 	%p71, %r635, %r636;
	@%p71 bra 	$L__BB10_160;
	setp.lt.u32 	%p72, %r636, %r635;
	setp.lt.s64 	%p73, %rd457, %rd458;
	or.pred  	%p74, %p72, %p73;
	selp.b32 	%r636, %r635, %r636, %p74;
	selp.b64 	%rd458, %rd457, %rd458, %p74;
$L__BB10_160:
	setp.lt.u32 	%p75, %r636, %r637;
	@%p75 bra 	$L__BB10_162;
	setp.lt.u32 	%p76, %r637, %r636;
	setp.lt.s64 	%p77, %rd458, %rd459;
	or.pred  	%p78, %p76, %p77;
	selp.b32 	%r637, %r636, %r637, %p78;
	selp.b64 	%rd459, %rd458, %rd459, %p78;
$L__BB10_162:
	setp.lt.u32 	%p79, %r637, %r638;
	@%p79 bra 	$L__BB10_164;
	setp.lt.u32 	%p80, %r638, %r637;
	setp.lt.s64 	%p81, %rd459, %rd460;
	or.pred  	%p82, %p80, %p81;
	selp.b32 	%r638, %r637, %r638, %p82;
	selp.b64 	%rd460, %rd459, %rd460, %p82;
$L__BB10_164:
	add.s64 	%rd452, %rd452, 1280;
	mov.u64 	%rd473, %rd460;
	mov.u32 	%r652, %r638;
$L__BB10_165:
	cvt.s64.s32 	%rd332, %r239;
	setp.ge.s64 	%p83, %rd452, %rd332;
	@%p83 bra 	$L__BB10_188;
	cvt.u32.u64 	%r171, %rd452;
	sub.s32 	%r172, %r239, %r171;
	setp.ge.s32 	%p84, %r108, %r172;
	@%p84 bra 	$L__BB10_188;
	not.b32 	%r242, %r108;
	add.s32 	%r243, %r239, %r242;
	sub.s32 	%r173, %r243, %r171;
	and.b32  	%r244, %r173, 768;
	setp.eq.s32 	%p85, %r244, 768;
	mov.u32 	%r644, %r108;
	@%p85 bra 	$L__BB10_173;
	ld.param.u64 	%rd394, [_ZN6thrust24THRUST_300001_SM_1000_NS8cuda_cub4core6detail13_kernel_agentINS1_8__reduce11ReduceAgentIPN4cuda3std3__45tupleIJjlEEESC_SB_lNS1_9__extrema9arg_max_fIjlNS9_4lessIjEEEEEEJSC_SC_iSH_EEEvDpT0__param_0];
	cvt.u64.u32 	%rd334, %r108;
	add.s64 	%rd335, %rd452, %rd334;
	shl.b64 	%rd336, %rd335, 4;
	add.s64 	%rd463, %rd394, %rd336;
	shr.u32 	%r245, %r173, 8;
	add.s32 	%r246, %r245, 1;
	and.b32  	%r247, %r246, 3;
	neg.s32 	%r640, %r247;
	mov.u32 	%r644, %r108;
$L__BB10_169:
	.pragma "nounroll";
	mov.u64 	%rd176, %rd473;
	mov.u32 	%r177, %r652;
	// begin inline asm
	ld.global.nc.u64 %rd337, [%rd463];
	// end inline asm
	add.s64 	%rd340, %rd463, 8;
	// begin inline asm
	ld.global.nc.u64 %rd339, [%rd340];
	// end inline asm
	cvt.u32.u64 	%r178, %rd337;
	setp.lt.u32 	%p86, %r177, %r178;
	mov.u32 	%r652, %r178;
	mov.u64 	%rd473, %rd339;
	@%p86 bra 	$L__BB10_172;
	setp.lt.u32 	%p87, %r178, %r177;
	mov.u32 	%r652, %r177;
	mov.u64 	%rd473, %rd176;
	@%p87 bra 	$L__BB10_172;
	setp.lt.s64 	%p88, %rd176, %rd339;
	selp.b32 	%r652, %r177, %r178, %p88;
	min.s64 	%rd473, %rd176, %rd339;
$L__BB10_172:
	add.s32 	%r644, %r644, 256;
	add.s64 	%rd463, %rd463, 4096;
	add.s32 	%r640, %r640, 1;
	setp.ne.s32 	%p89, %r640, 0;
	@%p89 bra 	$L__BB10_169;
$L__BB10_173:
	setp.lt.u32 	%p90, %r173, 768;
	@%p90 bra 	$L__BB10_188;
	ld.param.u64 	%rd395, [_ZN6thrust24THRUST_300001_SM_1000_NS8cuda_cub4core6detail13_kernel_agentINS1_8__reduce11ReduceAgentIPN4cuda3std3__45tupleIJjlEEESC_SB_lNS1_9__extrema9arg_max_fIjlNS9_4lessIjEEEEEEJSC_SC_iSH_EEEvDpT0__param_0];
	cvt.u64.u32 	%rd341, %r644;
	add.s64 	%rd342, %rd452, %rd341;
	shl.b64 	%rd343, %rd342, 4;
	add.s64 	%rd344, %rd343, %rd395;
	add.s64 	%rd468, %rd344, 12296;
$L__BB10_175:
	add.s64 	%rd346, %rd468, -12296;
	// begin inline asm
	ld.global.nc.u64 %rd345, [%rd346];
	// end inline asm
	add.s64 	%rd348, %rd468, -12288;
	// begin inline asm
	ld.global.nc.u64 %rd347, [%rd348];
	// end inline asm
	cvt.u32.u64 	%r188, %rd345;
	setp.lt.u32 	%p91, %r652, %r188;
	mov.u32 	%r649, %r188;
	mov.u64 	%rd470, %rd347;
	@%p91 bra 	$L__BB10_178;
	setp.lt.u32 	%p92, %r188, %r652;
	mov.u32 	%r649, %r652;
	mov.u64 	%rd470, %rd473;
	@%p92 bra 	$L__BB10_178;
	setp.lt.s64 	%p93, %rd473, %rd347;
	selp.b32 	%r649, %r652, %r188, %p93;
	min.s64 	%rd470, %rd473, %rd347;
$L__BB10_178:
	add.s64 	%rd350, %rd468, -8200;
	// begin inline asm
	ld.global.nc.u64 %rd349, [%rd350];
	// end inline asm
	add.s64 	%rd352, %rd468, -8192;
	// begin inline asm
	ld.global.nc.u64 %rd351, [%rd352];
	// end inline asm
	cvt.u32.u64 	%r191, %rd349;
	setp.lt.u32 	%p94, %r649, %r191;
	mov.u32 	%r650, %r191;
	mov.u64 	%rd471, %rd351;
	@%p94 bra 	$L__BB10_181;
	setp.lt.u32 	%p95, %r191, %r649;
	mov.u32 	%r650, %r649;
	mov.u64 	%rd471, %rd470;
	@%p95 bra 	$L__BB10_181;
	setp.lt.s64 	%p96, %rd470, %rd351;
	selp.b32 	%r650, %r649, %r191, %p96;
	min.s64 	%rd471, %rd470, %rd351;
$L__BB10_181:
	add.s64 	%rd354, %rd468, -4104;
	// begin inline asm
	ld.global.nc.u64 %rd353, [%rd354];
	// end inline asm
	add.s64 	%rd356, %rd468, -4096;
	// begin inline asm
	ld.global.nc.u64 %rd355, [%rd356];
	// end inline asm
	cvt.u32.u64 	%r194, %rd353;
	setp.lt.u32 	%p97, %r650, %r194;
	mov.u32 	%r651, %r194;
	mov.u64 	%rd472, %rd355;
	@%p97 bra 	$L__BB10_184;
	setp.lt.u32 	%p98, %r194, %r650;
	mov.u32 	%r651, %r650;
	mov.u64 	%rd472, %rd471;
	@%p98 bra 	$L__BB10_184;
	setp.lt.s64 	%p99, %rd471, %rd355;
	selp.b32 	%r651, %r650, %r194, %p99;
	min.s64 	%rd472, %rd471, %rd355;
$L__BB10_184:
	add.s64 	%rd358, %rd468, -8;
	// begin inline asm
	ld.global.nc.u64 %rd357, [%rd358];
	// end inline asm
	// begin inline asm
	ld.global.nc.u64 %rd359, [%rd468];
	// end inline asm
	cvt.u32.u64 	%r197, %rd357;
	setp.lt.u32 	%p100, %r651, %r197;
	mov.u32 	%r652, %r197;
	mov.u64 	%rd473, %rd359;
	@%p100 bra 	$L__BB10_187;
	setp.lt.u32 	%p101, %r197, %r651;
	mov.u32 	%r652, %r651;
	mov.u64 	%rd473, %rd472;
	@%p101 bra 	$L__BB10_187;
	setp.lt.s64 	%p102, %rd472, %rd359;
	selp.b32 	%r652, %r651, %r197, %p102;
	min.s64 	%rd473, %rd472, %rd359;
$L__BB10_187:
	add.s32 	%r644, %r644, 1024;
	add.s64 	%rd468, %rd468, 16384;
	setp.lt.s32 	%p103, %r644, %r172;
	@%p103 bra 	$L__BB10_175;
$L__BB10_188:
	// begin inline asm
	mov.u32 %r248, %laneid;
	// end inline asm
	mov.b32 	%r266, 1;
	mov.b32 	%r267, 31;
	mov.b32 	%r268, -1;
	// begin inline asm
	shfl.sync.down.b32 %r249, %r652, %r266, %r267, %r268;
	// end inline asm
	// begin inline asm
	shfl.sync.down.b32 %r254, %r255, %r266, %r267, %r268;
	// end inline asm
	mov.b64 	{%r260, %r265}, %rd473;
	// begin inline asm
	shfl.sync.down.b32 %r259, %r260, %r266, %r267, %r268;
	// end inline asm
	// begin inline asm
	shfl.sync.down.b32 %r264, %r265, %r266, %r267, %r268;
	// end inline asm
	mov.b64 	%rd200, {%r259, %r264};
	setp.gt.s32 	%p104, %r248, 30;
	mov.u32 	%r654, %r652;
	mov.u64 	%rd475, %rd473;
	@%p104 bra 	$L__BB10_192;
	setp.lt.u32 	%p105, %r652, %r249;
	mov.u32 	%r654, %r249;
	mov.u64 	%rd475, %rd200;
	@%p105 bra 	$L__BB10_192;
	setp.lt.u32 	%p106, %r249, %r652;
	mov.u32 	%r654, %r652;
	mov.u64 	%rd475, %rd473;
	@%p106 bra 	$L__BB10_192;
	setp.lt.s64 	%p107, %rd473, %rd200;
	selp.b32 	%r654, %r652, %r249, %p107;
	min.s64 	%rd475, %rd473, %rd200;
$L__BB10_192:
	mov.b32 	%r286, 2;
	mov.b32 	%r287, 31;
	mov.b32 	%r288, -1;
	// begin inline asm
	shfl.sync.down.b32 %r269, %r654, %r286, %r287, %r288;
	// end inline asm
	// begin inline asm
	shfl.sync.down.b32 %r274, %r275, %r286, %r287, %r288;
	// end inline asm
	mov.b64 	{%r280, %r285}, %rd475;
	// begin inline asm
	shfl.sync.down.b32 %r279, %r280, %r286, %r287, %r288;
	// end inline asm
	// begin inline asm
	shfl.sync.down.b32 %r284, %r285, %r286, %r287, %r288;
	// end inline asm
	mov.b64 	%rd203, {%r279, %r284};
	setp.gt.s32 	%p108, %r248, 29;
	mov.u32 	%r655, %r654;
	mov.u64 	%rd476, %rd475;
	@%p108 bra 	$L__BB10_196;
	setp.lt.u32 	%p109, %r654, %r269;
	mov.u32 	%r655, %r269;
	mov.u64 	%rd476, %rd203;
	@%p109 bra 	$L__BB10_196;
	setp.lt.u32 	%p110, %r269, %r654;
	mov.u32 	%r655, %r654;
	mov.u64 	%rd476, %rd475;
	@%p110 bra 	$L__BB10_196;
	setp.lt.s64 	%p111, %rd475, %rd203;
	selp.b32 	%r655, %r654, %r269, %p111;
	min.s64 	%rd476, %rd475, %rd203;
$L__BB10_196:
	mov.b32 	%r306, 4;
	mov.b32 	%r307, 31;
	mov.b32 	%r308, -1;
	// begin inline asm
	shfl.sync.down.b32 %r289, %r655, %r306, %r307, %r308;
	// end inline asm
	// begin inline asm
	shfl.sync.down.b32 %r294, %r295, %r306, %r307, %r308;
	// end inline asm
	mov.b64 	{%r300, %r305}, %rd476;
	// begin inline asm
	shfl.sync.down.b32 %r299, %r300, %r306, %r307, %r308;
	// end inline asm
	// begin inline asm
	shfl.sync.down.b32 %r304, %r305, %r306, %r307, %r308;
	// end inline asm
	mov.b64 	%rd206, {%r299, %r304};
	setp.gt.s32 	%p112, %r248, 27;
	mov.u32 	%r656, %r655;
	mov.u64 	%rd477, %rd476;
	@%p112 bra 	$L__BB10_200;
	setp.lt.u32 	%p113, %r655, %r289;
	mov.u32 	%r656, %r289;
	mov.u64 	%rd477, %rd206;
	@%p113 bra 	$L__BB10_200;
	setp.lt.u32 	%p114, %r289, %r655;
	mov.u32 	%r656, %r655;
	mov.u64 	%rd477, %rd476;
	@%p114 bra 	$L__BB10_200;
	setp.lt.s64 	%p115, %rd476, %rd206;
	selp.b32 	%r656, %r655, %r289, %p115;
	min.s64 	%rd477, %rd476, %rd206;
$L__BB10_200:
	mov.b32 	%r326, 8;
	mov.b32 	%r327, 31;
	mov.b32 	%r328, -1;
	// begin inline asm
	shfl.sync.down.b32 %r309, %r656, %r326, %r327, %r328;
	// end inline asm
	// begin inline asm
	shfl.sync.down.b32 %r314, %r315, %r326, %r327, %r328;
	// end inline asm
	mov.b64 	{%r320, %r325}, %rd477;
	// begin inline asm
	shfl.sync.down.b32 %r319, %r320, %r326, %r327, %r328;
	// end inline asm
	// begin inline asm
	shfl.sync.down.b32 %r324, %r325, %r326, %r327, %r328;
	// end inline asm
	mov.b64 	%rd209, {%r319, %r324};
	setp.gt.s32 	%p116, %r248, 23;
	mov.u32 	%r657, %r656;
	mov.u64 	%rd478, %rd477;
	@%p116 bra 	$L__BB10_204;
	setp.lt.u32 	%p117, %r656, %r309;
	mov.u32 	%r657, %r309;
	mov.u64 	%rd478, %rd209;
	@%p117 bra 	$L__BB10_204;
	setp.lt.u32 	%p118, %r309, %r656;
	mov.u32 	%r657, %r656;
	mov.u64 	%rd478, %rd477;
	@%p118 bra 	$L__BB10_204;
	setp.lt.s64 	%p119, %rd477, %rd209;
	selp.b32 	%r657, %r656, %r309, %p119;
	min.s64 	%rd478, %rd477, %rd209;
$L__BB10_204:
	mov.b32 	%r346, 16;
	mov.b32 	%r347, 31;
	mov.b32 	%r348, -1;
	// begin inline asm
	shfl.sync.down.b32 %r329, %r657, %r346, %r347, %r348;
	// end inline asm
	// begin inline asm
	shfl.sync.down.b32 %r334, %r335, %r346, %r347, %r348;
	// end inline asm
	mov.b64 	{%r340, %r345}, %rd478;
	// begin inline asm
	shfl.sync.down.b32 %r339, %r340, %r346, %r347, %r348;
	// end inline asm
	// begin inline asm
	shfl.sync.down.b32 %r344, %r345, %r346, %r347, %r348;
	// end inline asm
	mov.b64 	%rd212, {%r339, %r344};
	setp.gt.s32 	%p120, %r248, 15;
	mov.u32 	%r665, %r657;
	mov.u64 	%rd486, %rd478;
	@%p120 bra 	$L__BB10_208;
	setp.lt.u32 	%p121, %r657, %r329;
	mov.u32 	%r665, %r329;
	mov.u64 	%rd486, %rd212;
	@%p121 bra 	$L__BB10_208;
	setp.lt.u32 	%p122, %r329, %r657;
	mov.u32 	%r665, %r657;
	mov.u64 	%rd486, %rd478;
	@%p122 bra 	$L__BB10_208;
	setp.lt.s64 	%p123, %rd478, %rd212;
	selp.b32 	%r665, %r657, %r329, %p123;
	min.s64 	%rd486, %rd478, %rd212;
$L__BB10_208:
	setp.ne.s32 	%p124, %r248, 0;
	@%p124 bra 	$L__BB10_210;
	shr.u32 	%r349, %r108, 1;
	and.b32  	%r350, %r349, 496;
	mov.u32 	%r351, _ZN6thrust24THRUST_300001_SM_1000_NS8cuda_cub4core6detail5shmemE;
	add.s32 	%r352, %r351, %r350;
	st.shared.u32 	[%r352+8], %r665;
	st.shared.u64 	[%r352+16], %rd486;
$L__BB10_210:
	bar.sync 	0;
	setp.ne.s32 	%p125, %r108, 0;
	@%p125 bra 	$L__BB10_232;
	ld.shared.u32 	%r218, [_ZN6thrust24THRUST_300001_SM_1000_NS8cuda_cub4core6detail5shmemE+24];
	ld.shared.u64 	%rd215, [_ZN6thrust24THRUST_300001_SM_1000_NS8cuda_cub4core6detail5shmemE+32];
	setp.lt.u32 	%p126, %r665, %r218;
	mov.u32 	%r659, %r218;
	mov.u64 	%rd480, %rd215;
	@%p126 bra 	$L__BB10_214;
	setp.lt.u32 	%p127, %r218, %r665;
	mov.u32 	%r659, %r665;
	mov.u64 	%rd480, %rd486;
	@%p127 bra 	$L__BB10_214;
	setp.lt.s64 	%p128, %rd486, %rd215;
	selp.b32 	%r659, %r665, %r218, %p128;
	min.s64 	%rd480, %rd486, %rd215;
$L__BB10_214:
	ld.shared.u32 	%r221, [_ZN6thrust24THRUST_300001_SM_1000_NS8cuda_cub4core6detail5shmemE+40];
	ld.shared.u64 	%rd218, [_ZN6thrust24THRUST_300001_SM_1000_NS8cuda_cub4core6detail5shmemE+48];
	setp.lt.u32 	%p129, %r659, %r221;
	mov.u32 	%r660, %r221;
	mov.u64 	%rd481, %rd218;
	@%p129 bra 	$L__BB10_217;
	setp.lt.u32 	%p130, %r221, %r659;
	mov.u32 	%r660, %r659;
	mov.u64 	%rd481, %rd480;
	@%p130 bra 	$L__BB10_217;
	setp.lt.s64 	%p131, %rd480, %rd218;
	selp.b32 	%r660, %r659, %r221, %p131;
	min.s64 	%rd481, %rd480, %rd218;
$L__BB10_217:
	ld.shared.u32 	%r224, [_ZN6thrust24THRUST_300001_SM_1000_NS8cuda_cub4core6detail5shmemE+56];
	ld.shared.u64 	%rd221, [_ZN6thrust24THRUST_300001_SM_1000_NS8cuda_cub4core6detail5shmemE+64];
	setp.lt.u32 	%p132, %r660, %r224;
	mov.u32 	%r661, %r224;
	mov.u64 	%rd482, %rd221;
	@%p132 bra 	$L__BB10_220;
	setp.lt.u32 	%p133, %r224, %r660;
	mov.u32 	%r661, %r660;
	mov.u64 	%rd482, %rd481;
	@%p133 bra 	$L__BB10_220;
	setp.lt.s64 	%p134, %rd481, %rd221;
	selp.b32 	%r661, %r660, %r224, %p134;
	min.s64 	%rd482, %rd481, %rd221;
$L__BB10_220:
	ld.shared.u32 	%r227, [_ZN6thrust24THRUST_300001_SM_1000_NS8cuda_cub4core6detail5shmemE+72];
	ld.shared.u64 	%rd224, [_ZN6thrust24THRUST_300001_SM_1000_NS8cuda_cub4core6detail5shmemE+80];
	setp.lt.u32 	%p135, %r661, %r227;
	mov.u32 	%r662, %r227;
	mov.u64 	%rd483, %rd224;
	@%p135 bra 	$L__BB10_223;
	setp.lt.u32 	%p136, %r227, %r661;
	mov.u32 	%r662, %r661;
	mov.u64 	%rd483, %rd482;
	@%p136 bra 	$L__BB10_223;
	setp.lt.s64 	%p137, %rd482, %rd224;
	selp.b32 	%r662, %r661, %r227, %p137;
	min.s64 	%rd483, %rd482, %rd224;
$L__BB10_223:
	ld.shared.u32 	%r230, [_ZN6thrust24THRUST_300001_SM_1000_NS8cuda_cub4core6detail5shmemE+88];
	ld.shared.u64 	%rd227, [_ZN6thrust24THRUST_300001_SM_1000_NS8cuda_cub4core6detail5shmemE+96];
	setp.lt.u32 	%p138, %r662, %r230;
	mov.u32 	%r663, %r230;
	mov.u64 	%rd484, %rd227;
	@%p138 bra 	$L__BB10_226;
	setp.lt.u32 	%p139, %r230, %r662;
	mov.u32 	%r663, %r662;
	mov.u64 	%rd484, %rd483;
	@%p139 bra 	$L__BB10_226;
	setp.lt.s64 	%p140, %rd483, %rd227;
	selp.b32 	%r663, %r662, %r230, %p140;
	min.s64 	%rd484, %rd483, %rd227;
$L__BB10_226:
	ld.shared.u32 	%r233, [_ZN6thrust24THRUST_300001_SM_1000_NS8cuda_cub4core6detail5shmemE+104];
	ld.shared.u64 	%rd230, [_ZN6thrust24THRUST_300001_SM_1000_NS8cuda_cub4core6detail5shmemE+112];
	setp.lt.u32 	%p141, %r663, %r233;
	mov.u32 	%r664, %r233;
	mov.u64 	%rd485, %rd230;
	@%p141 bra 	$L__BB10_229;
	setp.lt.u32 	%p142, %r233, %r663;
	mov.u32 	%r664, %r663;
	mov.u64 	%rd485, %rd484;
	@%p142 bra 	$L__BB10_229;
	setp.lt.s64 	%p143, %rd484, %rd230;
	selp.b32 	%r664, %r663, %r233, %p143;
	min.s64 	%rd485, %rd484, %rd230;
$L__BB10_229:
	ld.shared.u32 	%r236, [_ZN6thrust24THRUST_300001_SM_1000_NS8cuda_cub4core6detail5shmemE+120];
	ld.shared.u64 	%rd233, [_ZN6thrust24THRUST_300001_SM_1000_NS8cuda_cub4core6detail5shmemE+128];
	setp.lt.u32 	%p144, %r664, %r236;
	mov.u32 	%r665, %r236;
	mov.u64 	%rd486, %rd233;
	@%p144 bra 	$L__BB10_232;
	setp.lt.u32 	%p145, %r236, %r664;
	mov.u32 	%r665, %r664;
	mov.u64 	%rd486, %rd485;
	@%p145 bra 	$L__BB10_232;
	setp.lt.s64 	%p146, %rd485, %rd233;
	selp.b32 	%r665, %r664, %r236, %p146;
	min.s64 	%rd486, %rd485, %rd233;
$L__BB10_232:
	mov.u32 	%r578, %tid.x;
	setp.ne.s32 	%p263, %r578, 0;
	@%p263 bra 	$L__BB10_234;
	ld.param.u64 	%rd399, [_ZN6thrust24THRUST_300001_SM_1000_NS8cuda_cub4core6detail13_kernel_agentINS1_8__reduce11ReduceAgentIPN4cuda3std3__45tupleIJjlEEESC_SB_lNS1_9__extrema9arg_max_fIjlNS9_4lessIjEEEEEEJSC_SC_iSH_EEEvDpT0__param_1];
	cvta.to.global.u64 	%rd390, %rd399;
	st.global.u32 	[%rd390], %r665;
	st.global.u64 	[%rd390+8], %rd486;
$L__BB10_234:
	ret;

}
	// .globl	_ZN3cub18CUB_300001_SM_10006detail11EmptyKernelIvEEvv
.visible .entry _ZN3cub18CUB_300001_SM_10006detail11EmptyKernelIvEEvv()
{


	ret;

}


// ===== COMPILED SASS (sm_100) =====

	.target	sm_100

	.elftype	@"ET_EXEC"


//--------------------- .note.nv.tkinfo           --------------------------
	.section	.note.nv.tkinfo,"",@"SHT_NOTE"
	.sectionflags	@"SHF_NOTE_NV_TKINFO"
	.tkinfo
        /*0018*/ 	.word	0x00000002
        /*0030*/ 	.string	""
        /*0030*/ 	.string	"ptxas"
        /*0030*/ 	.string	"Cuda compilation tools, release 13.0, V13.0.88"
        /*0030*/ 	.string	"Build cuda_13.0.r13.0/compiler.36424714_0"
        /*0030*/ 	.string	"-arch sm_100 -m 64 "



//--------------------- .note.nv.cuinfo           --------------------------
	.section	.note.nv.cuinfo,"",@"SHT_NOTE"
	.sectionflags	@"SHF_NOTE_NV_CUINFO"
        /*0018*/ 	.short	0x0002
        /*001a*/ 	.short	0x0064
        /*001c*/ 	.short	0x0082
	.zero		2


//--------------------- .nv.info                  --------------------------
	.section	.nv.info,"",@"SHT_CUDA_INFO"
	.align	4


	//----- nvinfo : EIATTR_REGCOUNT
	.align		4
        /*0000*/ 	.byte	0x04, 0x2f
        /*0002*/ 	.short	(.L_46 - .L_45)
	.align		4
.L_45:
        /*0004*/ 	.word	index@(_Z13GeneratePairsPjS_Pmm)
        /*0008*/ 	.word	0x00000010


	//----- nvinfo : EIATTR_FRAME_SIZE
	.align		4
.L_46:
        /*000c*/ 	.byte	0x04, 0x11
        /*000e*/ 	.short	(.L_48 - .L_47)
	.align		4
.L_47:
        /*0010*/ 	.word	index@(_Z13GeneratePairsPjS_Pmm)
        /*0014*/ 	.word	0x00000000


	//----- nvinfo : EIATTR_REGCOUNT
	.align		4
.L_48:
        /*0018*/ 	.byte	0x04, 0x2f
        /*001a*/ 	.short	(.L_50 - .L_49)
	.align		4
.L_49:
        /*001c*/ 	.word	index@(_Z8findBestPjmS_i)
        /*0020*/ 	.word	0x0000000c


	//----- nvinfo : EIATTR_FRAME_SIZE
	.align		4
.L_50:
        /*0024*/ 	.byte	0x04, 0x11
        /*0026*/ 	.short	(.L_52 - .L_51)
	.align		4
.L_51:
        /*0028*/ 	.word	index@(_Z8findBestPjmS_i)
        /*002c*/ 	.word	0x00000000


	//----- nvinfo : EIATTR_REGCOUNT
	.align		4
.L_52:
        /*0030*/ 	.byte	0x04, 0x2f
        /*0032*/ 	.short	(.L_54 - .L_53)
	.align		4
.L_53:
        /*0034*/ 	.word	index@(_Z10updateHashv)
        /*0038*/ 	.word	0x00000004


	//----- nvinfo : EIATTR_FRAME_SIZE
	.align		4
.L_54:
        /*003c*/ 	.byte	0x04, 0x11
        /*003e*/ 	.short	(.L_56 - .L_55)
	.align		4
.L_55:
        /*0040*/ 	.word	index@(_Z10updateHashv)
        /*0044*/ 	.word	0x00000000


	//----- nvinfo : EIATTR_REGCOUNT
	.align		4
.L_56:
        /*0048*/ 	.byte	0x04, 0x2f
        /*004a*/ 	.short	(.L_58 - .L_57)
	.align		4
.L_57:
        /*004c*/ 	.word	index@(_ZN6thrust24THRUST_300001_SM_1000_NS8cuda_cub4core6detail13_kernel_agentINS1_8__reduce11ReduceAgentINS0_12zip_iteratorIN4cuda3std3__45tupleIJPjNS0_17counting_iteratorIlNS0_11use_defaultESE_SE_EEEEEEEPNSB_IJjlEEESI_iNS1_9__extrema9arg_max_fIjlNSA_4lessIjEEEEEEJSH_SJ_iSO_EEEvDpT0_)
        /*0050*/ 	.word	0x0000001c


	//----- nvinfo : EIATTR_FRAME_SIZE
	.align		4
.L_58:
        /*0054*/ 	.byte	0x04, 0x11
        /*0056*/ 	.short	(.L_60 - .L_59)
	.align		4
.L_59:
        /*0058*/ 	.word	index@(_ZN6thrust24THRUST_300001_SM_1000_NS8cuda_cub4core6detail13_kernel_agentINS1_8__reduce11ReduceAgentINS0_12zip_iteratorIN4cuda3std3__45tupleIJPjNS0_17counting_iteratorIlNS0_11use_defaultESE_SE_EEEEEEEPNSB_IJjlEEESI_iNS1_9__extrema9arg_max_fIjlNSA_4lessIjEEEEEEJSH_SJ_iSO_EEEvDpT0_)
        /*005c*/ 	.word	0x00000000


	//----- nvinfo : EIATTR_REGCOUNT
	.align		4
.L_60:
        /*0060*/ 	.byte	0x04, 0x2f
        /*0062*/ 	.short	(.L_62 - .L_61)
	.align		4
.L_61:
        /*0064*/ 	.word	index@(_ZN6thrust24THRUST_300001_SM_1000_NS8cuda_cub4core6detail13_kernel_agentINS1_8__reduce11ReduceAgentINS0_12zip_iteratorIN4cuda3std3__45tupleIJPjNS0_17counting_iteratorIlNS0_11use_defaultESE_SE_EEEEEEEPNSB_IJjlEEESI_iNS1_9__extrema9arg_max_fIjlNSA_4lessIjEEEEEEJSH_SJ_iN3cub18CUB_300001_SM_100013GridEvenShareIiEENSR_9GridQueueIjEESO_EEEvDpT0_)
        /*0068*/ 	.word	0x0000001d


	//----- nvinfo : EIATTR_FRAME_SIZE
	.align		4
.L_62:
        /*006c*/ 	.byte	0x04, 0x11
        /*006e*/ 	.short	(.L_64 - .L_63)
	.align		4
.L_63:
        /*0070*/ 	.word	index@(_ZN6thrust24THRUST_300001_SM_1000_NS8cuda_cub4core6detail13_kernel_agentINS1_8__reduce11ReduceAgentINS0_12zip_iteratorIN4cuda3std3__45tupleIJPjNS0_17counting_iteratorIlNS0_11use_defaultESE_SE_EEEEEEEPNSB_IJjlEEESI_iNS1_9__extrema9arg_max_fIjlNSA_4lessIjEEEEEEJSH_SJ_iN3cub18CUB_300001_SM_100013GridEvenShareIiEENSR_9GridQueueIjEESO_EEEvDpT0_)
        /*0074*/ 	.word	0x00000000


	//----- nvinfo : EIATTR_REGCOUNT
	.align		4
.L_64:
        /*0078*/ 	.byte	0x04, 0x2f
        /*007a*/ 	.short	(.L_66 - .L_65)
	.align		4
.L_65:
        /*007c*/ 	.word	index@(_ZN6thrust24THRUST_300001_SM_1000_NS8cuda_cub4core6detail13_kernel_agentINS1_8__reduce10DrainAgentIiEEJN3cub18CUB_300001_SM_10009GridQueueIjEEiEEEvDpT0_)
        /*0080*/ 	.word	0x00000008


	//----- nvinfo : EIATTR_FRAME_SIZE
	.align		4
.L_66:
        /*0084*/ 	.byte	0x04, 0x11
        /*0086*/ 	.short	(.L_68 - .L_67)
	.align		4
.L_67:
        /*0088*/ 	.word	index@(_ZN6thrust24THRUST_300001_SM_1000_NS8cuda_cub4core6detail13_kernel_agentINS1_8__reduce10DrainAgentIiEEJN3cub18CUB_300001_SM_10009GridQueueIjEEiEEEvDpT0_)
        /*008c*/ 	.word	0x00000000


	//----- nvinfo : EIATTR_REGCOUNT
	.align		4
.L_68:
        /*0090*/ 	.byte	0x04, 0x2f
        /*0092*/ 	.short	(.L_70 - .L_69)
	.align		4
.L_69:
        /*0094*/ 	.word	index@(_ZN6thrust24THRUST_300001_SM_1000_NS8cuda_cub4core6detail13_kernel_agentINS1_8__reduce11ReduceAgentIPN4cuda3std3__45tupleIJjlEEESC_SB_iNS1_9__extrema9arg_max_fIjlNS9_4lessIjEEEEEEJSC_SC_iSH_EEEvDpT0_)
        /*0098*/ 	.word	0x00000020


	//----- nvinfo : EIATTR_FRAME_SIZE
	.align		4
.L_70:
        /*009c*/ 	.byte	0x04, 0x11
        /*009e*/ 	.short	(.L_72 - .L_71)
	.align		4
.L_71:
        /*00a0*/ 	.word	index@(_ZN6thrust24THRUST_300001_SM_1000_NS8cuda_cub4core6detail13_kernel_agentINS1_8__reduce11ReduceAgentIPN4cuda3std3__45tupleIJjlEEESC_SB_iNS1_9__extrema9arg_max_fIjlNS9_4lessIjEEEEEEJSC_SC_iSH_EEEvDpT0_)
        /*00a4*/ 	.word	0x00000000


	//----- nvinfo : EIATTR_REGCOUNT
	.align		4
.L_72:
        /*00a8*/ 	.byte	0x04, 0x2f
        /*00aa*/ 	.short	(.L_74 - .L_73)
	.align		4
.L_73:
        /*00ac*/ 	.word	index@(_ZN6thrust24THRUST_300001_SM_1000_NS8cuda_cub4core6detail13_kernel_agentINS1_8__reduce11ReduceAgentINS0_12zip_iteratorIN4cuda3std3__45tupleIJPjNS0_17counting_iteratorIlNS0_11use_defaultESE_SE_EEEEEEEPNSB_IJjlEEESI_lNS1_9__extrema9arg_max_fIjlNSA_4lessIjEEEEEEJSH_SJ_lSO_EEEvDpT0_)
        /*00b0*/ 	.word	0x0000001c


	//----- nvinfo : EIATTR_FRAME_SIZE
	.align		4
.L_74:
        /*00b4*/ 	.byte	0x04, 0x11
        /*00b6*/ 	.short	(.L_76 - .L_75)
	.align		4
.L_75:
        /*00b8*/ 	.word	index@(_ZN6thrust24THRUST_300001_SM_1000_NS8cuda_cub4core6detail13_kernel_agentINS1_8__reduce11ReduceAgentINS0_12zip_iteratorIN4cuda3std3__45tupleIJPjNS0_17counting_iteratorIlNS0_11use_defaultESE_SE_EEEEEEEPNSB_IJjlEEESI_lNS1_9__extrema9arg_max_fIjlNSA_4lessIjEEEEEEJSH_SJ_lSO_EEEvDpT0_)
        /*00bc*/ 	.word	0x00000000


	//----- nvinfo : EIATTR_REGCOUNT
	.align		4
.L_76:
        /*00c0*/ 	.byte	0x04, 0x2f
        /*00c2*/ 	.short	(.L_78 - .L_77)
	.align		4
.L_77:
        /*00c4*/ 	.word	index@(_ZN6thrust24THRUST_300001_SM_1000_NS8cuda_cub4core6detail13_kernel_agentINS1_8__reduce11ReduceAgentINS0_12zip_iteratorIN4cuda3std3__45tupleIJPjNS0_17counting_iteratorIlNS0_11use_defaultESE_SE_EEEEEEEPNSB_IJjlEEESI_lNS1_9__extrema9arg_max_fIjlNSA_4lessIjEEEEEEJSH_SJ_lN3cub18CUB_300001_SM_100013GridEvenShareIlEENSR_9GridQueueIyEESO_EEEvDpT0_)
        /*00c8*/ 	.word	0x0000001e


	//----- nvinfo : EIATTR_FRAME_SIZE
	.align		4
.L_78:
        /*00cc*/ 	.byte	0x04, 0x11
        /*00ce*/ 	.short	(.L_80 - .L_79)
	.align		4
.L_79:
        /*00d0*/ 	.word	index@(_ZN6thrust24THRUST_300001_SM_1000_NS8cuda_cub4core6detail13_kernel_agentINS1_8__reduce11ReduceAgentINS0_12zip_iteratorIN4cuda3std3__45tupleIJPjNS0_17counting_iteratorIlNS0_11use_defaultESE_SE_EEEEEEEPNSB_IJjlEEESI_lNS1_9__extrema9arg_max_fIjlNSA_4lessIjEEEEEEJSH_SJ_lN3cub18CUB_300001_SM_100013GridEvenShareIlEENSR_9GridQueueIyEESO_EEEvDpT0_)
        /*00d4*/ 	.word	0x00000000


	//----- nvinfo : EIATTR_REGCOUNT
	.align		4
.L_80:
        /*00d8*/ 	.byte	0x04, 0x2f
        /*00da*/ 	.short	(.L_82 - .L_81)
	.align		4
.L_81:
        /*00dc*/ 	.word	index@(_ZN6thrust24THRUST_300001_SM_1000_NS8cuda_cub4core6detail13_kernel_agentINS1_8__reduce10DrainAgentIlEEJN3cub18CUB_300001_SM_10009GridQueueIyEElEEEvDpT0_)
        /*00e0*/ 	.word	0x00000008


	//----- nvinfo : EIATTR_FRAME_SIZE
	.align		4
.L_82:
        /*00e4*/ 	.byte	0x04, 0x11
        /*00e6*/ 	.short	(.L_84 - .L_83)
	.align		4
.L_83:
        /*00e8*/ 	.word	index@(_ZN6thrust24THRUST_300001_SM_1000_NS8cuda_cub4core6detail13_kernel_agentINS1_8__reduce10DrainAgentIlEEJN3cub18CUB_300001_SM_10009GridQueueIyEElEEEvDpT0_)
        /*00ec*/ 	.word	0x00000000


	//----- nvinfo : EIATTR_REGCOUNT
	.align		4
.L_84:
        /*00f0*/ 	.byte	0x04, 0x2f
        /*00f2*/ 	.short	(.L_86 - .L_85)
	.align		4
.L_85:
        /*00f4*/ 	.word	index@(_ZN6thrust24THRUST_300001_SM_1000_NS8cuda_cub4core6detail13_kernel_agentINS1_8__reduce11ReduceAgentIPN4cuda3std3__45tupleIJjlEEESC_SB_lNS1_9__extrema9arg_max_fIjlNS9_4lessIjEEEEEEJSC_SC_iSH_EEEvDpT0_)
        /*00f8*/ 	.word	0x00000020


	//----- nvinfo : EIATTR_FRAME_SIZE
	.align		4
.L_86:
        /*00fc*/ 	.byte	0x04, 0x11
        /*00fe*/ 	.short	(.L_88 - .L_87)
	.align		4
.L_87:
        /*0100*/ 	.word	index@(_ZN6thrust24THRUST_300001_SM_1000_NS8cuda_cub4core6detail13_kernel_agentINS1_8__reduce11ReduceAgentIPN4cuda3std3__45tupleIJjlEEESC_SB_lNS1_9__extrema9arg_max_fIjlNS9_4lessIjEEEEEEJSC_SC_iSH_EEEvDpT0_)
        /*0104*/ 	.word	0x00000000


	//----- nvinfo : EIATTR_REGCOUNT
	.align		4
.L_88:
        /*0108*/ 	.byte	0x04, 0x2f
        /*010a*/ 	.short	(.L_90 - .L_89)
	.align		4
.L_89:
        /*010c*/ 	.word	index@(_ZN3cub18CUB_300001_SM_10006detail11EmptyKernelIvEEvv)
        /*0110*/ 	.word	0x00000004


	//----- nvinfo : EIATTR_FRAME_SIZE
	.align		4
.L_90:
        /*0114*/ 	.byte	0x04, 0x11
        /*0116*/ 	.short	(.L_92 - .L_91)
	.align		4
.L_91:
        /*0118*/ 	.word	index@(_ZN3cub18CUB_300001_SM_10006detail11EmptyKernelIvEEvv)
        /*011c*/ 	.word	0x00000000


	//----- nvinfo : EIATTR_MIN_STACK_SIZE
	.align		4
.L_92:
        /*0120*/ 	.byte	0x04, 0x12
        /*0122*/ 	.short	(.L_94 - .L_93)
	.align		4
.L_93:
        /*0124*/ 	.word	index@(_ZN3cub18CUB_300001_SM_10006detail11EmptyKernelIvEEvv)
        /*0128*/ 	.word	0x00000000


	//----- nvinfo : EIATTR_MIN_STACK_SIZE
	.align		4
.L_94:
        /*012c*/ 	.byte	0x04, 0x12
        /*012e*/ 	.short	(.L_96 - .L_95)
	.align		4
.L_95:
        /*0130*/ 	.word	index@(_ZN6thrust24THRUST_300001_SM_1000_NS8cuda_cub4core6detail13_kernel_agentINS1_8__reduce11ReduceAgentIPN4cuda3std3__45tupleIJjlEEESC_SB_lNS1_9__extrema9arg_max_fIjlNS9_4lessIjEEEEEEJSC_SC_iSH_EEEvDpT0_)
        /*0134*/ 	.word	0x00000000


	//----- nvinfo : EIATTR_MIN_STACK_SIZE
	.align		4
.L_96:
        /*0138*/ 	.byte	0x04, 0x12
        /*013a*/ 	.short	(.L_98 - .L_97)
	.align		4
.L_97:
        /*013c*/ 	.word	index@(_ZN6thrust24THRUST_300001_SM_1000_NS8cuda_cub4core6detail13_kernel_agentINS1_8__reduce10DrainAgentIlEEJN3cub18CUB_300001_SM_10009GridQueueIyEElEEEvDpT0_)
        /*0140*/ 	.word	0x00000000


	//----- nvinfo : EIATTR_MIN_STACK_SIZE
	.align		4
.L_98:
        /*0144*/ 	.byte	0x04, 0x12
        /*0146*/ 	.short	(.L_100 - .L_99)
	.align		4
.L_99:
        /*0148*/ 	.word	index@(_ZN6thrust24THRUST_300001_SM_1000_NS8cuda_cub4core6detail13_kernel_agentINS1_8__reduce11ReduceAgentINS0_12zip_iteratorIN4cuda3std3__45tupleIJPjNS0_17counting_iteratorIlNS0_11use_defaultESE_SE_EEEEEEEPNSB_IJjlEEESI_lNS1_9__extrema9arg_max_fIjlNSA_4lessIjEEEEEEJSH_SJ_lN3cub18CUB_300001_SM_100013GridEvenShareIlEENSR_9GridQueueIyEESO_EEEvDpT0_)
        /*014c*/ 	.word	0x00000000


	//----- nvinfo : EIATTR_MIN_STACK_SIZE
	.align		4
.L_100:
        /*0150*/ 	.byte	0x04, 0x12
        /*0152*/ 	.short	(.L_102 - .L_101)
	.align		4
.L_101:
        /*0154*/ 	.word	index@(_ZN6thrust24THRUST_300001_SM_1000_NS8cuda_cub4core6detail13_kernel_agentINS1_8__reduce11ReduceAgentINS0_12zip_iteratorIN4cuda3std3__45tupleIJPjNS0_17counting_iteratorIlNS0_11use_defaultESE_SE_EEEEEEEPNSB_IJjlEEESI_lNS1_9__extrema9arg_max_fIjlNSA_4lessIjEEEEEEJSH_SJ_lSO_EEEvDpT0_)
        /*0158*/ 	.word	0x00000000


	//----- nvinfo : EIATTR_MIN_STACK_SIZE
	.align		4
.L_102:
        /*015c*/ 	.byte	0x04, 0x12
        /*015e*/ 	.short	(.L_104 - .L_103)
	.align		4
.L_103:
        /*0160*/ 	.word	index@(_ZN6thrust24THRUST_300001_SM_1000_NS8cuda_cub4core6detail13_kernel_agentINS1_8__reduce11ReduceAgentIPN4cuda3std3__45tupleIJjlEEESC_SB_iNS1_9__extrema9arg_max_fIjlNS9_4lessIjEEEEEEJSC_SC_iSH_EEEvDpT0_)
        /*0164*/ 	.word	0x00000000


	//----- nvinfo : EIATTR_MIN_STACK_SIZE
	.align		4
.L_104:
        /*0168*/ 	.byte	0x04, 0x12
        /*016a*/ 	.short	(.L_106 - .L_105)
	.align		4
.L_105:
        /*016c*/ 	.word	index@(_ZN6thrust24THRUST_300001_SM_1000_NS8cuda_cub4core6detail13_kernel_agentINS1_8__reduce10DrainAgentIiEEJN3cub18CUB_300001_SM_10009GridQueueIjEEiEEEvDpT0_)
        /*0170*/ 	.word	0x00000000


	//----- nvinfo : EIATTR_MIN_STACK_SIZE
	.align		4
.L_106:
        /*0174*/ 	.byte	0x04, 0x12
        /*0176*/ 	.short	(.L_108 - .L_107)
	.align		4
.L_107:
        /*0178*/ 	.word	index@(_ZN6thrust24THRUST_300001_SM_1000_NS8cuda_cub4core6detail13_kernel_agentINS1_8__reduce11ReduceAgentINS0_12zip_iteratorIN4cuda3std3__45tupleIJPjNS0_17counting_iteratorIlNS0_11use_defaultESE_SE_EEEEEEEPNSB_IJjlEEESI_iNS1_9__extrema9arg_max_fIjlNSA_4lessIjEEEEEEJSH_SJ_iN3cub18CUB_300001_SM_100013GridEvenShareIiEENSR_9GridQueueIjEESO_EEEvDpT0_)
        /*017c*/ 	.word	0x00000000


	//----- nvinfo : EIATTR_MIN_STACK_SIZE
	.align		4
.L_108:
        /*0180*/ 	.byte	0x04, 0x12
        /*0182*/ 	.short	(.L_110 - .L_109)
	.align		4
.L_109:
        /*0184*/ 	.word	index@(_ZN6thrust24THRUST_300001_SM_1000_NS8cuda_cub4core6detail13_kernel_agentINS1_8__reduce11ReduceAgentINS0_12zip_iteratorIN4cuda3std3__45tupleIJPjNS0_17counting_iteratorIlNS0_11use_defaultESE_SE_EEEEEEEPNSB_IJjlEEESI_iNS1_9__extrema9arg_max_fIjlNSA_4lessIjEEEEEEJSH_SJ_iSO_EEEvDpT0_)
        /*0188*/ 	.word	0x00000000


	//----- nvinfo : EIATTR_MIN_STACK_SIZE
	.align		4
.L_110:
        /*018c*/ 	.byte	0x04, 0x12
        /*018e*/ 	.short	(.L_112 - .L_111)
	.align		4
.L_111:
        /*0190*/ 	.word	index@(_Z10updateHashv)
        /*0194*/ 	.word	0x00000000


	//----- nvinfo : EIATTR_MIN_STACK_SIZE
	.align		4
.L_112:
        /*0198*/ 	.byte	0x04, 0x12
        /*019a*/ 	.short	(.L_114 - .L_113)
	.align		4
.L_113:
        /*019c*/ 	.word	index@(_Z8findBestPjmS_i)
        /*01a0*/ 	.word	0x00000000


	//----- nvinfo : EIATTR_MIN_STACK_SIZE
	.align		4
.L_114:
        /*01a4*/ 	.byte	0x04, 0x12
        /*01a6*/ 	.short	(.L_116 - .L_115)
	.align		4
.L_115:
        /*01a8*/ 	.word	index@(_Z13GeneratePairsPjS_Pmm)
        /*01ac*/ 	.word	0x00000000
.L_116:


//--------------------- .nv.compat                --------------------------
	.section	.nv.compat,"",@"SHT_CUDA_COMPAT_INFO"
	.align	4
        /*0000*/ 	.byte	0x02, 0x09, 0x00, 0x00, 0x02, 0x02, 0x01, 0x00, 0x02, 0x05, 0x05, 0x00, 0x03, 0x07, 0x01, 0x01
        /*0010*/ 	.byte	0x02, 0x03, 0x00, 0x00, 0x02, 0x06, 0x01, 0x00, 0x04, 0x0b, 0x08, 0x00, 0x09, 0x00, 0x00, 0x00
        /*0020*/ 	.byte	0x00, 0x00, 0x00, 0x00


//--------------------- .nv.info._ZN3cub18CUB_300001_SM_10006detail11EmptyKernelIvEEvv --------------------------
	.section	.nv.info._ZN3cub18CUB_300001_SM_10006detail11EmptyKernelIvEEvv,"",@"SHT_CUDA_INFO"
	.sectionflags	@""
	.align	4


	//----- nvinfo : EIATTR_CUDA_API_VERSION
	.align		4
        /*0000*/ 	.byte	0x04, 0x37
        /*0002*/ 	.short	(.L_118 - .L_117)
.L_117:
        /*0004*/ 	.word	0x00000082


	//----- nvinfo : EIATTR_SPARSE_MMA_MASK
	.align		4
.L_118:
        /*0008*/ 	.byte	0x03, 0x50
        /*000a*/ 	.short	0x0000


	//----- nvinfo : EIATTR_MAXREG_COUNT
	.align		4
        /*000c*/ 	.byte	0x03, 0x1b
        /*000e*/ 	.short	0x00ff


	//----- nvinfo : EIATTR_MERCURY_ISA_VERSION
	.align		4
        /*0010*/ 	.byte	0x03, 0x5f
        /*0012*/ 	.short	0x0101


	//----- nvinfo : EIATTR_VRC_CTA_INIT_COUNT
	.align		4
        /*0014*/ 	.byte	0x02, 0x4a
	.zero		1
	.zero		1


	//----- nvinfo : EIATTR_EXIT_INSTR_OFFSETS
	.align		4
        /*0018*/ 	.byte	0x04, 0x1c
        /*001a*/ 	.short	(.L_120 - .L_119)


	//   ....[0]....
.L_119:
        /*001c*/ 	.word	0x00000010


	//----- nvinfo : EIATTR_SW_WAR
	.align		4
.L_120:
        /*0020*/ 	.byte	0x04, 0x36
        /*0022*/ 	.short	(.L_122 - .L_121)
.L_121:
        /*0024*/ 	.word	0x00000008
.L_122:


//--------------------- .nv.info._ZN6thrust24THRUST_300001_SM_1000_NS8cuda_cub4core6detail13_kernel_agentINS1_8__reduce11ReduceAgentIPN4cuda3std3__45tupleIJjlEEESC_SB_lNS1_9__extrema9arg_max_fIjlNS9_4lessIjEEEEEEJSC_SC_iSH_EEEvDpT0_ --------------------------
	.section	.nv.info._ZN6thrust24THRUST_300001_SM_1000_NS8cuda_cub4core6detail13_kernel_agentINS1_8__reduce11ReduceAgentIPN4cuda3std3__45tupleIJjlEEESC_SB_lNS1_9__extrema9arg_max_fIjlNS9_4lessIjEEEEEEJSC_SC_iSH_EEEvDpT0_,"",@"SHT_CUDA_INFO"
	.sectionflags	@""
	.align	4


	//----- nvinfo : EIATTR_CUDA_API_VERSION
	.align		4
        /*0000*/ 	.byte	0x04, 0x37
        /*0002*/ 	.short	(.L_124 - .L_123)
.L_123:
        /*0004*/ 	.word	0x00000082


	//----- nvinfo : EIATTR_KPARAM_INFO
	.align		4
.L_124:
        /*0008*/ 	.byte	0x04, 0x17
        /*000a*/ 	.short	(.L_126 - .L_125)
.L_125:
        /*000c*/ 	.word	0x00000000
        /*0010*/ 	.short	0x0003
        /*0012*/ 	.short	0x0014
        /*0014*/ 	.byte	0x00, 0xf0, 0x05, 0x00


	//----- nvinfo : EIATTR_KPARAM_INFO
	.align		4
.L_126:
        /*0018*/ 	.byte	0x04, 0x17
        /*001a*/ 	.short	(.L_128 - .L_127)
.L_127:
        /*001c*/ 	.word	0x00000000
        /*0020*/ 	.short	0x0002
        /*0022*/ 	.short	0x0010
        /*0024*/ 	.byte	0x00, 0xf0, 0x11, 0x00


	//----- nvinfo : EIATTR_KPARAM_INFO
	.align		4
.L_128:
        /*0028*/ 	.byte	0x04, 0x17
        /*002a*/ 	.short	(.L_130 - .L_129)
.L_129:
        /*002c*/ 	.word	0x00000000
        /*0030*/ 	.short	0x0001
        /*0032*/ 	.short	0x0008
        /*0034*/ 	.byte	0x00, 0xf5, 0x21, 0x00


	//----- nvinfo : EIATTR_KPARAM_INFO
	.align		4
.L_130:
        /*0038*/ 	.byte	0x04, 0x17
        /*003a*/ 	.short	(.L_132 - .L_131)
.L_131:
        /*003c*/ 	.word	0x00000000
        /*0040*/ 	.short	0x0000
        /*0042*/ 	.short	0x0000
        /*0044*/ 	.byte	0x00, 0xf5, 0x21, 0x00


	//----- nvinfo : EIATTR_SPARSE_MMA_MASK
	.align		4
.L_132:
        /*0048*/ 	.byte	0x03, 0x50
        /*004a*/ 	.short	0x0000


	//----- nvinfo : EIATTR_MAXREG_COUNT
	.align		4
        /*004c*/ 	.byte	0x03, 0x1b
        /*004e*/ 	.short	0x00ff


	//----- nvinfo : EIATTR_NUM_BARRIERS
	.align		4
        /*0050*/ 	.byte	0x02, 0x4c
        /*0052*/ 	.byte	0x01
	.zero		1


	//----- nvinfo : EIATTR_MERCURY_ISA_VERSION
	.align		4
        /*0054*/ 	.byte	0x03, 0x5f
        /*0056*/ 	.short	0x0101


	//----- nvinfo : EIATTR_COOP_GROUP_MASK_REGIDS
	.align		4
        /*0058*/ 	.byte	0x04, 0x29
        /*005a*/ 	.short	(.L_134 - .L_133)


	//   ....[0]....
.L_133:
        /*005c*/ 	.word	0xffffffff


	//   ....[1]....
        /*0060*/ 	.word	0xffffffff


	//   ....[2]....
        /*0064*/ 	.word	0xffffffff


	//   ....[3]....
        /*0068*/ 	.word	0xffffffff


	//   ....[4]....
        /*006c*/ 	.word	0xffffffff


	//   ....[5]....
        /*0070*/ 	.word	0xffffffff


	//   ....[6]....
        /*0074*/ 	.word	0xffffffff


	//   ....[7]....
        /*0078*/ 	.word	0xffffffff


	//   ....[8]....
        /*007c*/ 	.word	0xffffffff


	//   ....[9]....
        /*0080*/ 	.word	0xffffffff


	//   ....[10]....
        /*0084*/ 	.word	0xffffffff


	//   ....[11]....
        /*0088*/ 	.word	0xffffffff


	//   ....[12]....
        /*008c*/ 	.word	0xffffffff


	//   ....[13]....
        /*0090*/ 	.word	0xffffffff


	//   ....[14]....
        /*0094*/ 	.word	0xffffffff


	//   ....[15]....
        /*0098*/ 	.word	0xffffffff


	//   ....[16]....
        /*009c*/ 	.word	0xffffffff


	//   ....[17]....
        /*00a0*/ 	.word	0xffffffff


	//   ....[18]....
        /*00a4*/ 	.word	0xffffffff


	//   ....[19]....
        /*00a8*/ 	.word	0xffffffff


	//   ....[20]....
        /*00ac*/ 	.word	0xffffffff


	//   ....[21]....
        /*00b0*/ 	.word	0xffffffff


	//   ....[22]....
        /*00b4*/ 	.word	0xffffffff


	//   ....[23]....
        /*00b8*/ 	.word	0xffffffff


	//   ....[24]....
        /*00bc*/ 	.word	0xffffffff


	//   ....[25]....
        /*00c0*/ 	.word	0xffffffff


	//   ....[26]....
        /*00c4*/ 	.word	0xffffffff


	//   ....[27]....
        /*00c8*/ 	.word	0xffffffff


	//   ....[28]....
        /*00cc*/ 	.word	0xffffffff


	//   ....[29]....
        /*00d0*/ 	.word	0xffffffff


	//   ....[30]....
        /*00d4*/ 	.word	0xffffffff


	//   ....[31]....
        /*00d8*/ 	.word	0xffffffff


	//   ....[32]....
        /*00dc*/ 	.word	0xffffffff


	//   ....[33]....
        /*00e0*/ 	.word	0xffffffff


	//   ....[34]....
        /*00e4*/ 	.word	0xffffffff


	//   ....[35]....
        /*00e8*/ 	.word	0xffffffff


	//   ....[36]....
        /*00ec*/ 	.word	0xffffffff


	//   ....[37]....
        /*00f0*/ 	.word	0xffffffff


	//   ....[38]....
        /*00f4*/ 	.word	0xffffffff


	//   ....[39]....
        /*00f8*/ 	.word	0xffffffff


	//   ....[40]....
        /*00fc*/ 	.word	0xffffffff


	//   ....[41]....
        /*0100*/ 	.word	0xffffffff


	//   ....[42]....
        /*0104*/ 	.word	0xffffffff


	//   ....[43]....
        /*0108*/ 	.word	0xffffffff


	//   ....[44]....
        /*010c*/ 	.word	0xffffffff


	//----- nvinfo : EIATTR_COOP_GROUP_INSTR_OFFSETS
	.align		4
.L_134:
        /*0110*/ 	.byte	0x04, 0x28
        /*0112*/ 	.short	(.L_136 - .L_135)


	//   ....[0]....
.L_135:
        /*0114*/ 	.word	0x00000a60


	//   ....[1]....
        /*0118*/ 	.word	0x00000a90


	//   ....[2]....
        /*011c*/ 	.word	0x00000aa0


	//   ....[3]....
        /*0120*/ 	.word	0x00000c00


	//   ....[4]....
        /*0124*/ 	.word	0x00000c40


	//   ....[5]....
        /*0128*/ 	.word	0x00000c80


	//   ....[6]....
        /*012c*/ 	.word	0x00000dc0


	//   ....[7]....
        /*0130*/ 	.word	0x00000df0


	//   ....[8]....
        /*0134*/ 	.word	0x00000e20


	//   ....[9]....
        /*0138*/ 	.word	0x00000f50


	//   ....[10]....
        /*013c*/ 	.word	0x00000f80


	//   ....[11]....
        /*0140*/ 	.word	0x00000fb0


	//   ....[12]....
        /*0144*/ 	.word	0x000010e0


	//   ....[13]....
        /*0148*/ 	.word	0x00001110


	//   ....[14]....
        /*014c*/ 	.word	0x00001140


	//   ....[15]....
        /*0150*/ 	.word	0x00001d00


	//   ....[16]....
        /*0154*/ 	.word	0x00001d10


	//   ....[17]....
        /*0158*/ 	.word	0x00001d20


	//   ....[18]....
        /*015c*/ 	.word	0x00001ef0


	//   ....[19]....
        /*0160*/ 	.word	0x00001f30


	//   ....[20]....
        /*0164*/ 	.word	0x00001f60


	//   ....[21]....
        /*0168*/ 	.word	0x00002090


	//   ....[22]....
        /*016c*/ 	.word	0x000020c0


	//   ....[23]....
        /*0170*/ 	.word	0x000020f0


	//   ....[24]....
        /*0174*/ 	.word	0x00002220


	//   ....[25]....
        /*0178*/ 	.word	0x00002250


	//   ....[26]....
        /*017c*/ 	.word	0x00002280


	//   ....[27]....
        /*0180*/ 	.word	0x000023b0


	//   ....[28]....
        /*0184*/ 	.word	0x000023e0


	//   ....[29]....
        /*0188*/ 	.word	0x00002410


	//   ....[30]....
        /*018c*/ 	.word	0x00004a60


	//   ....[31]....
        /*0190*/ 	.word	0x00004a80


	//   ....[32]....
        /*0194*/ 	.word	0x00004a90


	//   ....[33]....
        /*0198*/ 	.word	0x00004c30


	//   ....[34]....
        /*019c*/ 	.word	0x00004c60


	//   ....[35]....
        /*01a0*/ 	.word	0x00004c90


	//   ....[36]....
        /*01a4*/ 	.word	0x00004dc0


	//   ....[37]....
        /*01a8*/ 	.word	0x00004df0


	//   ....[38]....
        /*01ac*/ 	.word	0x00004e20


	//   ....[39]....
        /*01b0*/ 	.word	0x00004f50


	//   ....[40]....
        /*01b4*/ 	.word	0x00004f80


	//   ....[41]....
        /*01b8*/ 	.word	0x00004fb0


	//   ....[42]....
        /*01bc*/ 	.word	0x000050e0


	//   ....[43]....
        /*01c0*/ 	.word	0x00005110


	//   ....[44]....
        /*01c4*/ 	.word	0x00005140


	//----- nvinfo : EIATTR_VRC_CTA_INIT_COUNT
	.align		4
.L_136:
        /*01c8*/ 	.byte	0x02, 0x4a
	.zero		1
	.zero		1


	//----- nvinfo : EIATTR_EXIT_INSTR_OFFSETS
	.align		4
        /*01cc*/ 	.byte	0x04, 0x1c
        /*01ce*/ 	.short	(.L_138 - .L_137)


	//   ....[0]....
.L_137:
        /*01d0*/ 	.word	0x00000030


	//   ....[1]....
        /*01d4*/ 	.word	0x00005c50


	//   ....[2]....
        /*01d8*/ 	.word	0x00005cc0


	//----- nvinfo : EIATTR_MAX_THREADS
	.align		4
.L_138:
        /*01dc*/ 	.byte	0x04, 0x05
        /*01de*/ 	.short	(.L_140 - .L_139)
.L_139:
        /*01e0*/ 	.word	0x00000100
        /*01e4*/ 	.word	0x00000001
        /*01e8*/ 	.word	0x00000001


	//----- nvinfo : EIATTR_CRS_STACK_SIZE
	.align		4
.L_140:
        /*01ec*/ 	.byte	0x04, 0x1e
        /*01ee*/ 	.short	(.L_142 - .L_141)
.L_141:
        /*01f0*/ 	.word	0x00000000


	//----- nvinfo : EIATTR_CBANK_PARAM_SIZE
	.align		4
.L_142:
        /*01f4*/ 	.byte	0x03, 0x19
        /*01f6*/ 	.short	0x0015


	//----- nvinfo : EIATTR_PARAM_CBANK
	.align		4
        /*01f8*/ 	.byte	0x04, 0x0a
        /*01fa*/ 	.short	(.L_144 - .L_143)
	.align		4
.L_143:
        /*01fc*/ 	.word	index@(.nv.constant0._ZN6thrust24THRUST_300001_SM_1000_NS8cuda_cub4core6detail13_kernel_agentINS1_8__reduce11ReduceAgentIPN4cuda3std3__45tupleIJjlEEESC_SB_lNS1_9__extrema9arg_max_fIjlNS9_4lessIjEEEEEEJSC_SC_iSH_EEEvDpT0_)
        /*0200*/ 	.short	0x0380
        /*0202*/ 	.short	0x0015


	//----- nvinfo : EIATTR_SW_WAR
	.align		4
.L_144:
        /*0204*/ 	.byte	0x04, 0x36
        /*0206*/ 	.short	(.L_146 - .L_145)
.L_145:
        /*0208*/ 	.word	0x00000008
.L_146:


//--------------------- .nv.info._ZN6thrust24THRUST_300001_SM_1000_NS8cuda_cub4core6detail13_kernel_agentINS1_8__reduce10DrainAgentIlEEJN3cub18CUB_300001_SM_10009GridQueueIyEElEEEvDpT0_ --------------------------
	.section	.nv.info._ZN6thrust24THRUST_300001_SM_1000_NS8cuda_cub4core6detail13_kernel_agentINS1_8__reduce10DrainAgentIlEEJN3cub18CUB_300001_SM_10009GridQueueIyEElEEEvDpT0_,"",@"SHT_CUDA_INFO"
	.sectionflags	@""
	.align	4


	//----- nvinfo : EIATTR_CUDA_API_VERSION
	.align		4
        /*0000*/ 	.byte	0x04, 0x37
        /*0002*/ 	.short	(.L_148 - .L_147)
.L_147:
        /*0004*/ 	.word	0x00000082


	//----- nvinfo : EIATTR_KPARAM_INFO
	.align		4
.L_148:
        /*0008*/ 	.byte	0x04, 0x17
        /*000a*/ 	.short	(.L_150 - .L_149)
.L_149:
        /*000c*/ 	.word	0x00000000
        /*0010*/ 	.short	0x0001
        /*0012*/ 	.short	0x0008
        /*0014*/ 	.byte	0x00, 0xf0, 0x21, 0x00


	//----- nvinfo : EIATTR_KPARAM_INFO
	.align		4
.L_150:
        /*0018*/ 	.byte	0x04, 0x17
        /*001a*/ 	.short	(.L_152 - .L_151)
.L_151:
        /*001c*/ 	.word	0x00000000
        /*0020*/ 	.short	0x0000
        /*0022*/ 	.short	0x0000
        /*0024*/ 	.byte	0x00, 0xf0, 0x21, 0x00


	//----- nvinfo : EIATTR_SPARSE_MMA_MASK
	.align		4
.L_152:
        /*0028*/ 	.byte	0x03, 0x50
        /*002a*/ 	.short	0x0000


	//----- nvinfo : EIATTR_MAXREG_COUNT
	.align		4
        /*002c*/ 	.byte	0x03, 0x1b
        /*002e*/ 	.short	0x00ff


	//----- nvinfo : EIATTR_MERCURY_ISA_VERSION
	.align		4
        /*0030*/ 	.byte	0x03, 0x5f
        /*0032*/ 	.short	0x0101


	//----- nvinfo : EIATTR_VRC_CTA_INIT_COUNT
	.align		4
        /*0034*/ 	.byte	0x02, 0x4a
	.zero		1
	.zero		1


	//----- nvinfo : EIATTR_EXIT_INSTR_OFFSETS
	.align		4
        /*0038*/ 	.byte	0x04, 0x1c
        /*003a*/ 	.short	(.L_154 - .L_153)


	//   ....[0]....
.L_153:
        /*003c*/ 	.word	0x00000060


	//----- nvinfo : EIATTR_MAX_THREADS
	.align		4
.L_154:
        /*0040*/ 	.byte	0x04, 0x05
        /*0042*/ 	.short	(.L_156 - .L_155)
.L_155:
        /*0044*/ 	.word	0x00000001
        /*0048*/ 	.word	0x00000001
        /*004c*/ 	.word	0x00000001


	//----- nvinfo : EIATTR_CBANK_PARAM_SIZE
	.align		4
.L_156:
        /*0050*/ 	.byte	0x03, 0x19
        /*0052*/ 	.short	0x0010


	//----- nvinfo : EIATTR_PARAM_CBANK
	.align		4
        /*0054*/ 	.byte	0x04, 0x0a
        /*0056*/ 	.short	(.L_158 - .L_157)
	.align		4
.L_157:
        /*0058*/ 	.word	index@(.nv.constant0._ZN6thrust24THRUST_300001_SM_1000_NS8cuda_cub4core6detail13_kernel_agentINS1_8__reduce10DrainAgentIlEEJN3cub18CUB_300001_SM_10009GridQueueIyEElEEEvDpT0_)
        /*005c*/ 	.short	0x0380
        /*005e*/ 	.short	0x0010


	//----- nvinfo : EIATTR_SW_WAR
	.align		4
.L_158:
        /*0060*/ 	.byte	0x04, 0x36
        /*0062*/ 	.short	(.L_160 - .L_159)
.L_159:
        /*0064*/ 	.word	0x00000008
.L_160:


//--------------------- .nv.info._ZN6thrust24THRUST_300001_SM_1000_NS8cuda_cub4core6detail13_kernel_agentINS1_8__reduce11ReduceAgentINS0_12zip_iteratorIN4cuda3std3__45tupleIJPjNS0_17counting_iteratorIlNS0_11use_defaultESE_SE_EEEEEEEPNSB_IJjlEEESI_lNS1_9__extrema9arg_max_fIjlNSA_4lessIjEEEEEEJSH_SJ_lN3cub18CUB_300001_SM_100013GridEvenShareIlEENSR_9GridQueueIyEESO_EEEvDpT0_ --------------------------
	.section	.nv.info._ZN6thrust24THRUST_300001_SM_1000_NS8cuda_cub4core6detail13_kernel_agentINS1_8__reduce11ReduceAgentINS0_12zip_iteratorIN4cuda3std3__45tupleIJPjNS0_17counting_iteratorIlNS0_11use_defaultESE_SE_EEEEEEEPNSB_IJjlEEESI_lNS1_9__extrema9arg_max_fIjlNSA_4lessIjEEEEEEJSH_SJ_lN3cub18CUB_300001_SM_100013GridEvenShareIlEENSR_9GridQueueIyEESO_EEEvDpT0_,"",@"SHT_CUDA_INFO"
	.sectionflags	@""
	.align	4


	//----- nvinfo : EIATTR_CUDA_API_VERSION
	.align		4
        /*0000*/ 	.byte	0x04, 0x37
        /*0002*/ 	.short	(.L_162 - .L_161)
.L_161:
        /*0004*/ 	.word	0x00000082


	//----- nvinfo : EIATTR_KPARAM_INFO
	.align		4
.L_162:
        /*0008*/ 	.byte	0x04, 0x17
        /*000a*/ 	.short	(.L_164 - .L_163)
.L_163:
        /*000c*/ 	.word	0x00000000
        /*0010*/ 	.short	0x0005
        /*0012*/ 	.short	0x0070
        /*0014*/ 	.byte	0x00, 0xf0, 0x05, 0x00


	//----- nvinfo : EIATTR_KPARAM_INFO
	.align		4
.L_164:
        /*0018*/ 	.byte	0x04, 0x17
        /*001a*/ 	.short	(.L_166 - .L_165)
.L_165:
        /*001c*/ 	.word	0x00000000
        /*0020*/ 	.short	0x0004
        /*0022*/ 	.short	0x0068
        /*0024*/ 	.byte	0x00, 0xf0, 0x21, 0x00


	//----- nvinfo : EIATTR_KPARAM_INFO
	.align		4
.L_166:
        /*0028*/ 	.byte	0x04, 0x17
        /*002a*/ 	.short	(.L_168 - .L_167)
.L_167:
        /*002c*/ 	.word	0x00000000
        /*0030*/ 	.short	0x0003
        /*0032*/ 	.short	0x0020
        /*0034*/ 	.byte	0x00, 0xf0, 0x21, 0x01


	//----- nvinfo : EIATTR_KPARAM_INFO
	.align		4
.L_168:
        /*0038*/ 	.byte	0x04, 0x17
        /*003a*/ 	.short	(.L_170 - .L_169)
.L_169:
        /*003c*/ 	.word	0x00000000
        /*0040*/ 	.short	0x0002
        /*0042*/ 	.short	0x0018
        /*0044*/ 	.byte	0x00, 0xf0, 0x21, 0x00


	//----- nvinfo : EIATTR_KPARAM_INFO
	.align		4
.L_170:
        /*0048*/ 	.byte	0x04, 0x17
        /*004a*/ 	.short	(.L_172 - .L_171)
.L_171:
        /*004c*/ 	.word	0x00000000
        /*0050*/ 	.short	0x0001
        /*0052*/ 	.short	0x0010
        /*0054*/ 	.byte	0x00, 0xf5, 0x21, 0x00


	//----- nvinfo : EIATTR_KPARAM_INFO
	.align		4
.L_172:
        /*0058*/ 	.byte	0x04, 0x17
        /*005a*/ 	.short	(.L_174 - .L_173)
.L_173:
        /*005c*/ 	.word	0x00000000
        /*0060*/ 	.short	0x0000
        /*0062*/ 	.short	0x0000
        /*0064*/ 	.byte	0x00, 0xf0, 0x41, 0x00


	//----- nvinfo : EIATTR_SPARSE_MMA_MASK
	.align		4
.L_174:
        /*0068*/ 	.byte	0x03, 0x50
        /*006a*/ 	.short	0x0000


	//----- nvinfo : EIATTR_MAXREG_COUNT
	.align		4
        /*006c*/ 	.byte	0x03, 0x1b
        /*006e*/ 	.short	0x00ff


	//----- nvinfo : EIATTR_NUM_BARRIERS
	.align		4
        /*0070*/ 	.byte	0x02, 0x4c
        /*0072*/ 	.byte	0x01
	.zero		1


	//----- nvinfo : EIATTR_MERCURY_ISA_VERSION
	.align		4
        /*0074*/ 	.byte	0x03, 0x5f
        /*0076*/ 	.short	0x0101


	//----- nvinfo : EIATTR_COOP_GROUP_MASK_REGIDS
	.align		4
        /*0078*/ 	.byte	0x04, 0x29
        /*007a*/ 	.short	(.L_176 - .L_175)


	//   ....[0]....
.L_175:
        /*007c*/ 	.word	0xffffffff


	//   ....[1]....
        /*0080*/ 	.word	0xffffffff


	//   ....[2]....
        /*0084*/ 	.word	0xffffffff


	//   ....[3]....
        /*0088*/ 	.word	0xffffffff


	//   ....[4]....
        /*008c*/ 	.word	0xffffffff


	//   ....[5]....
        /*0090*/ 	.word	0xffffffff


	//   ....[6]....
        /*0094*/ 	.word	0xffffffff


	//   ....[7]....
        /*0098*/ 	.word	0xffffffff


	//   ....[8]....
        /*009c*/ 	.word	0xffffffff


	//   ....[9]....
        /*00a0*/ 	.word	0xffffffff


	//   ....[10]....
        /*00a4*/ 	.word	0xffffffff


	//   ....[11]....
        /*00a8*/ 	.word	0xffffffff


	//   ....[12]....
        /*00ac*/ 	.word	0xffffffff


	//   ....[13]....
        /*00b0*/ 	.word	0xffffffff


	//   ....[14]....
        /*00b4*/ 	.word	0xffffffff


	//   ....[15]....
        /*00b8*/ 	.word	0xffffffff


	//   ....[16]....
        /*00bc*/ 	.word	0xffffffff


	//   ....[17]....
        /*00c0*/ 	.word	0xffffffff


	//   ....[18]....
        /*00c4*/ 	.word	0xffffffff


	//   ....[19]....
        /*00c8*/ 	.word	0xffffffff


	//   ....[20]....
        /*00cc*/ 	.word	0xffffffff


	//   ....[21]....
        /*00d0*/ 	.word	0xffffffff


	//   ....[22]....
        /*00d4*/ 	.word	0xffffffff


	//   ....[23]....
        /*00d8*/ 	.word	0xffffffff


	//   ....[24]....
        /*00dc*/ 	.word	0xffffffff


	//   ....[25]....
        /*00e0*/ 	.word	0xffffffff


	//   ....[26]....
        /*00e4*/ 	.word	0xffffffff


	//   ....[27]....
        /*00e8*/ 	.word	0xffffffff


	//   ....[28]....
        /*00ec*/ 	.word	0xffffffff


	//   ....[29]....
        /*00f0*/ 	.word	0xffffffff


	//   ....[30]....
        /*00f4*/ 	.word	0xffffffff


	//   ....[31]....
        /*00f8*/ 	.word	0xffffffff


	//   ....[32]....
        /*00fc*/ 	.word	0xffffffff


	//   ....[33]....
        /*0100*/ 	.word	0xffffffff


	//   ....[34]....
        /*0104*/ 	.word	0xffffffff


	//   ....[35]....
        /*0108*/ 	.word	0xffffffff


	//   ....[36]....
        /*010c*/ 	.word	0xffffffff


	//   ....[37]....
        /*0110*/ 	.word	0xffffffff


	//   ....[38]....
        /*0114*/ 	.word	0xffffffff


	//   ....[39]....
        /*0118*/ 	.word	0xffffffff


	//   ....[40]....
        /*011c*/ 	.word	0xffffffff


	//   ....[41]....
        /*0120*/ 	.word	0xffffffff


	//   ....[42]....
        /*0124*/ 	.word	0xffffffff


	//   ....[43]....
        /*0128*/ 	.word	0xffffffff


	//   ....[44]....
        /*012c*/ 	.word	0xffffffff


	//----- nvinfo : EIATTR_COOP_GROUP_INSTR_OFFSETS
	.align		4
.L_176:
        /*0130*/ 	.byte	0x04, 0x28
        /*0132*/ 	.short	(.L_178 - .L_177)


	//   ....[0]....
.L_177:
        /*0134*/ 	.word	0x00000c20


	//   ....[1]....
        /*0138*/ 	.word	0x00000c50


	//   ....[2]....
        /*013c*/ 	.word	0x00000c60


	//   ....[3]....
        /*0140*/ 	.word	0x00000dc0


	//   ....[4]....
        /*0144*/ 	.word	0x00000e00


	//   ....[5]....
        /*0148*/ 	.word	0x00000e40


	//   ....[6]....
        /*014c*/ 	.word	0x00000f80


	//   ....[7]....
        /*0150*/ 	.word	0x00000fb0


	//   ....[8]....
        /*0154*/ 	.word	0x00000fe0


	//   ....[9]....
        /*0158*/ 	.word	0x00001110


	//   ....[10]....
        /*015c*/ 	.word	0x00001140


	//   ....[11]....
        /*0160*/ 	.word	0x00001170


	//   ....[12]....
        /*0164*/ 	.word	0x000012a0


	//   ....[13]....
        /*0168*/ 	.word	0x000012d0


	//   ....[14]....
        /*016c*/ 	.word	0x00001300


	//   ....[15]....
        /*0170*/ 	.word	0x00001eb0


	//   ....[16]....
        /*0174*/ 	.word	0x00001ec0


	//   ....[17]....
        /*0178*/ 	.word	0x00001f40


	//   ....[18]....
        /*017c*/ 	.word	0x000020c0


	//   ....[19]....
        /*0180*/ 	.word	0x000020f0


	//   ....[20]....
        /*0184*/ 	.word	0x00002120


	//   ....[21]....
        /*0188*/ 	.word	0x00002250


	//   ....[22]....
        /*018c*/ 	.word	0x00002280


	//   ....[23]....
        /*0190*/ 	.word	0x000022b0


	//   ....[24]....
        /*0194*/ 	.word	0x000023e0


	//   ....[25]....
        /*0198*/ 	.word	0x00002410


	//   ....[26]....
        /*019c*/ 	.word	0x00002440


	//   ....[27]....
        /*01a0*/ 	.word	0x00002570


	//   ....[28]....
        /*01a4*/ 	.word	0x000025a0


	//   ....[29]....
        /*01a8*/ 	.word	0x000025d0


	//   ....[30]....
        /*01ac*/ 	.word	0x000048a0


	//   ....[31]....
        /*01b0*/ 	.word	0x000048c0


	//   ....[32]....
        /*01b4*/ 	.word	0x000048d0


	//   ....[33]....
        /*01b8*/ 	.word	0x00004a70


	//   ....[34]....
        /*01bc*/ 	.word	0x00004aa0


	//   ....[35]....
        /*01c0*/ 	.word	0x00004ad0


	//   ....[36]....
        /*01c4*/ 	.word	0x00004c00


	//   ....[37]....
        /*01c8*/ 	.word	0x00004c30


	//   ....[38]....
        /*01cc*/ 	.word	0x00004c60


	//   ....[39]....
        /*01d0*/ 	.word	0x00004d90


	//   ....[40]....
        /*01d4*/ 	.word	0x00004dc0


	//   ....[41]....
        /*01d8*/ 	.word	0x00004df0


	//   ....[42]....
        /*01dc*/ 	.word	0x00004f20


	//   ....[43]....
        /*01e0*/ 	.word	0x00004f50


	//   ....[44]....
        /*01e4*/ 	.word	0x00004f80


	//----- nvinfo : EIATTR_VRC_CTA_INIT_COUNT
	.align		4
.L_178:
        /*01e8*/ 	.byte	0x02, 0x4a
	.zero		1
	.zero		1


	//----- nvinfo : EIATTR_EXIT_INSTR_OFFSETS
	.align		4
        /*01ec*/ 	.byte	0x04, 0x1c
        /*01ee*/ 	.short	(.L_180 - .L_179)


	//   ....[0]....
.L_179:
        /*01f0*/ 	.word	0x00005a90


	//   ....[1]....
        /*01f4*/ 	.word	0x00005b00


	//----- nvinfo : EIATTR_MAX_THREADS
	.align		4
.L_180:
        /*01f8*/ 	.byte	0x04, 0x05
        /*01fa*/ 	.short	(.L_182 - .L_181)
.L_181:
        /*01fc*/ 	.word	0x00000100
        /*0200*/ 	.word	0x00000001
        /*0204*/ 	.word	0x00000001


	//----- nvinfo : EIATTR_CRS_STACK_SIZE
	.align		4
.L_182:
        /*0208*/ 	.byte	0x04, 0x1e
        /*020a*/ 	.short	(.L_184 - .L_183)
.L_183:
        /*020c*/ 	.word	0x00000000


	//----- nvinfo : EIATTR_CBANK_PARAM_SIZE
	.align		4
.L_184:
        /*0210*/ 	.byte	0x03, 0x19
        /*0212*/ 	.short	0x0071


	//----- nvinfo : EIATTR_PARAM_CBANK
	.align		4
        /*0214*/ 	.byte	0x04, 0x0a
        /*0216*/ 	.short	(.L_186 - .L_185)
	.align		4
.L_185:
        /*0218*/ 	.word	index@(.nv.constant0._ZN6thrust24THRUST_300001_SM_1000_NS8cuda_cub4core6detail13_kernel_agentINS1_8__reduce11ReduceAgentINS0_12zip_iteratorIN4cuda3std3__45tupleIJPjNS0_17counting_iteratorIlNS0_11use_defaultESE_SE_EEEEEEEPNSB_IJjlEEESI_lNS1_9__extrema9arg_max_fIjlNSA_4lessIjEEEEEEJSH_SJ_lN3cub18CUB_300001_SM_100013GridEvenShareIlEENSR_9GridQueueIyEESO_EEEvDpT0_)
        /*021c*/ 	.short	0x0380
        /*021e*/ 	.short	0x0071


	//----- nvinfo : EIATTR_SW_WAR
	.align		4
.L_186:
        /*0220*/ 	.byte	0x04, 0x36
        /*0222*/ 	.short	(.L_188 - .L_187)
.L_187:
        /*0224*/ 	.word	0x00000008
.L_188:


//--------------------- .nv.info._ZN6thrust24THRUST_300001_SM_1000_NS8cuda_cub4core6detail13_kernel_agentINS1_8__reduce11ReduceAgentINS0_12zip_iteratorIN4cuda3std3__45tupleIJPjNS0_17counting_iteratorIlNS0_11use_defaultESE_SE_EEEEEEEPNSB_IJjlEEESI_lNS1_9__extrema9arg_max_fIjlNSA_4lessIjEEEEEEJSH_SJ_lSO_EEEvDpT0_ --------------------------
	.section	.nv.info._ZN6thrust24THRUST_300001_SM_1000_NS8cuda_cub4core6detail13_kernel_agentINS1_8__reduce11ReduceAgentINS0_12zip_iteratorIN4cuda3std3__45tupleIJPjNS0_17counting_iteratorIlNS0_11use_defaultESE_SE_EEEEEEEPNSB_IJjlEEESI_lNS1_9__extrema9arg_max_fIjlNSA_4lessIjEEEEEEJSH_SJ_lSO_EEEvDpT0_,"",@"SHT_CUDA_INFO"
	.sectionflags	@""
	.align	4


	//----- nvinfo : EIATTR_CUDA_API_VERSION
	.align		4
        /*0000*/ 	.byte	0x04, 0x37
        /*0002*/ 	.short	(.L_190 - .L_189)
.L_189:
        /*0004*/ 	.word	0x00000082


	//----- nvinfo : EIATTR_KPARAM_INFO
	.align		4
.L_190:
        /*0008*/ 	.byte	0x04, 0x17
        /*000a*/ 	.short	(.L_192 - .L_191)
.L_191:
        /*000c*/ 	.word	0x00000000
        /*0010*/ 	.short	0x0003
        /*0012*/ 	.short	0x0020
        /*0014*/ 	.byte	0x00, 0xf0, 0x05, 0x00


	//----- nvinfo : EIATTR_KPARAM_INFO
	.align		4
.L_192:
        /*0018*/ 	.byte	0x04, 0x17
        /*001a*/ 	.short	(.L_194 - .L_193)
.L_193:
        /*001c*/ 	.word	0x00000000
        /*0020*/ 	.short	0x0002
        /*0022*/ 	.short	0x0018
        /*0024*/ 	.byte	0x00, 0xf0, 0x21, 0x00


	//----- nvinfo : EIATTR_KPARAM_INFO
	.align		4
.L_194:
        /*0028*/ 	.byte	0x04, 0x17
        /*002a*/ 	.short	(.L_196 - .L_195)
.L_195:
        /*002c*/ 	.word	0x00000000
        /*0030*/ 	.short	0x0001
        /*0032*/ 	.short	0x0010
        /*0034*/ 	.byte	0x00, 0xf5, 0x21, 0x00


	//----- nvinfo : EIATTR_KPARAM_INFO
	.align		4
.L_196:
        /*0038*/ 	.byte	0x04, 0x17
        /*003a*/ 	.short	(.L_198 - .L_197)
.L_197:
        /*003c*/ 	.word	0x00000000
        /*0040*/ 	.short	0x0000
        /*0042*/ 	.short	0x0000
        /*0044*/ 	.byte	0x00, 0xf0, 0x41, 0x00


	//----- nvinfo : EIATTR_SPARSE_MMA_MASK
	.align		4
.L_198:
        /*0048*/ 	.byte	0x03, 0x50
        /*004a*/ 	.short	0x0000


	//----- nvinfo : EIATTR_MAXREG_COUNT
	.align		4
        /*004c*/ 	.byte	0x03, 0x1b
        /*004e*/ 	.short	0x00ff


	//----- nvinfo : EIATTR_NUM_BARRIERS
	.align		4
        /*0050*/ 	.byte	0x02, 0x4c
        /*0052*/ 	.byte	0x01
	.zero		1


	//----- nvinfo : EIATTR_MERCURY_ISA_VERSION
	.align		4
        /*0054*/ 	.byte	0x03, 0x5f
        /*0056*/ 	.short	0x0101


	//----- nvinfo : EIATTR_COOP_GROUP_MASK_REGIDS
	.align		4
        /*0058*/ 	.byte	0x04, 0x29
        /*005a*/ 	.short	(.L_200 - .L_199)


	//   ....[0]....
.L_199:
        /*005c*/ 	.word	0xffffffff


	//   ....[1]....
        /*0060*/ 	.word	0xffffffff


	//   ....[2]....
        /*0064*/ 	.word	0xffffffff


	//   ....[3]....
        /*0068*/ 	.word	0xffffffff


	//   ....[4]....
        /*006c*/ 	.word	0xffffffff


	//   ....[5]....
        /*0070*/ 	.word	0xffffffff


	//   ....[6]....
        /*0074*/ 	.word	0xffffffff


	//   ....[7]....
        /*0078*/ 	.word	0xffffffff


	//   ....[8]....
        /*007c*/ 	.word	0xffffffff


	//   ....[9]....
        /*0080*/ 	.word	0xffffffff


	//   ....[10]....
        /*0084*/ 	.word	0xffffffff


	//   ....[11]....
        /*0088*/ 	.word	0xffffffff


	//   ....[12]....
        /*008c*/ 	.word	0xffffffff


	//   ....[13]....
        /*0090*/ 	.word	0xffffffff


	//   ....[14]....
        /*0094*/ 	.word	0xffffffff


	//   ....[15]....
        /*0098*/ 	.word	0xffffffff


	//   ....[16]....
        /*009c*/ 	.word	0xffffffff


	//   ....[17]....
        /*00a0*/ 	.word	0xffffffff


	//   ....[18]....
        /*00a4*/ 	.word	0xffffffff


	//   ....[19]....
        /*00a8*/ 	.word	0xffffffff


	//   ....[20]....
        /*00ac*/ 	.word	0xffffffff


	//   ....[21]....
        /*00b0*/ 	.word	0xffffffff


	//   ....[22]....
        /*00b4*/ 	.word	0xffffffff


	//   ....[23]....
        /*00b8*/ 	.word	0xffffffff


	//   ....[24]....
        /*00bc*/ 	.word	0xffffffff


	//   ....[25]....
        /*00c0*/ 	.word	0xffffffff


	//   ....[26]....
        /*00c4*/ 	.word	0xffffffff


	//   ....[27]....
        /*00c8*/ 	.word	0xffffffff


	//   ....[28]....
        /*00cc*/ 	.word	0xffffffff


	//   ....[29]....
        /*00d0*/ 	.word	0xffffffff


	//   ....[30]....
        /*00d4*/ 	.word	0xffffffff


	//   ....[31]....
        /*00d8*/ 	.word	0xffffffff


	//   ....[32]....
        /*00dc*/ 	.word	0xffffffff


	//   ....[33]....
        /*00e0*/ 	.word	0xffffffff


	//   ....[34]....
        /*00e4*/ 	.word	0xffffffff


	//   ....[35]....
        /*00e8*/ 	.word	0xffffffff


	//   ....[36]....
        /*00ec*/ 	.word	0xffffffff


	//   ....[37]....
        /*00f0*/ 	.word	0xffffffff


	//   ....[38]....
        /*00f4*/ 	.word	0xffffffff


	//   ....[39]....
        /*00f8*/ 	.word	0xffffffff


	//   ....[40]....
        /*00fc*/ 	.word	0xffffffff


	//   ....[41]....
        /*0100*/ 	.word	0xffffffff


	//   ....[42]....
        /*0104*/ 	.word	0xffffffff


	//   ....[43]....
        /*0108*/ 	.word	0xffffffff


	//   ....[44]....
        /*010c*/ 	.word	0xffffffff


	//----- nvinfo : EIATTR_COOP_GROUP_INSTR_OFFSETS
	.align		4
.L_200:
        /*0110*/ 	.byte	0x04, 0x28
        /*0112*/ 	.short	(.L_202 - .L_201)


	//   ....[0]....
.L_201:
        /*0114*/ 	.word	0x00000b20


	//   ....[1]....
        /*0118*/ 	.word	0x00000b50


	//   ....[2]....
        /*011c*/ 	.word	0x00000b60


	//   ....[3]....
        /*0120*/ 	.word	0x00000cd0


	//   ....[4]....
        /*0124*/ 	.word	0x00000d10


	//   ....[5]....
        /*0128*/ 	.word	0x00000d40


	//   ....[6]....
        /*012c*/ 	.word	0x00000e80


	//   ....[7]....
        /*0130*/ 	.word	0x00000eb0


	//   ....[8]....
        /*0134*/ 	.word	0x00000ee0


	//   ....[9]....
        /*0138*/ 	.word	0x00001010


	//   ....[10]....
        /*013c*/ 	.word	0x00001040


	//   ....[11]....
        /*0140*/ 	.word	0x00001070


	//   ....[12]....
        /*0144*/ 	.word	0x000011a0


	//   ....[13]....
        /*0148*/ 	.word	0x000011d0


	//   ....[14]....
        /*014c*/ 	.word	0x00001200


	//   ....[15]....
        /*0150*/ 	.word	0x00001dc0


	//   ....[16]....
        /*0154*/ 	.word	0x00001dd0


	//   ....[17]....
        /*0158*/ 	.word	0x00001e40


	//   ....[18]....
        /*015c*/ 	.word	0x00001fb0


	//   ....[19]....
        /*0160*/ 	.word	0x00001ff0


	//   ....[20]....
        /*0164*/ 	.word	0x00002020


	//   ....[21]....
        /*0168*/ 	.word	0x00002150


	//   ....[22]....
        /*016c*/ 	.word	0x00002180


	//   ....[23]....
        /*0170*/ 	.word	0x000021b0


	//   ....[24]....
        /*0174*/ 	.word	0x000022e0


	//   ....[25]....
        /*0178*/ 	.word	0x00002310


	//   ....[26]....
        /*017c*/ 	.word	0x00002340


	//   ....[27]....
        /*0180*/ 	.word	0x00002470


	//   ....[28]....
        /*0184*/ 	.word	0x000024a0


	//   ....[29]....
        /*0188*/ 	.word	0x000024d0


	//   ....[30]....
        /*018c*/ 	.word	0x00004400


	//   ....[31]....
        /*0190*/ 	.word	0x00004420


	//   ....[32]....
        /*0194*/ 	.word	0x00004430


	//   ....[33]....
        /*0198*/ 	.word	0x000045d0


	//   ....[34]....
        /*019c*/ 	.word	0x00004600


	//   ....[35]....
        /*01a0*/ 	.word	0x00004630


	//   ....[36]....
        /*01a4*/ 	.word	0x00004760


	//   ....[37]....
        /*01a8*/ 	.word	0x00004790


	//   ....[38]....
        /*01ac*/ 	.word	0x000047c0


	//   ....[39]....
        /*01b0*/ 	.word	0x000048f0


	//   ....[40]....
        /*01b4*/ 	.word	0x00004920


	//   ....[41]....
        /*01b8*/ 	.word	0x00004950


	//   ....[42]....
        /*01bc*/ 	.word	0x00004a80


	//   ....[43]....
        /*01c0*/ 	.word	0x00004ab0


	//   ....[44]....
        /*01c4*/ 	.word	0x00004ae0


	//----- nvinfo : EIATTR_VRC_CTA_INIT_COUNT
	.align		4
.L_202:
        /*01c8*/ 	.byte	0x02, 0x4a
	.zero		1
	.zero		1


	//----- nvinfo : EIATTR_EXIT_INSTR_OFFSETS
	.align		4
        /*01cc*/ 	.byte	0x04, 0x1c
        /*01ce*/ 	.short	(.L_204 - .L_203)


	//   ....[0]....
.L_203:
        /*01d0*/ 	.word	0x00000040


	//   ....[1]....
        /*01d4*/ 	.word	0x000055f0


	//   ....[2]....
        /*01d8*/ 	.word	0x00005660


	//----- nvinfo : EIATTR_MAX_THREADS
	.align		4
.L_204:
        /*01dc*/ 	.byte	0x04, 0x05
        /*01de*/ 	.short	(.L_206 - .L_205)
.L_205:
        /*01e0*/ 	.word	0x00000100
        /*01e4*/ 	.word	0x00000001
        /*01e8*/ 	.word	0x00000001


	//----- nvinfo : EIATTR_CRS_STACK_SIZE
	.align		4
.L_206:
        /*01ec*/ 	.byte	0x04, 0x1e
        /*01ee*/ 	.short	(.L_208 - .L_207)
.L_207:
        /*01f0*/ 	.word	0x00000000


	//----- nvinfo : EIATTR_CBANK_PARAM_SIZE
	.align		4
.L_208:
        /*01f4*/ 	.byte	0x03, 0x19
        /*01f6*/ 	.short	0x0021


	//----- nvinfo : EIATTR_PARAM_CBANK
	.align		4
        /*01f8*/ 	.byte	0x04, 0x0a
        /*01fa*/ 	.short	(.L_210 - .L_209)
	.align		4
.L_209:
        /*01fc*/ 	.word	index@(.nv.constant0._ZN6thrust24THRUST_300001_SM_1000_NS8cuda_cub4core6detail13_kernel_agentINS1_8__reduce11ReduceAgentINS0_12zip_iteratorIN4cuda3std3__45tupleIJPjNS0_17counting_iteratorIlNS0_11use_defaultESE_SE_EEEEEEEPNSB_IJjlEEESI_lNS1_9__extrema9arg_max_fIjlNSA_4lessIjEEEEEEJSH_SJ_lSO_EEEvDpT0_)
        /*0200*/ 	.short	0x0380
        /*0202*/ 	.short	0x0021


	//----- nvinfo : EIATTR_SW_WAR
	.align		4
.L_210:
        /*0204*/ 	.byte	0x04, 0x36
        /*0206*/ 	.short	(.L_212 - .L_211)
.L_211:
        /*0208*/ 	.word	0x00000008
.L_212:


//--------------------- .nv.info._ZN6thrust24THRUST_300001_SM_1000_NS8cuda_cub4core6detail13_kernel_agentINS1_8__reduce11ReduceAgentIPN4cuda3std3__45tupleIJjlEEESC_SB_iNS1_9__extrema9arg_max_fIjlNS9_4lessIjEEEEEEJSC_SC_iSH_EEEvDpT0_ --------------------------
	.section	.nv.info._ZN6thrust24THRUST_300001_SM_1000_NS8cuda_cub4core6detail13_kernel_agentINS1_8__reduce11ReduceAgentIPN4cuda3std3__45tupleIJjlEEESC_SB_iNS1_9__extrema9arg_max_fIjlNS9_4lessIjEEEEEEJSC_SC_iSH_EEEvDpT0_,"",@"SHT_CUDA_INFO"
	.sectionflags	@""
	.align	4


	//----- nvinfo : EIATTR_CUDA_API_VERSION
	.align		4
        /*0000*/ 	.byte	0x04, 0x37
        /*0002*/ 	.short	(.L_214 - .L_213)
.L_213:
        /*0004*/ 	.word	0x00000082


	//----- nvinfo : EIATTR_KPARAM_INFO
	.align		4
.L_214:
        /*0008*/ 	.byte	0x04, 0x17
        /*000a*/ 	.short	(.L_216 - .L_215)
.L_215:
        /*000c*/ 	.word	0x00000000
        /*0010*/ 	.short	0x0003
        /*0012*/ 	.short	0x0014
        /*0014*/ 	.byte	0x00, 0xf0, 0x05, 0x00


	//----- nvinfo : EIATTR_KPARAM_INFO
	.align		4
.L_216:
        /*0018*/ 	.byte	0x04, 0x17
        /*001a*/ 	.short	(.L_218 - .L_217)
.L_217:
        /*001c*/ 	.word	0x00000000
        /*0020*/ 	.short	0x0002
        /*0022*/ 	.short	0x0010
        /*0024*/ 	.byte	0x00, 0xf0, 0x11, 0x00


	//----- nvinfo : EIATTR_KPARAM_INFO
	.align		4
.L_218:
        /*0028*/ 	.byte	0x04, 0x17
        /*002a*/ 	.short	(.L_220 - .L_219)
.L_219:
        /*002c*/ 	.word	0x00000000
        /*0030*/ 	.short	0x0001
        /*0032*/ 	.short	0x0008
        /*0034*/ 	.byte	0x00, 0xf5, 0x21, 0x00


	//----- nvinfo : EIATTR_KPARAM_INFO
	.align		4
.L_220:
        /*0038*/ 	.byte	0x04, 0x17
        /*003a*/ 	.short	(.L_222 - .L_221)
.L_221:
        /*003c*/ 	.word	0x00000000
        /*0040*/ 	.short	0x0000
        /*0042*/ 	.short	0x0000
        /*0044*/ 	.byte	0x00, 0xf5, 0x21, 0x00


	//----- nvinfo : EIATTR_SPARSE_MMA_MASK
	.align		4
.L_222:
        /*0048*/ 	.byte	0x03, 0x50
        /*004a*/ 	.short	0x0000


	//----- nvinfo : EIATTR_MAXREG_COUNT
	.align		4
        /*004c*/ 	.byte	0x03, 0x1b
        /*004e*/ 	.short	0x00ff


	//----- nvinfo : EIATTR_NUM_BARRIERS
	.align		4
        /*0050*/ 	.byte	0x02, 0x4c
        /*0052*/ 	.byte	0x01
	.zero		1


	//----- nvinfo : EIATTR_MERCURY_ISA_VERSION
	.align		4
        /*0054*/ 	.byte	0x03, 0x5f
        /*0056*/ 	.short	0x0101


	//----- nvinfo : EIATTR_COOP_GROUP_MASK_REGIDS
	.align		4
        /*0058*/ 	.byte	0x04, 0x29
        /*005a*/ 	.short	(.L_224 - .L_223)


	//   ....[0]....
.L_223:
        /*005c*/ 	.word	0xffffffff


	//   ....[1]....
        /*0060*/ 	.word	0xffffffff


	//   ....[2]....
        /*0064*/ 	.word	0xffffffff


	//   ....[3]....
        /*0068*/ 	.word	0xffffffff


	//   ....[4]....
        /*006c*/ 	.word	0xffffffff


	//   ....[5]....
        /*0070*/ 	.word	0xffffffff


	//   ....[6]....
        /*0074*/ 	.word	0xffffffff


	//   ....[7]....
        /*0078*/ 	.word	0xffffffff


	//   ....[8]....
        /*007c*/ 	.word	0xffffffff


	//   ....[9]....
        /*0080*/ 	.word	0xffffffff


	//   ....[10]....
        /*0084*/ 	.word	0xffffffff


	//   ....[11]....
        /*0088*/ 	.word	0xffffffff


	//   ....[12]....
        /*008c*/ 	.word	0xffffffff


	//   ....[13]....
        /*0090*/ 	.word	0xffffffff


	//   ....[14]....
        /*0094*/ 	.word	0xffffffff


	//   ....[15]....
        /*0098*/ 	.word	0xffffffff


	//   ....[16]....
        /*009c*/ 	.word	0xffffffff


	//   ....[17]....
        /*00a0*/ 	.word	0xffffffff


	//   ....[18]....
        /*00a4*/ 	.word	0xffffffff


	//   ....[19]....
        /*00a8*/ 	.word	0xffffffff


	//   ....[20]....
        /*00ac*/ 	.word	0xffffffff


	//   ....[21]....
        /*00b0*/ 	.word	0xffffffff


	//   ....[22]....
        /*00b4*/ 	.word	0xffffffff


	//   ....[23]....
        /*00b8*/ 	.word	0xffffffff


	//   ....[24]....
        /*00bc*/ 	.word	0xffffffff


	//   ....[25]....
        /*00c0*/ 	.word	0xffffffff


	//   ....[26]....
        /*00c4*/ 	.word	0xffffffff


	//   ....[27]....
        /*00c8*/ 	.word	0xffffffff


	//   ....[28]....
        /*00cc*/ 	.word	0xffffffff


	//   ....[29]....
        /*00d0*/ 	.word	0xffffffff


	//   ....[30]....
        /*00d4*/ 	.word	0xffffffff


	//   ....[31]....
        /*00d8*/ 	.word	0xffffffff


	//   ....[32]....
        /*00dc*/ 	.word	0xffffffff


	//   ....[33]....
        /*00e0*/ 	.word	0xffffffff


	//   ....[34]....
        /*00e4*/ 	.word	0xffffffff


	//   ....[35]....
        /*00e8*/ 	.word	0xffffffff


	//   ....[36]....
        /*00ec*/ 	.word	0xffffffff


	//   ....[37]....
        /*00f0*/ 	.word	0xffffffff


	//   ....[38]....
        /*00f4*/ 	.word	0xffffffff


	//   ....[39]....
        /*00f8*/ 	.word	0xffffffff


	//   ....[40]....
        /*00fc*/ 	.word	0xffffffff


	//   ....[41]....
        /*0100*/ 	.word	0xffffffff


	//   ....[42]....
        /*0104*/ 	.word	0xffffffff


	//   ....[43]....
        /*0108*/ 	.word	0xffffffff


	//   ....[44]....
        /*010c*/ 	.word	0xffffffff


	//----- nvinfo : EIATTR_COOP_GROUP_INSTR_OFFSETS
	.align		4
.L_224:
        /*0110*/ 	.byte	0x04, 0x28
        /*0112*/ 	.short	(.L_226 - .L_225)


	//   ....[0]....
.L_225:
        /*0114*/ 	.word	0x00000a60


	//   ....[1]....
        /*0118*/ 	.word	0x00000a90


	//   ....[2]....
        /*011c*/ 	.word	0x00000aa0


	//   ....[3]....
        /*0120*/ 	.word	0x00000c00


	//   ....[4]....
        /*0124*/ 	.word	0x00000c40


	//   ....[5]....
        /*0128*/ 	.word	0x00000c80


	//   ....[6]....
        /*012c*/ 	.word	0x00000dc0


	//   ....[7]....
        /*0130*/ 	.word	0x00000df0


	//   ....[8]....
        /*0134*/ 	.word	0x00000e20


	//   ....[9]....
        /*0138*/ 	.word	0x00000f50


	//   ....[10]....
        /*013c*/ 	.word	0x00000f80


	//   ....[11]....
        /*0140*/ 	.word	0x00000fb0


	//   ....[12]....
        /*0144*/ 	.word	0x000010e0


	//   ....[13]....
        /*0148*/ 	.word	0x00001110


	//   ....[14]....
        /*014c*/ 	.word	0x00001140


	//   ....[15]....
        /*0150*/ 	.word	0x00001d00


	//   ....[16]....
        /*0154*/ 	.word	0x00001d10


	//   ....[17]....
        /*0158*/ 	.word	0x00001d20


	//   ....[18]....
        /*015c*/ 	.word	0x00001ef0


	//   ....[19]....
        /*0160*/ 	.word	0x00001f30


	//   ....[20]....
        /*0164*/ 	.word	0x00001f60


	//   ....[21]....
        /*0168*/ 	.word	0x00002090


	//   ....[22]....
        /*016c*/ 	.word	0x000020c0


	//   ....[23]....
        /*0170*/ 	.word	0x000020f0


	//   ....[24]....
        /*0174*/ 	.word	0x00002220


	//   ....[25]....
        /*0178*/ 	.word	0x00002250


	//   ....[26]....
        /*017c*/ 	.word	0x00002280


	//   ....[27]....
        /*0180*/ 	.word	0x000023b0


	//   ....[28]....
        /*0184*/ 	.word	0x000023e0


	//   ....[29]....
        /*0188*/ 	.word	0x00002410


	//   ....[30]....
        /*018c*/ 	.word	0x000042a0


	//   ....[31]....
        /*0190*/ 	.word	0x000042c0


	//   ....[32]....
        /*0194*/ 	.word	0x000042d0


	//   ....[33]....
        /*0198*/ 	.word	0x00004470


	//   ....[34]....
        /*019c*/ 	.word	0x000044a0


	//   ....[35]....
        /*01a0*/ 	.word	0x000044d0


	//   ....[36]....
        /*01a4*/ 	.word	0x00004600


	//   ....[37]....
        /*01a8*/ 	.word	0x00004630


	//   ....[38]....
        /*01ac*/ 	.word	0x00004660


	//   ....[39]....
        /*01b0*/ 	.word	0x00004790


	//   ....[40]....
        /*01b4*/ 	.word	0x000047c0


	//   ....[41]....
        /*01b8*/ 	.word	0x000047f0


	//   ....[42]....
        /*01bc*/ 	.word	0x00004920


	//   ....[43]....
        /*01c0*/ 	.word	0x00004950


	//   ....[44]....
        /*01c4*/ 	.word	0x00004980


	//----- nvinfo : EIATTR_VRC_CTA_INIT_COUNT
	.align		4
.L_226:
        /*01c8*/ 	.byte	0x02, 0x4a
	.zero		1
	.zero		1


	//----- nvinfo : EIATTR_EXIT_INSTR_OFFSETS
	.align		4
        /*01cc*/ 	.byte	0x04, 0x1c
        /*01ce*/ 	.short	(.L_228 - .L_227)


	//   ....[0]....
.L_227:
        /*01d0*/ 	.word	0x00000030


	//   ....[1]....
        /*01d4*/ 	.word	0x00005490


	//   ....[2]....
        /*01d8*/ 	.word	0x00005500


	//----- nvinfo : EIATTR_MAX_THREADS
	.align		4
.L_228:
        /*01dc*/ 	.byte	0x04, 0x05
        /*01de*/ 	.short	(.L_230 - .L_229)
.L_229:
        /*01e0*/ 	.word	0x00000100
        /*01e4*/ 	.word	0x00000001
        /*01e8*/ 	.word	0x00000001


	//----- nvinfo : EIATTR_CRS_STACK_SIZE
	.align		4
.L_230:
        /*01ec*/ 	.byte	0x04, 0x1e
        /*01ee*/ 	.short	(.L_232 - .L_231)
.L_231:
        /*01f0*/ 	.word	0x00000000


	//----- nvinfo : EIATTR_CBANK_PARAM_SIZE
	.align		4
.L_232:
        /*01f4*/ 	.byte	0x03, 0x19
        /*01f6*/ 	.short	0x0015


	//----- nvinfo : EIATTR_PARAM_CBANK
	.align		4
        /*01f8*/ 	.byte	0x04, 0x0a
        /*01fa*/ 	.short	(.L_234 - .L_233)
	.align		4
.L_233:
        /*01fc*/ 	.word	index@(.nv.constant0._ZN6thrust24THRUST_300001_SM_1000_NS8cuda_cub4core6detail13_kernel_agentINS1_8__reduce11ReduceAgentIPN4cuda3std3__45tupleIJjlEEESC_SB_iNS1_9__extrema9arg_max_fIjlNS9_4lessIjEEEEEEJSC_SC_iSH_EEEvDpT0_)
        /*0200*/ 	.short	0x0380
        /*0202*/ 	.short	0x0015


	//----- nvinfo : EIATTR_SW_WAR
	.align		4
.L_234:
        /*0204*/ 	.byte	0x04, 0x36
        /*0206*/ 	.short	(.L_236 - .L_235)
.L_235:
        /*0208*/ 	.word	0x00000008
.L_236:


//--------------------- .nv.info._ZN6thrust24THRUST_300001_SM_1000_NS8cuda_cub4core6detail13_kernel_agentINS1_8__reduce10DrainAgentIiEEJN3cub18CUB_300001_SM_10009GridQueueIjEEiEEEvDpT0_ --------------------------
	.section	.nv.info._ZN6thrust24THRUST_300001_SM_1000_NS8cuda_cub4core6detail13_kernel_agentINS1_8__reduce10DrainAgentIiEEJN3cub18CUB_300001_SM_10009GridQueueIjEEiEEEvDpT0_,"",@"SHT_CUDA_INFO"
	.sectionflags	@""
	.align	4


	//----- nvinfo : EIATTR_CUDA_API_VERSION
	.align		4
        /*0000*/ 	.byte	0x04, 0x37
        /*0002*/ 	.short	(.L_238 - .L_237)
.L_237:
        /*0004*/ 	.word	0x00000082


	//----- nvinfo : EIATTR_KPARAM_INFO
	.align		4
.L_238:
        /*0008*/ 	.byte	0x04, 0x17
        /*000a*/ 	.short	(.L_240 - .L_239)
.L_239:
        /*000c*/ 	.word	0x00000000
        /*0010*/ 	.short	0x0001
        /*0012*/ 	.short	0x0008
        /*0014*/ 	.byte	0x00, 0xf0, 0x11, 0x00


	//----- nvinfo : EIATTR_KPARAM_INFO
	.align		4
.L_240:
        /*0018*/ 	.byte	0x04, 0x17
        /*001a*/ 	.short	(.L_242 - .L_241)
.L_241:
        /*001c*/ 	.word	0x00000000
        /*0020*/ 	.short	0x0000
        /*0022*/ 	.short	0x0000
        /*0024*/ 	.byte	0x00, 0xf0, 0x21, 0x00


	//----- nvinfo : EIATTR_SPARSE_MMA_MASK
	.align		4
.L_242:
        /*0028*/ 	.byte	0x03, 0x50
        /*002a*/ 	.short	0x0000


	//----- nvinfo : EIATTR_MAXREG_COUNT
	.align		4
        /*002c*/ 	.byte	0x03, 0x1b
        /*002e*/ 	.short	0x00ff


	//----- nvinfo : EIATTR_MERCURY_ISA_VERSION
	.align		4
        /*0030*/ 	.byte	0x03, 0x5f
        /*0032*/ 	.short	0x0101


	//----- nvinfo : EIATTR_VRC_CTA_INIT_COUNT
	.align		4
        /*0034*/ 	.byte	0x02, 0x4a
	.zero		1
	.zero		1


	//----- nvinfo : EIATTR_EXIT_INSTR_OFFSETS
	.align		4
        /*0038*/ 	.byte	0x04, 0x1c
        /*003a*/ 	.short	(.L_244 - .L_243)


	//   ....[0]....
.L_243:
        /*003c*/ 	.word	0x00000060


	//----- nvinfo : EIATTR_MAX_THREADS
	.align		4
.L_244:
        /*0040*/ 	.byte	0x04, 0x05
        /*0042*/ 	.short	(.L_246 - .L_245)
.L_245:
        /*0044*/ 	.word	0x00000001
        /*0048*/ 	.word	0x00000001
        /*004c*/ 	.word	0x00000001


	//----- nvinfo : EIATTR_CBANK_PARAM_SIZE
	.align		4
.L_246:
        /*0050*/ 	.byte	0x03, 0x19
        /*0052*/ 	.short	0x000c


	//----- nvinfo : EIATTR_PARAM_CBANK
	.align		4
        /*0054*/ 	.byte	0x04, 0x0a
        /*0056*/ 	.short	(.L_248 - .L_247)
	.align		4
.L_247:
        /*0058*/ 	.word	index@(.nv.constant0._ZN6thrust24THRUST_300001_SM_1000_NS8cuda_cub4core6detail13_kernel_agentINS1_8__reduce10DrainAgentIiEEJN3cub18CUB_300001_SM_10009GridQueueIjEEiEEEvDpT0_)
        /*005c*/ 	.short	0x0380
        /*005e*/ 	.short	0x000c


	//----- nvinfo : EIATTR_SW_WAR
	.align		4
.L_248:
        /*0060*/ 	.byte	0x04, 0x36
        /*0062*/ 	.short	(.L_250 - .L_249)
.L_249:
        /*0064*/ 	.word	0x00000008
.L_250:


//--------------------- .nv.info._ZN6thrust24THRUST_300001_SM_1000_NS8cuda_cub4core6detail13_kernel_agentINS1_8__reduce11ReduceAgentINS0_12zip_iteratorIN4cuda3std3__45tupleIJPjNS0_17counting_iteratorIlNS0_11use_defaultESE_SE_EEEEEEEPNSB_IJjlEEESI_iNS1_9__extrema9arg_max_fIjlNSA_4lessIjEEEEEEJSH_SJ_iN3cub18CUB_300001_SM_100013GridEvenShareIiEENSR_9GridQueueIjEESO_EEEvDpT0_ --------------------------
	.section	.nv.info._ZN6thrust24THRUST_300001_SM_1000_NS8cuda_cub4core6detail13_kernel_agentINS1_8__reduce11ReduceAgentINS0_12zip_iteratorIN4cuda3std3__45tupleIJPjNS0_17counting_iteratorIlNS0_11use_defaultESE_SE_EEEEEEEPNSB_IJjlEEESI_iNS1_9__extrema9arg_max_fIjlNSA_4lessIjEEEEEEJSH_SJ_iN3cub18CUB_300001_SM_100013GridEvenShareIiEENSR_9GridQueueIjEESO_EEEvDpT0_,"",@"SHT_CUDA_INFO"
	.sectionflags	@""
	.align	4


	//----- nvinfo : EIATTR_CUDA_API_VERSION
	.align		4
        /*0000*/ 	.byte	0x04, 0x37
        /*0002*/ 	.short	(.L_252 - .L_251)
.L_251:
        /*0004*/ 	.word	0x00000082


	//----- nvinfo : EIATTR_KPARAM_INFO
	.align		4
.L_252:
        /*0008*/ 	.byte	0x04, 0x17
        /*000a*/ 	.short	(.L_254 - .L_253)
.L_253:
        /*000c*/ 	.word	0x00000000
        /*0010*/ 	.short	0x0005
        /*0012*/ 	.short	0x0050
        /*0014*/ 	.byte	0x00, 0xf0, 0x05, 0x00


	//----- nvinfo : EIATTR_KPARAM_INFO
	.align		4
.L_254:
        /*0018*/ 	.byte	0x04, 0x17
        /*001a*/ 	.short	(.L_256 - .L_255)
.L_255:
        /*001c*/ 	.word	0x00000000
        /*0020*/ 	.short	0x0004
        /*0022*/ 	.short	0x0048
        /*0024*/ 	.byte	0x00, 0xf0, 0x21, 0x00


	//----- nvinfo : EIATTR_KPARAM_INFO
	.align		4
.L_256:
        /*0028*/ 	.byte	0x04, 0x17
        /*002a*/ 	.short	(.L_258 - .L_257)
.L_257:
        /*002c*/ 	.word	0x00000000
        /*0030*/ 	.short	0x0003
        /*0032*/ 	.short	0x001c
        /*0034*/ 	.byte	0x00, 0xf0, 0xa1, 0x00


	//----- nvinfo : EIATTR_KPARAM_INFO
	.align		4
.L_258:
        /*0038*/ 	.byte	0x04, 0x17
        /*003a*/ 	.short	(.L_260 - .L_259)
.L_259:
        /*003c*/ 	.word	0x00000000
        /*0040*/ 	.short	0x0002
        /*0042*/ 	.short	0x0018
        /*0044*/ 	.byte	0x00, 0xf0, 0x11, 0x00


	//----- nvinfo : EIATTR_KPARAM_INFO
	.align		4
.L_260:
        /*0048*/ 	.byte	0x04, 0x17
        /*004a*/ 	.short	(.L_262 - .L_261)
.L_261:
        /*004c*/ 	.word	0x00000000
        /*0050*/ 	.short	0x0001
        /*0052*/ 	.short	0x0010
        /*0054*/ 	.byte	0x00, 0xf5, 0x21, 0x00


	//----- nvinfo : EIATTR_KPARAM_INFO
	.align		4
.L_262:
        /*0058*/ 	.byte	0x04, 0x17
        /*005a*/ 	.short	(.L_264 - .L_263)
.L_263:
        /*005c*/ 	.word	0x00000000
        /*0060*/ 	.short	0x0000
        /*0062*/ 	.short	0x0000
        /*0064*/ 	.byte	0x00, 0xf0, 0x41, 0x00


	//----- nvinfo : EIATTR_SPARSE_MMA_MASK
	.align		4
.L_264:
        /*0068*/ 	.byte	0x03, 0x50
        /*006a*/ 	.short	0x0000


	//----- nvinfo : EIATTR_MAXREG_COUNT
	.align		4
        /*006c*/ 	.byte	0x03, 0x1b
        /*006e*/ 	.short	0x00ff


	//----- nvinfo : EIATTR_NUM_BARRIERS
	.align		4
        /*0070*/ 	.byte	0x02, 0x4c
        /*0072*/ 	.byte	0x01
	.zero		1


	//----- nvinfo : EIATTR_MERCURY_ISA_VERSION
	.align		4
        /*0074*/ 	.byte	0x03, 0x5f
        /*0076*/ 	.short	0x0101


	//----- nvinfo : EIATTR_COOP_GROUP_MASK_REGIDS
	.align		4
        /*0078*/ 	.byte	0x04, 0x29
        /*007a*/ 	.short	(.L_266 - .L_265)


	//   ....[0]....
.L_265:
        /*007c*/ 	.word	0xffffffff


	//   ....[1]....
        /*0080*/ 	.word	0xffffffff


	//   ....[2]....
        /*0084*/ 	.word	0xffffffff


	//   ....[3]....
        /*0088*/ 	.word	0xffffffff


	//   ....[4]....
        /*008c*/ 	.word	0xffffffff


	//   ....[5]....
        /*0090*/ 	.word	0xffffffff


	//   ....[6]....
        /*0094*/ 	.word	0xffffffff


	//   ....[7]....
        /*0098*/ 	.word	0xffffffff


	//   ....[8]....
        /*009c*/ 	.word	0xffffffff


	//   ....[9]....
        /*00a0*/ 	.word	0xffffffff


	//   ....[10]....
        /*00a4*/ 	.word	0xffffffff


	//   ....[11]....
        /*00a8*/ 	.word	0xffffffff


	//   ....[12]....
        /*00ac*/ 	.word	0xffffffff


	//   ....[13]....
        /*00b0*/ 	.word	0xffffffff


	//   ....[14]....
        /*00b4*/ 	.word	0xffffffff


	//   ....[15]....
        /*00b8*/ 	.word	0xffffffff


	//   ....[16]....
        /*00bc*/ 	.word	0xffffffff


	//   ....[17]....
        /*00c0*/ 	.word	0xffffffff


	//   ....[18]....
        /*00c4*/ 	.word	0xffffffff


	//   ....[19]....
        /*00c8*/ 	.word	0xffffffff


	//   ....[20]....
        /*00cc*/ 	.word	0xffffffff


	//   ....[21]....
        /*00d0*/ 	.word	0xffffffff


	//   ....[22]....
        /*00d4*/ 	.word	0xffffffff


	//   ....[23]....
        /*00d8*/ 	.word	0xffffffff


	//   ....[24]....
        /*00dc*/ 	.word	0xffffffff


	//   ....[25]....
        /*00e0*/ 	.word	0xffffffff


	//   ....[26]....
        /*00e4*/ 	.word	0xffffffff


	//   ....[27]....
        /*00e8*/ 	.word	0xffffffff


	//   ....[28]....
        /*00ec*/ 	.word	0xffffffff


	//   ....[29]....
        /*00f0*/ 	.word	0xffffffff


	//   ....[30]....
        /*00f4*/ 	.word	0xffffffff


	//   ....[31]....
        /*00f8*/ 	.word	0xffffffff


	//   ....[32]....
        /*00fc*/ 	.word	0xffffffff


	//   ....[33]....
        /*0100*/ 	.word	0xffffffff


	//   ....[34]....
        /*0104*/ 	.word	0xffffffff


	//   ....[35]....
        /*0108*/ 	.word	0xffffffff


	//   ....[36]....
        /*010c*/ 	.word	0xffffffff


	//   ....[37]....
        /*0110*/ 	.word	0xffffffff


	//   ....[38]....
        /*0114*/ 	.word	0xffffffff


	//   ....[39]....
        /*0118*/ 	.word	0xffffffff


	//   ....[40]....
        /*011c*/ 	.word	0xffffffff


	//   ....[41]....
        /*0120*/ 	.word	0xffffffff


	//   ....[42]....
        /*0124*/ 	.word	0xffffffff


	//   ....[43]....
        /*0128*/ 	.word	0xffffffff


	//   ....[44]....
        /*012c*/ 	.word	0xffffffff


	//----- nvinfo : EIATTR_COOP_GROUP_INSTR_OFFSETS
	.align		4
.L_266:
        /*0130*/ 	.byte	0x04, 0x28
        /*0132*/ 	.short	(.L_268 - .L_267)


	//   ....[0]....
.L_267:
        /*0134*/ 	.word	0x00000b70


	//   ....[1]....
        /*0138*/ 	.word	0x00000ba0


	//   ....[2]....
        /*013c*/ 	.word	0x00000bb0


	//   ....[3]....
        /*0140*/ 	.word	0x00000d20


	//   ....[4]....
        /*0144*/ 	.word	0x00000d60


	//   ....[5]....
        /*0148*/ 	.word	0x00000d90


	//   ....[6]....
        /*014c*/ 	.word	0x00000ed0


	//   ....[7]....
        /*0150*/ 	.word	0x00000f00


	//   ....[8]....
        /*0154*/ 	.word	0x00000f30


	//   ....[9]....
        /*0158*/ 	.word	0x00001060


	//   ....[10]....
        /*015c*/ 	.word	0x00001090


	//   ....[11]....
        /*0160*/ 	.word	0x000010c0


	//   ....[12]....
        /*0164*/ 	.word	0x000011f0


	//   ....[13]....
        /*0168*/ 	.word	0x00001220


	//   ....[14]....
        /*016c*/ 	.word	0x00001250


	//   ....[15]....
        /*0170*/ 	.word	0x00001e00


	//   ....[16]....
        /*0174*/ 	.word	0x00001e10


	//   ....[17]....
        /*0178*/ 	.word	0x00001e90


	//   ....[18]....
        /*017c*/ 	.word	0x00002010


	//   ....[19]....
        /*0180*/ 	.word	0x00002040


	//   ....[20]....
        /*0184*/ 	.word	0x00002070


	//   ....[21]....
        /*0188*/ 	.word	0x000021a0


	//   ....[22]....
        /*018c*/ 	.word	0x000021d0


	//   ....[23]....
        /*0190*/ 	.word	0x00002200


	//   ....[24]....
        /*0194*/ 	.word	0x00002330


	//   ....[25]....
        /*0198*/ 	.word	0x00002360


	//   ....[26]....
        /*019c*/ 	.word	0x00002390


	//   ....[27]....
        /*01a0*/ 	.word	0x000024c0


	//   ....[28]....
        /*01a4*/ 	.word	0x000024f0


	//   ....[29]....
        /*01a8*/ 	.word	0x00002520


	//   ....[30]....
        /*01ac*/ 	.word	0x000046b0


	//   ....[31]....
        /*01b0*/ 	.word	0x000046d0


	//   ....[32]....
        /*01b4*/ 	.word	0x000046e0


	//   ....[33]....
        /*01b8*/ 	.word	0x00004880


	//   ....[34]....
        /*01bc*/ 	.word	0x000048b0


	//   ....[35]....
        /*01c0*/ 	.word	0x000048e0


	//   ....[36]....
        /*01c4*/ 	.word	0x00004a10


	//   ....[37]....
        /*01c8*/ 	.word	0x00004a40


	//   ....[38]....
        /*01cc*/ 	.word	0x00004a70


	//   ....[39]....
        /*01d0*/ 	.word	0x00004ba0


	//   ....[40]....
        /*01d4*/ 	.word	0x00004bd0


	//   ....[41]....
        /*01d8*/ 	.word	0x00004c00


	//   ....[42]....
        /*01dc*/ 	.word	0x00004d30


	//   ....[43]....
        /*01e0*/ 	.word	0x00004d60


	//   ....[44]....
        /*01e4*/ 	.word	0x00004d90


	//----- nvinfo : EIATTR_VRC_CTA_INIT_COUNT
	.align		4
.L_268:
        /*01e8*/ 	.byte	0x02, 0x4a
	.zero		1
	.zero		1


	//----- nvinfo : EIATTR_EXIT_INSTR_OFFSETS
	.align		4
        /*01ec*/ 	.byte	0x04, 0x1c
        /*01ee*/ 	.short	(.L_270 - .L_269)


	//   ....[0]....
.L_269:
        /*01f0*/ 	.word	0x000058a0


	//   ....[1]....
        /*01f4*/ 	.word	0x00005910


	//----- nvinfo : EIATTR_MAX_THREADS
	.align		4
.L_270:
        /*01f8*/ 	.byte	0x04, 0x05
        /*01fa*/ 	.short	(.L_272 - .L_271)
.L_271:
        /*01fc*/ 	.word	0x00000100
        /*0200*/ 	.word	0x00000001
        /*0204*/ 	.word	0x00000001


	//----- nvinfo : EIATTR_CRS_STACK_SIZE
	.align		4
.L_272:
        /*0208*/ 	.byte	0x04, 0x1e
        /*020a*/ 	.short	(.L_274 - .L_273)
.L_273:
        /*020c*/ 	.word	0x00000000


	//----- nvinfo : EIATTR_CBANK_PARAM_SIZE
	.align		4
.L_274:
        /*0210*/ 	.byte	0x03, 0x19
        /*0212*/ 	.short	0x0051


	//----- nvinfo : EIATTR_PARAM_CBANK
	.align		4
        /*0214*/ 	.byte	0x04, 0x0a
        /*0216*/ 	.short	(.L_276 - .L_275)
	.align		4
.L_275:
        /*0218*/ 	.word	index@(.nv.constant0._ZN6thrust24THRUST_300001_SM_1000_NS8cuda_cub4core6detail13_kernel_agentINS1_8__reduce11ReduceAgentINS0_12zip_iteratorIN4cuda3std3__45tupleIJPjNS0_17counting_iteratorIlNS0_11use_defaultESE_SE_EEEEEEEPNSB_IJjlEEESI_iNS1_9__extrema9arg_max_fIjlNSA_4lessIjEEEEEEJSH_SJ_iN3cub18CUB_300001_SM_100013GridEvenShareIiEENSR_9GridQueueIjEESO_EEEvDpT0_)
        /*021c*/ 	.short	0x0380
        /*021e*/ 	.short	0x0051


	//----- nvinfo : EIATTR_SW_WAR
	.align		4
.L_276:
        /*0220*/ 	.byte	0x04, 0x36
        /*0222*/ 	.short	(.L_278 - .L_277)
.L_277:
        /*0224*/ 	.word	0x00000008
.L_278:


//--------------------- .nv.info._ZN6thrust24THRUST_300001_SM_1000_NS8cuda_cub4core6detail13_kernel_agentINS1_8__reduce11ReduceAgentINS0_12zip_iteratorIN4cuda3std3__45tupleIJPjNS0_17counting_iteratorIlNS0_11use_defaultESE_SE_EEEEEEEPNSB_IJjlEEESI_iNS1_9__extrema9arg_max_fIjlNSA_4lessIjEEEEEEJSH_SJ_iSO_EEEvDpT0_ --------------------------
	.section	.nv.info._ZN6thrust24THRUST_300001_SM_1000_NS8cuda_cub4core6detail13_kernel_agentINS1_8__reduce11ReduceAgentINS0_12zip_iteratorIN4cuda3std3__45tupleIJPjNS0_17counting_iteratorIlNS0_11use_defaultESE_SE_EEEEEEEPNSB_IJjlEEESI_iNS1_9__extrema9arg_max_fIjlNSA_4lessIjEEEEEEJSH_SJ_iSO_EEEvDpT0_,"",@"SHT_CUDA_INFO"
	.sectionflags	@""
	.align	4


	//----- nvinfo : EIATTR_CUDA_API_VERSION
	.align		4
        /*0000*/ 	.byte	0x04, 0x37
        /*0002*/ 	.short	(.L_280 - .L_279)
.L_279:
        /*0004*/ 	.word	0x00000082


	//----- nvinfo : EIATTR_KPARAM_INFO
	.align		4
.L_280:
        /*0008*/ 	.byte	0x04, 0x17
        /*000a*/ 	.short	(.L_282 - .L_281)
.L_281:
        /*000c*/ 	.word	0x00000000
        /*0010*/ 	.short	0x0003
        /*0012*/ 	.short	0x001c
        /*0014*/ 	.byte	0x00, 0xf0, 0x05, 0x00


	//----- nvinfo : EIATTR_KPARAM_INFO
	.align		4
.L_282:
        /*0018*/ 	.byte	0x04, 0x17
        /*001a*/ 	.short	(.L_284 - .L_283)
.L_283:
        /*001c*/ 	.word	0x00000000
        /*0020*/ 	.short	0x0002
        /*0022*/ 	.short	0x0018
        /*0024*/ 	.byte	0x00, 0xf0, 0x11, 0x00


	//----- nvinfo : EIATTR_KPARAM_INFO
	.align		4
.L_284:
        /*0028*/ 	.byte	0x04, 0x17
        /*002a*/ 	.short	(.L_286 - .L_285)
.L_285:
        /*002c*/ 	.word	0x00000000
        /*0030*/ 	.short	0x0001
        /*0032*/ 	.short	0x0010
        /*0034*/ 	.byte	0x00, 0xf5, 0x21, 0x00


	//----- nvinfo : EIATTR_KPARAM_INFO
	.align		4
.L_286:
        /*0038*/ 	.byte	0x04, 0x17
        /*003a*/ 	.short	(.L_288 - .L_287)
.L_287:
        /*003c*/ 	.word	0x00000000
        /*0040*/ 	.short	0x0000
        /*0042*/ 	.short	0x0000
        /*0044*/ 	.byte	0x00, 0xf0, 0x41, 0x00


	//----- nvinfo : EIATTR_SPARSE_MMA_MASK
	.align		4
.L_288:
        /*0048*/ 	.byte	0x03, 0x50
        /*004a*/ 	.short	0x0000


	//----- nvinfo : EIATTR_MAXREG_COUNT
	.align		4
        /*004c*/ 	.byte	0x03, 0x1b
        /*004e*/ 	.short	0x00ff


	//----- nvinfo : EIATTR_NUM_BARRIERS
	.align		4
        /*0050*/ 	.byte	0x02, 0x4c
        /*0052*/ 	.byte	0x01
	.zero		1


	//----- nvinfo : EIATTR_MERCURY_ISA_VERSION
	.align		4
        /*0054*/ 	.byte	0x03, 0x5f
        /*0056*/ 	.short	0x0101


	//----- nvinfo : EIATTR_COOP_GROUP_MASK_REGIDS
	.align		4
        /*0058*/ 	.byte	0x04, 0x29
        /*005a*/ 	.short	(.L_290 - .L_289)


	//   ....[0]....
.L_289:
        /*005c*/ 	.word	0xffffffff


	//   ....[1]....
        /*0060*/ 	.word	0xffffffff


	//   ....[2]....
        /*0064*/ 	.word	0xffffffff


	//   ....[3]....
        /*0068*/ 	.word	0xffffffff


	//   ....[4]....
        /*006c*/ 	.word	0xffffffff


	//   ....[5]....
        /*0070*/ 	.word	0xffffffff


	//   ....[6]....
        /*0074*/ 	.word	0xffffffff


	//   ....[7]....
        /*0078*/ 	.word	0xffffffff


	//   ....[8]....
        /*007c*/ 	.word	0xffffffff


	//   ....[9]....
        /*0080*/ 	.word	0xffffffff


	//   ....[10]....
        /*0084*/ 	.word	0xffffffff


	//   ....[11]....
        /*0088*/ 	.word	0xffffffff


	//   ....[12]....
        /*008c*/ 	.word	0xffffffff


	//   ....[13]....
        /*0090*/ 	.word	0xffffffff


	//   ....[14]....
        /*0094*/ 	.word	0xffffffff


	//   ....[15]....
        /*0098*/ 	.word	0xffffffff


	//   ....[16]....
        /*009c*/ 	.word	0xffffffff


	//   ....[17]....
        /*00a0*/ 	.word	0xffffffff


	//   ....[18]....
        /*00a4*/ 	.word	0xffffffff


	//   ....[19]....
        /*00a8*/ 	.word	0xffffffff


	//   ....[20]....
        /*00ac*/ 	.word	0xffffffff


	//   ....[21]....
        /*00b0*/ 	.word	0xffffffff


	//   ....[22]....
        /*00b4*/ 	.word	0xffffffff


	//   ....[23]....
        /*00b8*/ 	.word	0xffffffff


	//   ....[24]....
        /*00bc*/ 	.word	0xffffffff


	//   ....[25]....
        /*00c0*/ 	.word	0xffffffff


	//   ....[26]....
        /*00c4*/ 	.word	0xffffffff


	//   ....[27]....
        /*00c8*/ 	.word	0xffffffff


	//   ....[28]....
        /*00cc*/ 	.word	0xffffffff


	//   ....[29]....
        /*00d0*/ 	.word	0xffffffff


	//   ....[30]....
        /*00d4*/ 	.word	0xffffffff


	//   ....[31]....
        /*00d8*/ 	.word	0xffffffff


	//   ....[32]....
        /*00dc*/ 	.word	0xffffffff


	//   ....[33]....
        /*00e0*/ 	.word	0xffffffff


	//   ....[34]....
        /*00e4*/ 	.word	0xffffffff


	//   ....[35]....
        /*00e8*/ 	.word	0xffffffff


	//   ....[36]....
        /*00ec*/ 	.word	0xffffffff


	//   ....[37]....
        /*00f0*/ 	.word	0xffffffff


	//   ....[38]....
        /*00f4*/ 	.word	0xffffffff


	//   ....[39]....
        /*00f8*/ 	.word	0xffffffff


	//   ....[40]....
        /*00fc*/ 	.word	0xffffffff


	//   ....[41]....
        /*0100*/ 	.word	0xffffffff


	//   ....[42]....
        /*0104*/ 	.word	0xffffffff


	//   ....[43]....
        /*0108*/ 	.word	0xffffffff


	//   ....[44]....
        /*010c*/ 	.word	0xffffffff


	//----- nvinfo : EIATTR_COOP_GROUP_INSTR_OFFSETS
	.align		4
.L_290:
        /*0110*/ 	.byte	0x04, 0x28
        /*0112*/ 	.short	(.L_292 - .L_291)


	//   ....[0]....
.L_291:
        /*0114*/ 	.word	0x00000b00


	//   ....[1]....
        /*0118*/ 	.word	0x00000b30


	//   ....[2]....
        /*011c*/ 	.word	0x00000b40


	//   ....[3]....
        /*0120*/ 	.word	0x00000cb0


	//   ....[4]....
        /*0124*/ 	.word	0x00000cf0


	//   ....[5]....
        /*0128*/ 	.word	0x00000d20


	//   ....[6]....
        /*012c*/ 	.word	0x00000e60


	//   ....[7]....
        /*0130*/ 	.word	0x00000e90


	//   ....[8]....
        /*0134*/ 	.word	0x00000ec0


	//   ....[9]....
        /*0138*/ 	.word	0x00000ff0


	//   ....[10]....
        /*013c*/ 	.word	0x00001020


	//   ....[11]....
        /*0140*/ 	.word	0x00001050


	//   ....[12]....
        /*0144*/ 	.word	0x00001180


	//   ....[13]....
        /*0148*/ 	.word	0x000011b0


	//   ....[14]....
        /*014c*/ 	.word	0x000011e0


	//   ....[15]....
        /*0150*/ 	.word	0x00001da0


	//   ....[16]....
        /*0154*/ 	.word	0x00001db0


	//   ....[17]....
        /*0158*/ 	.word	0x00001e20


	//   ....[18]....
        /*015c*/ 	.word	0x00001f90


	//   ....[19]....
        /*0160*/ 	.word	0x00001fd0


	//   ....[20]....
        /*0164*/ 	.word	0x00002000


	//   ....[21]....
        /*0168*/ 	.word	0x00002130


	//   ....[22]....
        /*016c*/ 	.word	0x00002160


	//   ....[23]....
        /*0170*/ 	.word	0x00002190


	//   ....[24]....
        /*0174*/ 	.word	0x000022c0


	//   ....[25]....
        /*0178*/ 	.word	0x000022f0


	//   ....[26]....
        /*017c*/ 	.word	0x00002320


	//   ....[27]....
        /*0180*/ 	.word	0x00002450


	//   ....[28]....
        /*0184*/ 	.word	0x00002480


	//   ....[29]....
        /*0188*/ 	.word	0x000024b0


	//   ....[30]....
        /*018c*/ 	.word	0x000043f0


	//   ....[31]....
        /*0190*/ 	.word	0x00004410


	//   ....[32]....
        /*0194*/ 	.word	0x00004420


	//   ....[33]....
        /*0198*/ 	.word	0x000045c0


	//   ....[34]....
        /*019c*/ 	.word	0x000045f0


	//   ....[35]....
        /*01a0*/ 	.word	0x00004620


	//   ....[36]....
        /*01a4*/ 	.word	0x00004750


	//   ....[37]....
        /*01a8*/ 	.word	0x00004780


	//   ....[38]....
        /*01ac*/ 	.word	0x000047b0


	//   ....[39]....
        /*01b0*/ 	.word	0x000048e0


	//   ....[40]....
        /*01b4*/ 	.word	0x00004910


	//   ....[41]....
        /*01b8*/ 	.word	0x00004940


	//   ....[42]....
        /*01bc*/ 	.word	0x00004a70


	//   ....[43]....
        /*01c0*/ 	.word	0x00004aa0


	//   ....[44]....
        /*01c4*/ 	.word	0x00004ad0


	//----- nvinfo : EIATTR_VRC_CTA_INIT_COUNT
	.align		4
.L_292:
        /*01c8*/ 	.byte	0x02, 0x4a
	.zero		1
	.zero		1


	//----- nvinfo : EIATTR_EXIT_INSTR_OFFSETS
	.align		4
        /*01cc*/ 	.byte	0x04, 0x1c
        /*01ce*/ 	.short	(.L_294 - .L_293)


	//   ....[0]....
.L_293:
        /*01d0*/ 	.word	0x00000030


	//   ....[1]....
        /*01d4*/ 	.word	0x000055e0


	//   ....[2]....
        /*01d8*/ 	.word	0x00005650


	//----- nvinfo : EIATTR_MAX_THREADS
	.align		4
.L_294:
        /*01dc*/ 	.byte	0x04, 0x05
        /*01de*/ 	.short	(.L_296 - .L_295)
.L_295:
        /*01e0*/ 	.word	0x00000100
        /*01e4*/ 	.word	0x00000001
        /*01e8*/ 	.word	0x00000001


	//----- nvinfo : EIATTR_CRS_STACK_SIZE
	.align		4
.L_296:
        /*01ec*/ 	.byte	0x04, 0x1e
        /*01ee*/ 	.short	(.L_298 - .L_297)
.L_297:
        /*01f0*/ 	.word	0x00000000


	//----- nvinfo : EIATTR_CBANK_PARAM_SIZE
	.align		4
.L_298:
        /*01f4*/ 	.byte	0x03, 0x19
        /*01f6*/ 	.short	0x001d


	//----- nvinfo : EIATTR_PARAM_CBANK
	.align		4
        /*01f8*/ 	.byte	0x04, 0x0a
        /*01fa*/ 	.short	(.L_300 - .L_299)
	.align		4
.L_299:
        /*01fc*/ 	.word	index@(.nv.constant0._ZN6thrust24THRUST_300001_SM_1000_NS8cuda_cub4core6detail13_kernel_agentINS1_8__reduce11ReduceAgentINS0_12zip_iteratorIN4cuda3std3__45tupleIJPjNS0_17counting_iteratorIlNS0_11use_defaultESE_SE_EEEEEEEPNSB_IJjlEEESI_iNS1_9__extrema9arg_max_fIjlNSA_4lessIjEEEEEEJSH_SJ_iSO_EEEvDpT0_)
        /*0200*/ 	.short	0x0380
        /*0202*/ 	.short	0x001d


	//----- nvinfo : EIATTR_SW_WAR
	.align		4
.L_300:
        /*0204*/ 	.byte	0x04, 0x36
        /*0206*/ 	.short	(.L_302 - .L_301)
.L_301:
        /*0208*/ 	.word	0x00000008
.L_302:


//--------------------- .nv.info._Z10updateHashv  --------------------------
	.section	.nv.info._Z10updateHashv,"",@"SHT_CUDA_INFO"
	.sectionflags	@""
	.align	4


	//----- nvinfo : EIATTR_CUDA_API_VERSION
	.align		4
        /*0000*/ 	.byte	0x04, 0x37
        /*0002*/ 	.short	(.L_304 - .L_303)
.L_303:
        /*0004*/ 	.word	0x00000082


	//----- nvinfo : EIATTR_SPARSE_MMA_MASK
	.align		4
.L_304:
        /*0008*/ 	.byte	0x03, 0x50
        /*000a*/ 	.short	0x0000


	//----- nvinfo : EIATTR_MAXREG_COUNT
	.align		4
        /*000c*/ 	.byte	0x03, 0x1b
        /*000e*/ 	.short	0x00ff


	//----- nvinfo : EIATTR_MERCURY_ISA_VERSION
	.align		4
        /*0010*/ 	.byte	0x03, 0x5f
        /*0012*/ 	.short	0x0101


	//----- nvinfo : EIATTR_VRC_CTA_INIT_COUNT
	.align		4
        /*0014*/ 	.byte	0x02, 0x4a
	.zero		1
	.zero		1


	//----- nvinfo : EIATTR_EXIT_INSTR_OFFSETS
	.align		4
        /*0018*/ 	.byte	0x04, 0x1c
        /*001a*/ 	.short	(.L_306 - .L_305)


	//   ....[0]....
.L_305:
        /*001c*/ 	.word	0x00000010


	//----- nvinfo : EIATTR_SW_WAR
	.align		4
.L_306:
        /*0020*/ 	.byte	0x04, 0x36
        /*0022*/ 	.short	(.L_308 - .L_307)
.L_307:
        /*0024*/ 	.word	0x00000008
.L_308:


//--------------------- .nv.info._Z8findBestPjmS_i --------------------------
	.section	.nv.info._Z8findBestPjmS_i,"",@"SHT_CUDA_INFO"
	.sectionflags	@""
	.align	4


	//----- nvinfo : EIATTR_CUDA_API_VERSION
	.align		4
        /*0000*/ 	.byte	0x04, 0x37
        /*0002*/ 	.short	(.L_310 - .L_309)
.L_309:
        /*0004*/ 	.word	0x00000082


	//----- nvinfo : EIATTR_KPARAM_INFO
	.align		4
.L_310:
        /*0008*/ 	.byte	0x04, 0x17
        /*000a*/ 	.short	(.L_312 - .L_311)
.L_311:
        /*000c*/ 	.word	0x00000000
        /*0010*/ 	.short	0x0003
        /*0012*/ 	.short	0x0018
        /*0014*/ 	.byte	0x00, 0xf0, 0x11, 0x00


	//----- nvinfo : EIATTR_KPARAM_INFO
	.align		4
.L_312:
        /*0018*/ 	.byte	0x04, 0x17
        /*001a*/ 	.short	(.L_314 - .L_313)
.L_313:
        /*001c*/ 	.word	0x00000000
        /*0020*/ 	.short	0x0002
        /*0022*/ 	.short	0x0010
        /*0024*/ 	.byte	0x00, 0xf5, 0x21, 0x00


	//----- nvinfo : EIATTR_KPARAM_INFO
	.align		4
.L_314:
        /*0028*/ 	.byte	0x04, 0x17
        /*002a*/ 	.short	(.L_316 - .L_315)
.L_315:
        /*002c*/ 	.word	0x00000000
        /*0030*/ 	.short	0x0001
        /*0032*/ 	.short	0x0008
        /*0034*/ 	.byte	0x00, 0xf0, 0x21, 0x00


	//----- nvinfo : EIATTR_KPARAM_INFO
	.align		4
.L_316:
        /*0038*/ 	.byte	0x04, 0x17
        /*003a*/ 	.short	(.L_318 - .L_317)
.L_317:
        /*003c*/ 	.word	0x00000000
        /*0040*/ 	.short	0x0000
        /*0042*/ 	.short	0x0000
        /*0044*/ 	.byte	0x00, 0xf5, 0x21, 0x00


	//----- nvinfo : EIATTR_SPARSE_MMA_MASK
	.align		4
.L_318:
        /*0048*/ 	.byte	0x03, 0x50
        /*004a*/ 	.short	0x0000


	//----- nvinfo : EIATTR_MAXREG_COUNT
	.align		4
        /*004c*/ 	.byte	0x03, 0x1b
        /*004e*/ 	.short	0x00ff


	//----- nvinfo : EIATTR_MERCURY_ISA_VERSION
	.align		4
        /*0050*/ 	.byte	0x03, 0x5f
        /*0052*/ 	.short	0x0101


	//----- nvinfo : EIATTR_VRC_CTA_INIT_COUNT
	.align		4
        /*0054*/ 	.byte	0x02, 0x4a
	.zero		1
	.zero		1


	//----- nvinfo : EIATTR_EXIT_INSTR_OFFSETS
	.align		4
        /*0058*/ 	.byte	0x04, 0x1c
        /*005a*/ 	.short	(.L_320 - .L_319)


	//   ....[0]....
.L_319:
        /*005c*/ 	.word	0x00000080


	//   ....[1]....
        /*0060*/ 	.word	0x00000220


	//----- nvinfo : EIATTR_CRS_STACK_SIZE
	.align		4
.L_320:
        /*0064*/ 	.byte	0x04, 0x1e
        /*0066*/ 	.short	(.L_322 - .L_321)
.L_321:
        /*0068*/ 	.word	0x00000000


	//----- nvinfo : EIATTR_CBANK_PARAM_SIZE
	.align		4
.L_322:
        /*006c*/ 	.byte	0x03, 0x19
        /*006e*/ 	.short	0x001c


	//----- nvinfo : EIATTR_PARAM_CBANK
	.align		4
        /*0070*/ 	.byte	0x04, 0x0a
        /*0072*/ 	.short	(.L_324 - .L_323)
	.align		4
.L_323:
        /*0074*/ 	.word	index@(.nv.constant0._Z8findBestPjmS_i)
        /*0078*/ 	.short	0x0380
        /*007a*/ 	.short	0x001c


	//----- nvinfo : EIATTR_SW_WAR
	.align		4
.L_324:
        /*007c*/ 	.byte	0x04, 0x36
        /*007e*/ 	.short	(.L_326 - .L_325)
.L_325:
        /*0080*/ 	.word	0x00000008
.L_326:


//--------------------- .nv.info._Z13GeneratePairsPjS_Pmm --------------------------
	.section	.nv.info._Z13GeneratePairsPjS_Pmm,"",@"SHT_CUDA_INFO"
	.sectionflags	@""
	.align	4


	//----- nvinfo : EIATTR_CUDA_API_VERSION
	.align		4
        /*0000*/ 	.byte	0x04, 0x37
        /*0002*/ 	.short	(.L_328 - .L_327)
.L_327:
        /*0004*/ 	.word	0x00000082


	//----- nvinfo : EIATTR_KPARAM_INFO
	.align		4
.L_328:
        /*0008*/ 	.byte	0x04, 0x17
        /*000a*/ 	.short	(.L_330 - .L_329)
.L_329:
        /*000c*/ 	.word	0x00000000
        /*0010*/ 	.short	0x0003
        /*0012*/ 	.short	0x0018
        /*0014*/ 	.byte	0x00, 0xf0, 0x21, 0x00


	//----- nvinfo : EIATTR_KPARAM_INFO
	.align		4
.L_330:
        /*0018*/ 	.byte	0x04, 0x17
        /*001a*/ 	.short	(.L_332 - .L_331)
.L_331:
        /*001c*/ 	.word	0x00000000
        /*0020*/ 	.short	0x0002
        /*0022*/ 	.short	0x0010
        /*0024*/ 	.byte	0x00, 0xf5, 0x21, 0x00


	//----- nvinfo : EIATTR_KPARAM_INFO
	.align		4
.L_332:
        /*0028*/ 	.byte	0x04, 0x17
        /*002a*/ 	.short	(.L_334 - .L_333)
.L_333:
        /*002c*/ 	.word	0x00000000
        /*0030*/ 	.short	0x0001
        /*0032*/ 	.short	0x0008
        /*0034*/ 	.byte	0x00, 0xf5, 0x21, 0x00


	//----- nvinfo : EIATTR_KPARAM_INFO
	.align		4
.L_334:
        /*0038*/ 	.byte	0x04, 0x17
        /*003a*/ 	.short	(.L_336 - .L_335)
.L_335:
        /*003c*/ 	.word	0x00000000
        /*0040*/ 	.short	0x0000
        /*0042*/ 	.short	0x0000
        /*0044*/ 	.byte	0x00, 0xf5, 0x21, 0x00


	//----- nvinfo : EIATTR_SPARSE_MMA_MASK
	.align		4
.L_336:
        /*0048*/ 	.byte	0x03, 0x50
        /*004a*/ 	.short	0x0000


	//----- nvinfo : EIATTR_MAXREG_COUNT
	.align		4
        /*004c*/ 	.byte	0x03, 0x1b
        /*004e*/ 	.short	0x00ff


	//----- nvinfo : EIATTR_MERCURY_ISA_VERSION
	.align		4
        /*0050*/ 	.byte	0x03, 0x5f
        /*0052*/ 	.short	0x0101


	//----- nvinfo : EIATTR_VRC_CTA_INIT_COUNT
	.align		4
        /*0054*/ 	.byte	0x02, 0x4a
	.zero		1
	.zero		1


	//----- nvinfo : EIATTR_EXIT_INSTR_OFFSETS
	.align		4
        /*0058*/ 	.byte	0x04, 0x1c
        /*005a*/ 	.short	(.L_338 - .L_337)


	//   ....[0]....
.L_337:
        /*005c*/ 	.word	0x000000c0


	//   ....[1]....
        /*0060*/ 	.word	0x000003d0


	//----- nvinfo : EIATTR_CRS_STACK_SIZE
	.align		4
.L_338:
        /*0064*/ 	.byte	0x04, 0x1e
        /*0066*/ 	.short	(.L_340 - .L_339)
.L_339:
        /*0068*/ 	.word	0x00000000


	//----- nvinfo : EIATTR_CBANK_PARAM_SIZE
	.align		4
.L_340:
        /*006c*/ 	.byte	0x03, 0x19
        /*006e*/ 	.short	0x0020


	//----- nvinfo : EIATTR_PARAM_CBANK
	.align		4
        /*0070*/ 	.byte	0x04, 0x0a
        /*0072*/ 	.short	(.L_342 - .L_341)
	.align		4
.L_341:
        /*0074*/ 	.word	index@(.nv.constant0._Z13GeneratePairsPjS_Pmm)
        /*0078*/ 	.short	0x0380
        /*007a*/ 	.short	0x0020


	//----- nvinfo : EIATTR_SW_WAR
	.align		4
.L_342:
        /*007c*/ 	.byte	0x04, 0x36
        /*007e*/ 	.short	(.L_344 - .L_343)
.L_343:
        /*0080*/ 	.word	0x00000008
.L_344:


//--------------------- .nv.callgraph             --------------------------
	.section	.nv.callgraph,"",@"SHT_CUDA_CALLGRAPH"
	.align	4
	.sectionentsize	8
	.align		4
        /*0000*/ 	.word	0x00000000
	.align		4
        /*0004*/ 	.word	0xffffffff
	.align		4
        /*0008*/ 	.word	0x00000000
	.align		4
        /*000c*/ 	.word	0xfffffffe
	.align		4
        /*0010*/ 	.word	0x00000000
	.align		4
        /*0014*/ 	.word	0xfffffffd
	.align		4
        /*0018*/ 	.word	0x00000000
	.align		4
        /*001c*/ 	.word	0xfffffffc


//--------------------- .nv.constant4             --------------------------
	.section	.nv.constant4,"a",@progbits
	.align	8
	.align		8
.nv.constant4:
        /*0000*/ 	.dword	_ZN32_INTERNAL_0d503944_4_k_cu_merges4cuda3std3__45__cpo5beginE
	.align		8
        /*0008*/ 	.dword	_ZN32_INTERNAL_0d503944_4_k_cu_merges4cuda3std3__45__cpo3endE
	.align		8
        /*0010*/ 	.dword	_ZN32_INTERNAL_0d503944_4_k_cu_merges4cuda3std3__45__cpo6cbeginE
	.align		8
        /*0018*/ 	.dword	_ZN32_INTERNAL_0d503944_4_k_cu_merges4cuda3std3__45__cpo4cendE
	.align		8
        /*0020*/ 	.dword	_ZN32_INTERNAL_0d503944_4_k_cu_merges4cuda3std3__45__cpo6rbeginE
	.align		8
        /*0028*/ 	.dword	_ZN32_INTERNAL_0d503944_4_k_cu_merges4cuda3std3__45__cpo4rendE
	.align		8
        /*0030*/ 	.dword	_ZN32_INTERNAL_0d503944_4_k_cu_merges4cuda3std3__45__cpo7crbeginE
	.align		8
        /*0038*/ 	.dword	_ZN32_INTERNAL_0d503944_4_k_cu_merges4cuda3std3__45__cpo5crendE
	.align		8
        /*0040*/ 	.dword	_ZN32_INTERNAL_0d503944_4_k_cu_merges4cuda3std3__434_GLOBAL__N__0d503944_4_k_cu_merges6ignoreE
	.align		8
        /*0048*/ 	.dword	_ZN32_INTERNAL_0d503944_4_k_cu_merges4cuda3std3__419piecewise_constructE
	.align		8
        /*0050*/ 	.dword	_ZN32_INTERNAL_0d503944_4_k_cu_merges4cuda3std3__48in_placeE
	.align		8
        /*0058*/ 	.dword	_ZN32_INTERNAL_0d503944_4_k_cu_merges4cuda3std3__420unreachable_sentinelE
	.align		8
        /*0060*/ 	.dword	_ZN32_INTERNAL_0d503944_4_k_cu_merges4cuda3std3__47nulloptE
	.align		8
        /*0068*/ 	.dword	_ZN32_INTERNAL_0d503944_4_k_cu_merges4cuda3std3__48unexpectE
	.align		8
        /*0070*/ 	.dword	_ZN32_INTERNAL_0d503944_4_k_cu_merges4cuda3std6ranges3__45__cpo4swapE
	.align		8
        /*0078*/ 	.dword	_ZN32_INTERNAL_0d503944_4_k_cu_merges4cuda3std6ranges3__45__cpo9iter_moveE
	.align		8
        /*0080*/ 	.dword	_ZN32_INTERNAL_0d503944_4_k_cu_merges4cuda3std6ranges3__45__cpo5beginE
	.align		8
        /*0088*/ 	.dword	_ZN32_INTERNAL_0d503944_4_k_cu_merges4cuda3std6ranges3__45__cpo3endE
	.align		8
        /*0090*/ 	.dword	_ZN32_INTERNAL_0d503944_4_k_cu_merges4cuda3std6ranges3__45__cpo6cbeginE
	.align		8
        /*0098*/ 	.dword	_ZN32_INTERNAL_0d503944_4_k_cu_merges4cuda3std6ranges3__45__cpo4cendE
	.align		8
        /*00a0*/ 	.dword	_ZN32_INTERNAL_0d503944_4_k_cu_merges4cuda3std6ranges3__45__cpo7advanceE
	.align		8
        /*00a8*/ 	.dword	_ZN32_INTERNAL_0d503944_4_k_cu_merges4cuda3std6ranges3__45__cpo9iter_swapE
	.align		8
        /*00b0*/ 	.dword	_ZN32_INTERNAL_0d503944_4_k_cu_merges4cuda3std6ranges3__45__cpo4nextE
	.align		8
        /*00b8*/ 	.dword	_ZN32_INTERNAL_0d503944_4_k_cu_merges4cuda3std6ranges3__45__cpo4prevE
	.align		8
        /*00c0*/ 	.dword	_ZN32_INTERNAL_0d503944_4_k_cu_merges4cuda3std6ranges3__45__cpo4dataE
	.align		8
        /*00c8*/ 	.dword	_ZN32_INTERNAL_0d503944_4_k_cu_merges4cuda3std6ranges3__45__cpo5cdataE
	.align		8
        /*00d0*/ 	.dword	_ZN32_INTERNAL_0d503944_4_k_cu_merges4cuda3std6ranges3__45__cpo4sizeE
	.align		8
        /*00d8*/ 	.dword	_ZN32_INTERNAL_0d503944_4_k_cu_merges4cuda3std6ranges3__45__cpo5ssizeE
	.align		8
        /*00e0*/ 	.dword	_ZN32_INTERNAL_0d503944_4_k_cu_merges4cuda3std6ranges3__45__cpo8distanceE
	.align		8
        /*00e8*/ 	.dword	_ZN32_INTERNAL_0d503944_4_k_cu_merges6thrust24THRUST_300001_SM_1000_NS8cuda_cub3parE
	.align		8
        /*00f0*/ 	.dword	_ZN32_INTERNAL_0d503944_4_k_cu_merges6thrust24THRUST_300001_SM_1000_NS8cuda_cub10par_nosyncE
	.align		8
        /*00f8*/ 	.dword	_ZN32_INTERNAL_0d503944_4_k_cu_merges6thrust24THRUST_300001_SM_1000_NS6system6detail10sequential3seqE
	.align		8
        /*0100*/ 	.dword	_ZN32_INTERNAL_0d503944_4_k_cu_merges6thrust24THRUST_300001_SM_1000_NS6system3cpp3parE
	.align		8
        /*0108*/ 	.dword	_ZN32_INTERNAL_0d503944_4_k_cu_merges6thrust24THRUST_300001_SM_1000_NS12placeholders2_1E
	.align		8
        /*0110*/ 	.dword	_ZN32_INTERNAL_0d503944_4_k_cu_merges6thrust24THRUST_300001_SM_1000_NS12placeholders2_2E
	.align		8
        /*0118*/ 	.dword	_ZN32_INTERNAL_0d503944_4_k_cu_merges6thrust24THRUST_300001_SM_1000_NS12placeholders2_3E
	.align		8
        /*0120*/ 	.dword	_ZN32_INTERNAL_0d503944_4_k_cu_merges6thrust24THRUST_300001_SM_1000_NS12placeholders2_4E
	.align		8
        /*0128*/ 	.dword	_ZN32_INTERNAL_0d503944_4_k_cu_merges6thrust24THRUST_300001_SM_1000_NS12placeholders2_5E
	.align		8
        /*0130*/ 	.dword	_ZN32_INTERNAL_0d503944_4_k_cu_merges6thrust24THRUST_300001_SM_1000_NS12placeholders2_6E
	.align		8
        /*0138*/ 	.dword	_ZN32_INTERNAL_0d503944_4_k_cu_merges6thrust24THRUST_300001_SM_1000_NS12placeholders2_7E
	.align		8
        /*0140*/ 	.dword	_ZN32_INTERNAL_0d503944_4_k_cu_merges6thrust24THRUST_300001_SM_1000_NS12placeholders2_8E
	.align		8
        /*0148*/ 	.dword	_ZN32_INTERNAL_0d503944_4_k_cu_merges6thrust24THRUST_300001_SM_1000_NS12placeholders2_9E
	.align		8
        /*0150*/ 	.dword	_ZN32_INTERNAL_0d503944_4_k_cu_merges6thrust24THRUST_300001_SM_1000_NS12placeholders3_10E
	.align		8
        /*0158*/ 	.dword	_ZN32_INTERNAL_0d503944_4_k_cu_merges6thrust24THRUST_300001_SM_1000_NS3seqE
	.align		8
        /*0160*/ 	.dword	_ZN32_INTERNAL_0d503944_4_k_cu_merges6thrust24THRUST_300001_SM_1000_NS6deviceE


//--------------------- .text._ZN3cub18CUB_300001_SM_10006detail11EmptyKernelIvEEvv --------------------------
	.section	.text._ZN3cub18CUB_300001_SM_10006detail11EmptyKernelIvEEvv,"ax",@progbits
	.align	128
        .global         _ZN3cub18CUB_300001_SM_10006detail11EmptyKernelIvEEvv
        .type           _ZN3cub18CUB_300001_SM_10006detail11EmptyKernelIvEEvv,@function
        .size           _ZN3cub18CUB_300001_SM_10006detail11EmptyKernelIvEEvv,(.L_x_695 - _ZN3cub18CUB_300001_SM_10006detail11EmptyKernelIvEEvv)
        .other          _ZN3cub18CUB_300001_SM_10006detail11EmptyKernelIvEEvv,@"STO_CUDA_ENTRY STV_DEFAULT"
_ZN3cub18CUB_300001_SM_10006detail11EmptyKernelIvEEvv:
.text._ZN3cub18CUB_300001_SM_10006detail11EmptyKernelIvEEvv:
[----:B------:R-:W-:Y:S01]  /*0000*/  LDC R1, c[0x0][0x37c] ;  /* 0x0000df00ff017b82 */ /* 0x000fe20000000800 */
[----:B------:R-:W-:Y:S05]  /*0010*/  EXIT ;  /* 0x000000000000794d */ /* 0x000fea0003800000 */
.L_x_0:
[----:B------:R-:W-:-:S00]  /*0020*/  BRA `(.L_x_0) ;  /* 0xfffffffc00fc7947 */ /* 0x000fc0000383ffff */
[----:B------:R-:W-:-:S00]  /*0030*/  NOP ;  /* 0x0000000000007918 */ /* 0x000fc00000000000 */
        /* <DEDUP_REMOVED lines=12> */
.L_x_695:


//--------------------- .text._ZN6thrust24THRUST_300001_SM_1000_NS8cuda_cub4core6detail13_kernel_agentINS1_8__reduce11ReduceAgentIPN4cuda3std3__45tupleIJjlEEESC_SB_lNS1_9__extrema9arg_max_fIjlNS9_4lessIjEEEEEEJSC_SC_iSH_EEEvDpT0_ --------------------------
	.section	.text._ZN6thrust24THRUST_300001_SM_1000_NS8cuda_cub4core6detail13_kernel_agentINS1_8__reduce11ReduceAgentIPN4cuda3std3__45tupleIJjlEEESC_SB_lNS1_9__extrema9arg_max_fIjlNS9_4lessIjEEEEEEJSC_SC_iSH_EEEvDpT0_,"ax",@progbits
	.align	128
        .global         _ZN6thrust24THRUST_300001_SM_1000_NS8cuda_cub4core6detail13_kernel_agentINS1_8__reduce11ReduceAgentIPN4cuda3std3__45tupleIJjlEEESC_SB_lNS1_9__extrema9arg_max_fIjlNS9_4lessIjEEEEEEJSC_SC_iSH_EEEvDpT0_
        .type           _ZN6thrust24THRUST_300001_SM_1000_NS8cuda_cub4core6detail13_kernel_agentINS1_8__reduce11ReduceAgentIPN4cuda3std3__45tupleIJjlEEESC_SB_lNS1_9__extrema9arg_max_fIjlNS9_4lessIjEEEEEEJSC_SC_iSH_EEEvDpT0_,@function
        .size           _ZN6thrust24THRUST_300001_SM_1000_NS8cuda_cub4core6detail13_kernel_agentINS1_8__reduce11ReduceAgentIPN4cuda3std3__45tupleIJjlEEESC_SB_lNS1_9__extrema9arg_max_fIjlNS9_4lessIjEEEEEEJSC_SC_iSH_EEEvDpT0_,(.L_x_696 - _ZN6thrust24THRUST_300001_SM_1000_NS8cuda_cub4core6detail13_kernel_agentINS1_8__reduce11ReduceAgentIPN4cuda3std3__45tupleIJjlEEESC_SB_lNS1_9__extrema9arg_max_fIjlNS9_4lessIjEEEEEEJSC_SC_iSH_EEEvDpT0_)
        .other          _ZN6thrust24THRUST_300001_SM_1000_NS8cuda_cub4core6detail13_kernel_agentINS1_8__reduce11ReduceAgentIPN4cuda3std3__45tupleIJjlEEESC_SB_lNS1_9__extrema9arg_max_fIjlNS9_4lessIjEEEEEEJSC_SC_iSH_EEEvDpT0_,@"STO_CUDA_ENTRY STV_DEFAULT"
_ZN6thrust24THRUST_300001_SM_1000_NS8cuda_cub4core6detail13_kernel_agentINS1_8__reduce11ReduceAgentIPN4cuda3std3__45tupleIJjlEEESC_SB_lNS1_9__extrema9arg_max_fIjlNS9_4lessIjEEEEEEJSC_SC_iSH_EEEvDpT0_:
.text._ZN6thrust24THRUST_300001_SM_1000_NS8cuda_cub4core6detail13_kernel_agentINS1_8__reduce11ReduceAgentIPN4cuda3std3__45tupleIJjlEEESC_SB_lNS1_9__extrema9arg_max_fIjlNS9_4lessIjEEEEEEJSC_SC_iSH_EEEvDpT0_:
[----:B------:R-:W-:Y:S01]  /*0000*/  LDC R1, c[0x0][0x37c] ;  /* 0x0000df00ff017b82 */ /* 0x000fe20000000800 */
[----:B------:R-:W0:Y:S02]  /*0010*/  LDCU UR8, c[0x0][0x390] ;  /* 0x00007200ff0877ac */ /* 0x000e240008000800 */
[----:B0-----:R-:W-:-:S13]  /*0020*/  ISETP.NE.AND P0, PT, RZ, UR8, PT ;  /* 0x00000008ff007c0c */ /* 0x001fda000bf05270 */
[----:B------:R-:W-:Y:S05]  /*0030*/  @!P0 EXIT ;  /* 0x000000000000894d */ /* 0x000fea0003800000 */
[----:B------:R-:W-:Y:S01]  /*0040*/  UISETP.GT.AND UP0, UPT, UR8, 0x4ff, UPT ;  /* 0x000004ff0800788c */ /* 0x000fe2000bf04270 */
[----:B------:R-:W-:Y:S01]  /*0050*/  BSSY.RECONVERGENT B0, `(.L_x_1) ;  /* 0x00005bf000007945 */ /* 0x000fe20003800200 */
[----:B------:R-:W0:Y:S07]  /*0060*/  LDCU.64 UR10, c[0x0][0x358] ;  /* 0x00006b00ff0a77ac */ /* 0x000e2e0008000a00 */
[----:B------:R-:W-:Y:S05]  /*0070*/  BRA.U UP0, `(.L_x_2) ;  /* 0x0000003100807547 */ /* 0x000fea000b800000 */
[----:B------:R-:W1:Y:S01]  /*0080*/  S2R R0, SR_TID.X ;  /* 0x0000000000007919 */ /* 0x000e620000002100 */
[----:B------:R-:W2:Y:S01]  /*0090*/  LDCU UR4, c[0x0][0x390] ;  /* 0x00007200ff0477ac */ /* 0x000ea20008000800 */
[----:B------:R-:W-:Y:S01]  /*00a0*/  BSSY.RECONVERGENT B1, `(.L_x_3) ;  /* 0x000000b000017945 */ /* 0x000fe20003800200 */
[----:B------:R-:W-:Y:S01]  /*00b0*/  IMAD.MOV.U32 R4, RZ, RZ, RZ ;  /* 0x000000ffff047224 */ /* 0x000fe200078e00ff */
[----:B------:R-:W-:Y:S02]  /*00c0*/  CS2R R2, SRZ ;  /* 0x0000000000027805 */ /* 0x000fe4000001ff00 */
[----:B-1----:R-:W-:Y:S01]  /*00d0*/  ISETP.GE.AND P0, PT, R0, UR8, PT ;  /* 0x0000000800007c0c */ /* 0x002fe2000bf06270 */
[----:B------:R-:W-:-:S12]  /*00e0*/  IMAD.MOV.U32 R5, RZ, RZ, R0 ;  /* 0x000000ffff057224 */ /* 0x000fd800078e0000 */
[----:B--2---:R-:W-:Y:S05]  /*00f0*/  @P0 BRA `(.L_x_4) ;  /* 0x0000000000140947 */ /* 0x004fea0003800000 */
[----:B------:R-:W1:Y:S02]  /*0100*/  LDC.64 R6, c[0x0][0x380] ;  /* 0x0000e000ff067b82 */ /* 0x000e640000000a00 */
[----:B-1----:R-:W-:-:S05]  /*0110*/  IMAD.WIDE.U32 R6, R0, 0x10, R6 ;  /* 0x0000001000067825 */ /* 0x002fca00078e0006 */
[----:B0-----:R1:W5:Y:S04]  /*0120*/  LDG.E.CONSTANT R4, desc[UR10][R6.64] ;  /* 0x0000000a06047981 */ /* 0x001368000c1e9900 */
[----:B------:R1:W5:Y:S01]  /*0130*/  LDG.E.64.CONSTANT R2, desc[UR10][R6.64+0x8] ;  /* 0x0000080a06027981 */ /* 0x000362000c1e9b00 */
[----:B------:R-:W-:-:S07]  /*0140*/  VIADD R5, R0, 0x100 ;  /* 0x0000010000057836 */ /* 0x000fce0000000000 */
.L_x_4:
[----:B0-----:R-:W-:Y:S05]  /*0150*/  BSYNC.RECONVERGENT B1 ;  /* 0x0000000000017941 */ /* 0x001fea0003800200 */
.L_x_3:
[----:B------:R-:W-:Y:S01]  /*0160*/  ISETP.GE.AND P0, PT, R5, UR8, PT ;  /* 0x0000000805007c0c */ /* 0x000fe2000bf06270 */
[----:B------:R-:W-:-:S12]  /*0170*/  BSSY.RECONVERGENT B1, `(.L_x_5) ;  /* 0x0000088000017945 */ /* 0x000fd80003800200 */
[----:B------:R-:W-:Y:S05]  /*0180*/  @P0 BRA `(.L_x_6) ;  /* 0x0000000800180947 */ /* 0x000fea0003800000 */
[----:B-1----:R-:W-:Y:S01]  /*0190*/  LOP3.LUT R6, RZ, R5, RZ, 0x33, !PT ;  /* 0x00000005ff067212 */ /* 0x002fe200078e33ff */
[----:B------:R-:W-:Y:S04]  /*01a0*/  BSSY.RECONVERGENT B2, `(.L_x_7) ;  /* 0x000002b000027945 */ /* 0x000fe80003800200 */
[----:B------:R-:W-:-:S05]  /*01b0*/  VIADD R12, R6, UR8 ;  /* 0x00000008060c7c36 */ /* 0x000fca0008000000 */
[----:B------:R-:W-:-:S04]  /*01c0*/  LOP3.LUT R6, R12, 0x300, RZ, 0xc0, !PT ;  /* 0x000003000c067812 */ /* 0x000fc800078ec0ff */
[----:B------:R-:W-:-:S13]  /*01d0*/  ISETP.NE.AND P0, PT, R6, 0x300, PT ;  /* 0x000003000600780c */ /* 0x000fda0003f05270 */
[----:B------:R-:W-:Y:S05]  /*01e0*/  @!P0 BRA `(.L_x_8) ;  /* 0x0000000000988947 */ /* 0x000fea0003800000 */
[----:B------:R-:W0:Y:S01]  /*01f0*/  LDC.64 R6, c[0x0][0x380] ;  /* 0x0000e000ff067b82 */ /* 0x000e220000000a00 */
[----:B------:R-:W-:-:S04]  /*0200*/  LEA.HI R8, R12, 0x1, RZ, 0x18 ;  /* 0x000000010c087811 */ /* 0x000fc800078fc0ff */
[----:B------:R-:W-:-:S05]  /*0210*/  LOP3.LUT R8, R8, 0x3, RZ, 0xc0, !PT ;  /* 0x0000000308087812 */ /* 0x000fca00078ec0ff */
[----:B------:R-:W-:Y:S02]  /*0220*/  IMAD.MOV R10, RZ, RZ, -R8 ;  /* 0x000000ffff0a7224 */ /* 0x000fe400078e0a08 */
[----:B0-----:R-:W-:-:S04]  /*0230*/  IMAD.WIDE.U32 R6, R5, 0x10, R6 ;  /* 0x0000001005067825 */ /* 0x001fc800078e0006 */
[----:B------:R-:W-:-:S07]  /*0240*/  IMAD.MOV.U32 R11, RZ, RZ, R6 ;  /* 0x000000ffff0b7224 */ /* 0x000fce00078e0006 */
.L_x_11:
[----:B------:R-:W-:-:S05]  /*0250*/  IMAD.MOV.U32 R6, RZ, RZ, R11 ;  /* 0x000000ffff067224 */ /* 0x000fca00078e000b */
[----:B------:R-:W2:Y:S04]  /*0260*/  LDG.E.CONSTANT R14, desc[UR10][R6.64] ;  /* 0x0000000a060e7981 */ /* 0x000ea8000c1e9900 */
[----:B------:R-:W3:Y:S01]  /*0270*/  LDG.E.64.CONSTANT R8, desc[UR10][R6.64+0x8] ;  /* 0x0000080a06087981 */ /* 0x000ee2000c1e9b00 */
[----:B------:R-:W-:Y:S01]  /*0280*/  VIADD R10, R10, 0x1 ;  /* 0x000000010a0a7836 */ /* 0x000fe20000000000 */
[----:B------:R-:W-:Y:S01]  /*0290*/  BSSY.RECONVERGENT B3, `(.L_x_9) ;  /* 0x0000018000037945 */ /* 0x000fe20003800200 */
[----:B-----5:R-:W-:Y:S01]  /*02a0*/  IMAD.MOV.U32 R17, RZ, RZ, R3 ;  /* 0x000000ffff117224 */ /* 0x020fe200078e0003 */
[----:B------:R-:W-:Y:S01]  /*02b0*/  IADD3 R11, P3, PT, R6, 0x1000, RZ ;  /* 0x00001000060b7810 */ /* 0x000fe20007f7e0ff */
[----:B------:R-:W-:Y:S01]  /*02c0*/  IMAD.MOV.U32 R15, RZ, RZ, R2 ;  /* 0x000000ffff0f7224 */ /* 0x000fe200078e0002 */
[----:B------:R-:W-:Y:S01]  /*02d0*/  ISETP.NE.AND P2, PT, R10, RZ, PT ;  /* 0x000000ff0a00720c */ /* 0x000fe20003f45270 */
[----:B------:R-:W-:Y:S01]  /*02e0*/  IMAD.MOV.U32 R13, RZ, RZ, R4 ;  /* 0x000000ffff0d7224 */ /* 0x000fe200078e0004 */
[----:B--2---:R-:W-:Y:S01]  /*02f0*/  ISETP.GE.U32.AND P0, PT, R4, R14, PT ;  /* 0x0000000e0400720c */ /* 0x004fe20003f06070 */
[----:B------:R-:W-:-:S02]  /*0300*/  IMAD.MOV.U32 R4, RZ, RZ, R14 ;  /* 0x000000ffff047224 */ /* 0x000fc400078e000e */
[----:B---3--:R-:W-:Y:S02]  /*0310*/  IMAD.MOV.U32 R2, RZ, RZ, R8 ;  /* 0x000000ffff027224 */ /* 0x008fe400078e0008 */
[----:B------:R-:W-:-:S08]  /*0320*/  IMAD.MOV.U32 R3, RZ, RZ, R9 ;  /* 0x000000ffff037224 */ /* 0x000fd000078e0009 */
[----:B------:R-:W-:Y:S05]  /*0330*/  @!P0 BRA `(.L_x_10) ;  /* 0x0000000000348947 */ /* 0x000fea0003800000 */
[----:B------:R-:W-:Y:S01]  /*0340*/  ISETP.GE.U32.AND P4, PT, R14, R13, PT ;  /* 0x0000000d0e00720c */ /* 0x000fe20003f86070 */
[----:B------:R-:W-:Y:S02]  /*0350*/  IMAD.MOV.U32 R4, RZ, RZ, R13 ;  /* 0x000000ffff047224 */ /* 0x000fe400078e000d */
[----:B------:R-:W-:Y:S02]  /*0360*/  IMAD.MOV.U32 R2, RZ, RZ, R15 ;  /* 0x000000ffff027224 */ /* 0x000fe400078e000f */
[----:B------:R-:W-:-:S08]  /*0370*/  IMAD.MOV.U32 R3, RZ, RZ, R17 ;  /* 0x000000ffff037224 */ /* 0x000fd000078e0011 */
[CC--:B------:R-:W-:Y:S02]  /*0380*/  @P4 ISETP.LT.U32.AND P1, PT, R15.reuse, R8.reuse, PT ;  /* 0x000000080f00420c */ /* 0x0c0fe40003f21070 */
[-C--:B------:R-:W-:Y:S02]  /*0390*/  @P4 ISETP.GE.U32.AND P0, PT, R15, R8.reuse, PT ;  /* 0x000000080f00420c */ /* 0x080fe40003f06070 */
[CC--:B------:R-:W-:Y:S02]  /*03a0*/  @P4 ISETP.LT.AND.EX P1, PT, R17.reuse, R9.reuse, PT, P1 ;  /* 0x000000091100420c */ /* 0x0c0fe40003f21310 */
[-C--:B------:R-:W-:Y:S02]  /*03b0*/  @P4 ISETP.GE.AND.EX P0, PT, R17, R9.reuse, PT, P0 ;  /* 0x000000091100420c */ /* 0x080fe40003f06300 */
[----:B------:R-:W-:Y:S02]  /*03c0*/  @P4 SEL R8, R15, R8, P1 ;  /* 0x000000080f084207 */ /* 0x000fe40000800000 */
[----:B------:R-:W-:-:S02]  /*03d0*/  @P4 SEL R9, R17, R9, P1 ;  /* 0x0000000911094207 */ /* 0x000fc40000800000 */
[----:B------:R-:W-:Y:S01]  /*03e0*/  @P4 SEL R4, R13, R14, !P0 ;  /* 0x0000000e0d044207 */ /* 0x000fe20004000000 */
[----:B------:R-:W-:Y:S02]  /*03f0*/  @P4 IMAD.MOV.U32 R2, RZ, RZ, R8 ;  /* 0x000000ffff024224 */ /* 0x000fe400078e0008 */
[----:B------:R-:W-:-:S07]  /*0400*/  @P4 IMAD.MOV.U32 R3, RZ, RZ, R9 ;  /* 0x000000ffff034224 */ /* 0x000fce00078e0009 */
.L_x_10:
[----:B------:R-:W-:Y:S05]  /*0410*/  BSYNC.RECONVERGENT B3 ;  /* 0x0000000000037941 */ /* 0x000fea0003800200 */
.L_x_9:
[----:B------:R-:W-:Y:S02]  /*0420*/  IMAD.X R7, RZ, RZ, R7, P3 ;  /* 0x000000ffff077224 */ /* 0x000fe400018e0607 */
[----:B------:R-:W-:Y:S01]  /*0430*/  VIADD R5, R5, 0x100 ;  /* 0x0000010005057836 */ /* 0x000fe20000000000 */
[----:B------:R-:W-:Y:S06]  /*0440*/  @P2 BRA `(.L_x_11) ;  /* 0xfffffffc00802947 */ /* 0x000fec000383ffff */
.L_x_8:
[----:B------:R-:W-:Y:S05]  /*0450*/  BSYNC.RECONVERGENT B2 ;  /* 0x0000000000027941 */ /* 0x000fea0003800200 */
.L_x_7:
[----:B------:R-:W0:Y:S01]  /*0460*/  LDC.64 R8, c[0x0][0x380] ;  /* 0x0000e000ff087b82 */ /* 0x000e220000000a00 */
[----:B------:R-:W-:-:S13]  /*0470*/  ISETP.GE.U32.AND P0, PT, R12, 0x300, PT ;  /* 0x000003000c00780c */ /* 0x000fda0003f06070 */
[----:B------:R-:W-:Y:S05]  /*0480*/  @!P0 BRA `(.L_x_6) ;  /* 0x0000000400588947 */ /* 0x000fea0003800000 */
.L_x_20:
[----:B0-----:R-:W-:-:S05]  /*0490*/  IMAD.WIDE R18, R5, 0x10, R8 ;  /* 0x0000001005127825 */ /* 0x001fca00078e0208 */
[----:B------:R-:W2:Y:S04]  /*04a0*/  LDG.E.CONSTANT R21, desc[UR10][R18.64] ;  /* 0x0000000a12157981 */ /* 0x000ea8000c1e9900 */
[----:B------:R-:W3:Y:S04]  /*04b0*/  LDG.E.64.CONSTANT R14, desc[UR10][R18.64+0x8] ;  /* 0x0000080a120e7981 */ /* 0x000ee8000c1e9b00 */
[----:B-----5:R0:W5:Y:S04]  /*04c0*/  LDG.E.CONSTANT R27, desc[UR10][R18.64+0x1000] ;  /* 0x0010000a121b7981 */ /* 0x020168000c1e9900 */
[----:B------:R0:W5:Y:S04]  /*04d0*/  LDG.E.CONSTANT R16, desc[UR10][R18.64+0x2000] ;  /* 0x0020000a12107981 */ /* 0x000168000c1e9900 */
[----:B------:R0:W5:Y:S04]  /*04e0*/  LDG.E.CONSTANT R17, desc[UR10][R18.64+0x3000] ;  /* 0x0030000a12117981 */ /* 0x000168000c1e9900 */
[----:B------:R0:W5:Y:S04]  /*04f0*/  LDG.E.64.CONSTANT R12, desc[UR10][R18.64+0x1008] ;  /* 0x0010080a120c7981 */ /* 0x000168000c1e9b00 */
[----:B------:R0:W5:Y:S04]  /*0500*/  LDG.E.64.CONSTANT R6, desc[UR10][R18.64+0x2008] ;  /* 0x0020080a12067981 */ /* 0x000168000c1e9b00 */
[----:B------:R0:W5:Y:S01]  /*0510*/  LDG.E.64.CONSTANT R10, desc[UR10][R18.64+0x3008] ;  /* 0x0030080a120a7981 */ /* 0x000162000c1e9b00 */
[----:B------:R-:W-:Y:S01]  /*0520*/  BSSY.RECONVERGENT B2, `(.L_x_12) ;  /* 0x0000011000027945 */ /* 0x000fe20003800200 */
[----:B--2---:R-:W-:Y:S01]  /*0530*/  ISETP.GE.U32.AND P0, PT, R4, R21, PT ;  /* 0x000000150400720c */ /* 0x004fe20003f06070 */
[----:B------:R-:W-:-:S02]  /*0540*/  IMAD.MOV.U32 R20, RZ, RZ, R21 ;  /* 0x000000ffff147224 */ /* 0x000fc400078e0015 */
[----:B---3--:R-:W-:Y:S02]  /*0550*/  IMAD.MOV.U32 R23, RZ, RZ, R14 ;  /* 0x000000ffff177224 */ /* 0x008fe400078e000e */
[----:B------:R-:W-:-:S08]  /*0560*/  IMAD.MOV.U32 R25, RZ, RZ, R15 ;  /* 0x000000ffff197224 */ /* 0x000fd000078e000f */
[----:B0-----:R-:W-:Y:S05]  /*0570*/  @!P0 BRA `(.L_x_13) ;  /* 0x00000000002c8947 */ /* 0x001fea0003800000 */
[----:B------:R-:W-:Y:S01]  /*0580*/  ISETP.GE.U32.AND P2, PT, R21, R4, PT ;  /* 0x000000041500720c */ /* 0x000fe20003f46070 */
[----:B------:R-:W-:Y:S02]  /*0590*/  IMAD.MOV.U32 R23, RZ, RZ, R2 ;  /* 0x000000ffff177224 */ /* 0x000fe400078e0002 */
[----:B------:R-:W-:Y:S02]  /*05a0*/  IMAD.MOV.U32 R25, RZ, RZ, R3 ;  /* 0x000000ffff197224 */ /* 0x000fe400078e0003 */
[----:B------:R-:W-:-:S08]  /*05b0*/  IMAD.MOV.U32 R20, RZ, RZ, R4 ;  /* 0x000000ffff147224 */ /* 0x000fd000078e0004 */
[CC--:B------:R-:W-:Y:S02]  /*05c0*/  @P2 ISETP.GE.U32.AND P0, PT, R2.reuse, R14.reuse, PT ;  /* 0x0000000e0200220c */ /* 0x0c0fe40003f06070 */
[-C--:B------:R-:W-:Y:S02]  /*05d0*/  @P2 ISETP.LT.U32.AND P1, PT, R2, R14.reuse, PT ;  /* 0x0000000e0200220c */ /* 0x080fe40003f21070 */
[CC--:B------:R-:W-:Y:S02]  /*05e0*/  @P2 ISETP.GE.AND.EX P0, PT, R3.reuse, R15.reuse, PT, P0 ;  /* 0x0000000f0300220c */ /* 0x0c0fe40003f06300 */
[----:B------:R-:W-:Y:S02]  /*05f0*/  @P2 ISETP.LT.AND.EX P1, PT, R3, R15, PT, P1 ;  /* 0x0000000f0300220c */ /* 0x000fe40003f21310 */
[----:B------:R-:W-:Y:S02]  /*0600*/  @P2 SEL R20, R4, R21, !P0 ;  /* 0x0000001504142207 */ /* 0x000fe40004000000 */
[----:B------:R-:W-:-:S02]  /*0610*/  @P2 SEL R23, R2, R14, P1 ;  /* 0x0000000e02172207 */ /* 0x000fc40000800000 */
[----:B------:R-:W-:-:S07]  /*0620*/  @P2 SEL R25, R3, R15, P1 ;  /* 0x0000000f03192207 */ /* 0x000fce0000800000 */
.L_x_13:
[----:B------:R-:W-:Y:S05]  /*0630*/  BSYNC.RECONVERGENT B2 ;  /* 0x0000000000027941 */ /* 0x000fea0003800200 */
.L_x_12:
[----:B-----5:R-:W-:Y:S01]  /*0640*/  ISETP.GE.U32.AND P0, PT, R20, R27, PT ;  /* 0x0000001b1400720c */ /* 0x020fe20003f06070 */
[----:B------:R-:W-:Y:S01]  /*0650*/  BSSY.RECONVERGENT B2, `(.L_x_14) ;  /* 0x0000010000027945 */ /* 0x000fe20003800200 */
[----:B------:R-:W-:Y:S02]  /*0660*/  IMAD.MOV.U32 R3, RZ, RZ, R27 ;  /* 0x000000ffff037224 */ /* 0x000fe400078e001b */
[----:B------:R-:W-:Y:S02]  /*0670*/  IMAD.MOV.U32 R19, RZ, RZ, R12 ;  /* 0x000000ffff137224 */ /* 0x000fe400078e000c */
[----:B------:R-:W-:-:S07]  /*0680*/  IMAD.MOV.U32 R21, RZ, RZ, R13 ;  /* 0x000000ffff157224 */ /* 0x000fce00078e000d */
[----:B------:R-:W-:Y:S05]  /*0690*/  @!P0 BRA `(.L_x_15) ;  /* 0x00000000002c8947 */ /* 0x000fea0003800000 */
        /* <DEDUP_REMOVED lines=11> */
.L_x_15:
[----:B------:R-:W-:Y:S05]  /*0750*/  BSYNC.RECONVERGENT B2 ;  /* 0x0000000000027941 */ /* 0x000fea0003800200 */
.L_x_14:
[----:B------:R-:W-:Y:S01]  /*0760*/  ISETP.GE.U32.AND P0, PT, R3, R16, PT ;  /* 0x000000100300720c */ /* 0x000fe20003f06070 */
        /* <DEDUP_REMOVED lines=10> */
[----:B------:R-:W-:Y:S02]  /*0810*/  @P2 ISETP.LT.U32.AND P1, PT, R19, R6, PT ;  /* 0x000000061300220c */ /* 0x000fe40003f21070 */
[CC--:B------:R-:W-:Y:S02]  /*0820*/  @P2 ISETP.GE.AND.EX P0, PT, R21.reuse, R7.reuse, PT, P0 ;  /* 0x000000071500220c */ /* 0x0c0fe40003f06300 */
[----:B------:R-:W-:Y:S02]  /*0830*/  @P2 ISETP.LT.AND.EX P1, PT, R21, R7, PT, P1 ;  /* 0x000000071500220c */ /* 0x000fe40003f21310 */
[----:B------:R-:W-:Y:S02]  /*0840*/  @P2 SEL R12, R3, R16, !P0 ;  /* 0x00000010030c2207 */ /* 0x000fe40004000000 */
[----:B------:R-:W-:-:S02]  /*0850*/  @P2 SEL R13, R19, R6, P1 ;  /* 0x00000006130d2207 */ /* 0x000fc40000800000 */
[----:B------:R-:W-:-:S07]  /*0860*/  @P2 SEL R15, R21, R7, P1 ;  /* 0x00000007150f2207 */ /* 0x000fce0000800000 */
.L_x_17:
[----:B------:R-:W-:Y:S05]  /*0870*/  BSYNC.RECONVERGENT B2 ;  /* 0x0000000000027941 */ /* 0x000fea0003800200 */
.L_x_16:
        /* <DEDUP_REMOVED lines=19> */
.L_x_19:
[----:B------:R-:W-:Y:S05]  /*09b0*/  BSYNC.RECONVERGENT B2 ;  /* 0x0000000000027941 */ /* 0x000fea0003800200 */
.L_x_18:
[----:B------:R-:W-:-:S05]  /*09c0*/  VIADD R5, R5, 0x400 ;  /* 0x0000040005057836 */ /* 0x000fca0000000000 */
[----:B------:R-:W-:-:S13]  /*09d0*/  ISETP.GE.AND P0, PT, R5, UR4, PT ;  /* 0x0000000405007c0c */ /* 0x000fda000bf06270 */
[----:B------:R-:W-:Y:S05]  /*09e0*/  @!P0 BRA `(.L_x_20) ;  /* 0xfffffff800a88947 */ /* 0x000fea000383ffff */
.L_x_6:
[----:B------:R-:W-:Y:S05]  /*09f0*/  BSYNC.RECONVERGENT B1 ;  /* 0x0000000000017941 */ /* 0x000fea0003800200 */
.L_x_5:
[----:B------:R-:W2:Y:S02]  /*0a00*/  LDCU UR6, c[0x0][0x390] ;  /* 0x00007200ff0677ac */ /* 0x000ea40008000800 */
[----:B--2---:R-:W-:-:S09]  /*0a10*/  UISETP.GE.AND UP0, UPT, UR6, 0x100, UPT ;  /* 0x000001000600788c */ /* 0x004fd2000bf06270 */
[----:B------:R-:W-:Y:S05]  /*0a20*/  BRA.U !UP0, `(.L_x_21) ;  /* 0x00000011088c7547 */ /* 0x000fea000b800000 */
[----:B0-----:R-:W0:Y:S01]  /*0a30*/  S2R R8, SR_LANEID ;  /* 0x0000000000087919 */ /* 0x001e220000000000 */
[----:B------:R-:W-:Y:S01]  /*0a40*/  BSSY.RECONVERGENT B1, `(.L_x_22) ;  /* 0x000001b000017945 */ /* 0x000fe20003800200 */
[----:B-1---5:R-:W-:Y:S01]  /*0a50*/  IMAD.MOV.U32 R6, RZ, RZ, R2 ;  /* 0x000000ffff067224 */ /* 0x022fe200078e0002 */
[----:B------:R1:W2:Y:S01]  /*0a60*/  SHFL.DOWN PT, R9, R4, 0x1, 0x1f ;  /* 0x08201f0004097f89 */ /* 0x0002a200000e0000 */
[----:B------:R-:W-:Y:S02]  /*0a70*/  IMAD.MOV.U32 R7, RZ, RZ, R3 ;  /* 0x000000ffff077224 */ /* 0x000fe400078e0003 */
[----:B------:R-:W-:Y:S01]  /*0a80*/  IMAD.MOV.U32 R5, RZ, RZ, R4 ;  /* 0x000000ffff057224 */ /* 0x000fe200078e0004 */
[----:B------:R1:W3:Y:S04]  /*0a90*/  SHFL.DOWN PT, R11, R2, 0x1, 0x1f ;  /* 0x08201f00020b7f89 */ /* 0x0002e800000e0000 */
[----:B------:R1:W4:Y:S01]  /*0aa0*/  SHFL.DOWN PT, R13, R3, 0x1, 0x1f ;  /* 0x08201f00030d7f89 */ /* 0x00032200000e0000 */
[----:B0-----:R-:W-:-:S02]  /*0ab0*/  ISETP.GT.AND P0, PT, R8, 0x1e, PT ;  /* 0x0000001e0800780c */ /* 0x001fc40003f04270 */
[C---:B------:R-:W-:Y:S02]  /*0ac0*/  ISETP.GT.AND P1, PT, R8.reuse, 0x1d, PT ;  /* 0x0000001d0800780c */ /* 0x040fe40003f24270 */
[----:B------:R-:W-:-:S09]  /*0ad0*/  ISETP.GT.AND P3, PT, R8, 0x1b, PT ;  /* 0x0000001b0800780c */ /* 0x000fd20003f64270 */
[----:B-1234-:R-:W-:Y:S05]  /*0ae0*/  @P0 BRA `(.L_x_23) ;  /* 0x0000000000400947 */ /* 0x01efea0003800000 */
[----:B------:R-:W-:Y:S01]  /*0af0*/  ISETP.GE.U32.AND P0, PT, R4, R9, PT ;  /* 0x000000090400720c */ /* 0x000fe20003f06070 */
[----:B------:R-:W-:Y:S02]  /*0b00*/  IMAD.MOV.U32 R6, RZ, RZ, R11 ;  /* 0x000000ffff067224 */ /* 0x000fe400078e000b */
[----:B------:R-:W-:Y:S02]  /*0b10*/  IMAD.MOV.U32 R7, RZ, RZ, R13 ;  /* 0x000000ffff077224 */ /* 0x000fe400078e000d */
[----:B------:R-:W-:-:S08]  /*0b20*/  IMAD.MOV.U32 R5, RZ, RZ, R9 ;  /* 0x000000ffff057224 */ /* 0x000fd000078e0009 */
        /* <DEDUP_REMOVED lines=12> */
.L_x_23:
[----:B------:R-:W-:Y:S05]  /*0bf0*/  BSYNC.RECONVERGENT B1 ;  /* 0x0000000000017941 */ /* 0x000fea0003800200 */
.L_x_22:
[----:B------:R0:W1:Y:S01]  /*0c00*/  SHFL.DOWN PT, R10, R5, 0x2, 0x1f ;  /* 0x08401f00050a7f89 */ /* 0x00006200000e0000 */
[----:B------:R-:W-:Y:S01]  /*0c10*/  BSSY.RECONVERGENT B1, `(.L_x_24) ;  /* 0x000001a000017945 */ /* 0x000fe20003800200 */
[C---:B------:R-:W-:Y:S01]  /*0c20*/  ISETP.GT.AND P5, PT, R8.reuse, 0x17, PT ;  /* 0x000000170800780c */ /* 0x040fe20003fa4270 */
[----:B------:R-:W-:Y:S01]  /*0c30*/  IMAD.MOV.U32 R4, RZ, RZ, R6 ;  /* 0x000000ffff047224 */ /* 0x000fe200078e0006 */
[----:B------:R0:W2:Y:S01]  /*0c40*/  SHFL.DOWN PT, R3, R6, 0x2, 0x1f ;  /* 0x08401f0006037f89 */ /* 0x0000a200000e0000 */
[C---:B------:R-:W-:Y:S01]  /*0c50*/  ISETP.GT.AND P4, PT, R8.reuse, 0xf, PT ;  /* 0x0000000f0800780c */ /* 0x040fe20003f84270 */
[----:B------:R-:W-:Y:S01]  /*0c60*/  IMAD.MOV.U32 R2, RZ, RZ, R5 ;  /* 0x000000ffff027224 */ /* 0x000fe200078e0005 */
[----:B------:R-:W-:Y:S01]  /*0c70*/  ISETP.NE.AND P2, PT, R8, RZ, PT ;  /* 0x000000ff0800720c */ /* 0x000fe20003f45270 */
[----:B------:R0:W3:Y:S01]  /*0c80*/  SHFL.DOWN PT, R12, R7, 0x2, 0x1f ;  /* 0x08401f00070c7f89 */ /* 0x0000e200000e0000 */
[----:B------:R-:W-:Y:S01]  /*0c90*/  IMAD.MOV.U32 R8, RZ, RZ, R7 ;  /* 0x000000ffff087224 */ /* 0x000fe200078e0007 */
[----:B------:R-:W-:Y:S10]  /*0ca0*/  @P1 BRA `(.L_x_25) ;  /* 0x0000000000401947 */ /* 0x000ff40003800000 */
[----:B-1----:R-:W-:Y:S01]  /*0cb0*/  ISETP.GE.U32.AND P0, PT, R5, R10, PT ;  /* 0x0000000a0500720c */ /* 0x002fe20003f06070 */
[----:B--2---:R-:W-:Y:S02]  /*0cc0*/  IMAD.MOV.U32 R4, RZ, RZ, R3 ;  /* 0x000000ffff047224 */ /* 0x004fe400078e0003 */
[----:B---3--:R-:W-:Y:S02]  /*0cd0*/  IMAD.MOV.U32 R8, RZ, RZ, R12 ;  /* 0x000000ffff087224 */ /* 0x008fe400078e000c */
[----:B------:R-:W-:-:S08]  /*0ce0*/  IMAD.MOV.U32 R2, RZ, RZ, R10 ;  /* 0x000000ffff027224 */ /* 0x000fd000078e000a */
[----:B------:R-:W-:Y:S05]  /*0cf0*/  @!P0 BRA `(.L_x_25) ;  /* 0x00000000002c8947 */ /* 0x000fea0003800000 */
[----:B------:R-:W-:Y:S01]  /*0d00*/  ISETP.GE.U32.AND P6, PT, R10, R5, PT ;  /* 0x000000050a00720c */ /* 0x000fe20003fc6070 */
[----:B------:R-:W-:Y:S02]  /*0d10*/  IMAD.MOV.U32 R4, RZ, RZ, R6 ;  /* 0x000000ffff047224 */ /* 0x000fe400078e0006 */
[----:B------:R-:W-:Y:S02]  /*0d20*/  IMAD.MOV.U32 R8, RZ, RZ, R7 ;  /* 0x000000ffff087224 */ /* 0x000fe400078e0007 */
[----:B------:R-:W-:-:S08]  /*0d30*/  IMAD.MOV.U32 R2, RZ, RZ, R5 ;  /* 0x000000ffff027224 */ /* 0x000fd000078e0005 */
[CC--:B------:R-:W-:Y:S02]  /*0d40*/  @P6 ISETP.GE.U32.AND P1, PT, R6.reuse, R3.reuse, PT ;  /* 0x000000030600620c */ /* 0x0c0fe40003f26070 */
[CC--:B------:R-:W-:Y:S02]  /*0d50*/  @P6 ISETP.LT.U32.AND P0, PT, R6.reuse, R3.reuse, PT ;  /* 0x000000030600620c */ /* 0x0c0fe40003f01070 */
[CC--:B------:R-:W-:Y:S02]  /*0d60*/  @P6 ISETP.GE.AND.EX P1, PT, R7.reuse, R12.reuse, PT, P1 ;  /* 0x0000000c0700620c */ /* 0x0c0fe40003f26310 */
[----:B------:R-:W-:Y:S02]  /*0d70*/  @P6 ISETP.LT.AND.EX P0, PT, R7, R12, PT, P0 ;  /* 0x0000000c0700620c */ /* 0x000fe40003f01300 */
[----:B------:R-:W-:Y:S02]  /*0d80*/  @P6 SEL R2, R5, R10, !P1 ;  /* 0x0000000a05026207 */ /* 0x000fe40004800000 */
[----:B------:R-:W-:-:S02]  /*0d90*/  @P6 SEL R4, R6, R3, P0 ;  /* 0x0000000306046207 */ /* 0x000fc40000000000 */
[----:B------:R-:W-:-:S07]  /*0da0*/  @P6 SEL R8, R7, R12, P0 ;  /* 0x0000000c07086207 */ /* 0x000fce0000000000 */
.L_x_25:
[----:B------:R-:W-:Y:S05]  /*0db0*/  BSYNC.RECONVERGENT B1 ;  /* 0x0000000000017941 */ /* 0x000fea0003800200 */
.L_x_24:
[----:B0-----:R0:W4:Y:S01]  /*0dc0*/  SHFL.DOWN PT, R5, R2, 0x4, 0x1f ;  /* 0x08801f0002057f89 */ /* 0x00112200000e0000 */
[----:B------:R-:W-:Y:S01]  /*0dd0*/  BSSY.RECONVERGENT B1, `(.L_x_26) ;  /* 0x0000017000017945 */ /* 0x000fe20003800200 */
[----:B------:R-:W-:Y:S02]  /*0de0*/  IMAD.MOV.U32 R6, RZ, RZ, R4 ;  /* 0x000000ffff067224 */ /* 0x000fe400078e0004 */
[----:B------:R0:W0:Y:S01]  /*0df0*/  SHFL.DOWN PT, R9, R4, 0x4, 0x1f ;  /* 0x08801f0004097f89 */ /* 0x00002200000e0000 */
[----:B------:R-:W-:Y:S02]  /*0e00*/  IMAD.MOV.U32 R7, RZ, RZ, R8 ;  /* 0x000000ffff077224 */ /* 0x000fe400078e0008 */
[----:B--2---:R-:W-:Y:S01]  /*0e10*/  IMAD.MOV.U32 R3, RZ, RZ, R2 ;  /* 0x000000ffff037224 */ /* 0x004fe200078e0002 */
[----:B------:R2:W0:Y:S01]  /*0e20*/  SHFL.DOWN PT, R11, R8, 0x4, 0x1f ;  /* 0x08801f00080b7f89 */ /* 0x00042200000e0000 */
[----:B------:R-:W-:Y:S05]  /*0e30*/  @P3 BRA `(.L_x_27) ;  /* 0x0000000000403947 */ /* 0x000fea0003800000 */
[----:B----4-:R-:W-:Y:S01]  /*0e40*/  ISETP.GE.U32.AND P0, PT, R2, R5, PT ;  /* 0x000000050200720c */ /* 0x010fe20003f06070 */
[----:B0-----:R-:W-:Y:S02]  /*0e50*/  IMAD.MOV.U32 R6, RZ, RZ, R9 ;  /* 0x000000ffff067224 */ /* 0x001fe400078e0009 */
        /* <DEDUP_REMOVED lines=14> */
.L_x_27:
[----:B------:R-:W-:Y:S05]  /*0f40*/  BSYNC.RECONVERGENT B1 ;  /* 0x0000000000017941 */ /* 0x000fea0003800200 */
.L_x_26:
[----:B--2---:R2:W2:Y:S01]  /*0f50*/  SHFL.DOWN PT, R8, R3, 0x8, 0x1f ;  /* 0x09001f0003087f89 */ /* 0x0044a200000e0000 */
[----:B------:R-:W-:Y:S01]  /*0f60*/  BSSY.RECONVERGENT B1, `(.L_x_28) ;  /* 0x0000017000017945 */ /* 0x000fe20003800200 */
[----:B0-----:R-:W-:Y:S02]  /*0f70*/  IMAD.MOV.U32 R4, RZ, RZ, R6 ;  /* 0x000000ffff047224 */ /* 0x001fe400078e0006 */
[----:B------:R0:W0:Y:S01]  /*0f80*/  SHFL.DOWN PT, R9, R6, 0x8, 0x1f ;  /* 0x09001f0006097f89 */ /* 0x00002200000e0000 */
[----:B----4-:R-:W-:Y:S02]  /*0f90*/  IMAD.MOV.U32 R5, RZ, RZ, R7 ;  /* 0x000000ffff057224 */ /* 0x010fe400078e0007 */
[----:B------:R-:W-:Y:S01]  /*0fa0*/  IMAD.MOV.U32 R2, RZ, RZ, R3 ;  /* 0x000000ffff027224 */ /* 0x000fe200078e0003 */
[----:B-1----:R1:W4:Y:S01]  /*0fb0*/  SHFL.DOWN PT, R10, R7, 0x8, 0x1f ;  /* 0x09001f00070a7f89 */ /* 0x00232200000e0000 */
[----:B------:R-:W-:Y:S05]  /*0fc0*/  @P5 BRA `(.L_x_29) ;  /* 0x0000000000405947 */ /* 0x000fea0003800000 */
[----:B--2---:R-:W-:Y:S01]  /*0fd0*/  ISETP.GE.U32.AND P0, PT, R3, R8, PT ;  /* 0x000000080300720c */ /* 0x004fe20003f06070 */
[----:B0-----:R-:W-:Y:S02]  /*0fe0*/  IMAD.MOV.U32 R4, RZ, RZ, R9 ;  /* 0x000000ffff047224 */ /* 0x001fe400078e0009 */
[----:B----4-:R-:W-:Y:S02]  /*0ff0*/  IMAD.MOV.U32 R5, RZ, RZ, R10 ;  /* 0x000000ffff057224 */ /* 0x010fe400078e000a */
        /* <DEDUP_REMOVED lines=13> */
.L_x_29:
[----:B------:R-:W-:Y:S05]  /*10d0*/  BSYNC.RECONVERGENT B1 ;  /* 0x0000000000017941 */ /* 0x000fea0003800200 */
.L_x_28:
[----:B--2---:R2:W2:Y:S01]  /*10e0*/  SHFL.DOWN PT, R3, R2, 0x10, 0x1f ;  /* 0x0a001f0002037f89 */ /* 0x0044a200000e0000 */
[----:B------:R-:W-:Y:S01]  /*10f0*/  BSSY.RECONVERGENT B1, `(.L_x_30) ;  /* 0x0000017000017945 */ /* 0x000fe20003800200 */
[----:B-1----:R-:W-:Y:S02]  /*1100*/  IMAD.MOV.U32 R7, RZ, RZ, R4 ;  /* 0x000000ffff077224 */ /* 0x002fe400078e0004 */
[----:B0-----:R0:W1:Y:S01]  /*1110*/  SHFL.DOWN PT, R9, R4, 0x10, 0x1f ;  /* 0x0a001f0004097f89 */ /* 0x00106200000e0000 */
[----:B------:R-:W-:Y:S02]  /*1120*/  IMAD.MOV.U32 R6, RZ, RZ, R5 ;  /* 0x000000ffff067224 */ /* 0x000fe400078e0005 */
[----:B------:R-:W-:Y:S01]  /*1130*/  IMAD.MOV.U32 R8, RZ, RZ, R2 ;  /* 0x000000ffff087224 */ /* 0x000fe200078e0002 */
[----:B----4-:R0:W4:Y:S01]  /*1140*/  SHFL.DOWN PT, R10, R5, 0x10, 0x1f ;  /* 0x0a001f00050a7f89 */ /* 0x01012200000e0000 */
[----:B------:R-:W-:Y:S05]  /*1150*/  @P4 BRA `(.L_x_31) ;  /* 0x0000000000404947 */ /* 0x000fea0003800000 */
[----:B--2---:R-:W-:Y:S01]  /*1160*/  ISETP.GE.U32.AND P0, PT, R2, R3, PT ;  /* 0x000000030200720c */ /* 0x004fe20003f06070 */
[----:B-1----:R-:W-:Y:S02]  /*1170*/  IMAD.MOV.U32 R7, RZ, RZ, R9 ;  /* 0x000000ffff077224 */ /* 0x002fe400078e0009 */
        /* <DEDUP_REMOVED lines=14> */
.L_x_31:
[----:B------:R-:W-:Y:S05]  /*1260*/  BSYNC.RECONVERGENT B1 ;  /* 0x0000000000017941 */ /* 0x000fea0003800200 */
.L_x_30:
[----:B------:R-:W-:Y:S04]  /*1270*/  BSSY.RECONVERGENT B1, `(.L_x_32) ;  /* 0x000000c000017945 */ /* 0x000fe80003800200 */
[----:B------:R-:W-:Y:S05]  /*1280*/  @P2 BRA `(.L_x_33) ;  /* 0x0000000000282947 */ /* 0x000fea0003800000 */
[----:B0-----:R-:W0:Y:S01]  /*1290*/  S2R R4, SR_CgaCtaId ;  /* 0x0000000000047919 */ /* 0x001e220000008800 */
[----:B--2---:R-:W-:Y:S02]  /*12a0*/  MOV R3, 0x400 ;  /* 0x0000040000037802 */ /* 0x004fe40000000f00 */
[----:B------:R-:W-:-:S04]  /*12b0*/  SHF.R.U32.HI R2, RZ, 0x1, R0 ;  /* 0x00000001ff027819 */ /* 0x000fc80000011600 */
[----:B------:R-:W-:Y:S02]  /*12c0*/  LOP3.LUT R2, R2, 0x1f0, RZ, 0xc0, !PT ;  /* 0x000001f002027812 */ /* 0x000fe400078ec0ff */
[----:B0-----:R-:W-:-:S05]  /*12d0*/  LEA R3, R4, R3, 0x18 ;  /* 0x0000000304037211 */ /* 0x001fca00078ec0ff */
[----:B------:R-:W-:Y:S02]  /*12e0*/  IMAD.IADD R5, R2, 0x1, R3 ;  /* 0x0000000102057824 */ /* 0x000fe400078e0203 */
[----:B------:R-:W-:Y:S02]  /*12f0*/  IMAD.MOV.U32 R2, RZ, RZ, R7 ;  /* 0x000000ffff027224 */ /* 0x000fe400078e0007 */
[----:B------:R-:W-:Y:S01]  /*1300*/  IMAD.MOV.U32 R3, RZ, RZ, R6 ;  /* 0x000000ffff037224 */ /* 0x000fe200078e0006 */
[----:B------:R0:W-:Y:S04]  /*1310*/  STS [R5+0x8], R8 ;  /* 0x0000080805007388 */ /* 0x0001e80000000800 */
[----:B------:R0:W-:Y:S02]  /*1320*/  STS.64 [R5+0x10], R2 ;  /* 0x0000100205007388 */ /* 0x0001e40000000a00 */
.L_x_33:
[----:B------:R-:W-:Y:S05]  /*1330*/  BSYNC.RECONVERGENT B1 ;  /* 0x0000000000017941 */ /* 0x000fea0003800200 */
.L_x_32:
[----:B------:R-:W-:Y:S01]  /*1340*/  BAR.SYNC.DEFER_BLOCKING 0x0 ;  /* 0x0000000000007b1d */ /* 0x000fe20000010000 */
[----:B------:R-:W-:-:S13]  /*1350*/  ISETP.NE.AND P1, PT, R0, RZ, PT ;  /* 0x000000ff0000720c */ /* 0x000fda0003f25270 */
[----:B------:R-:W-:Y:S05]  /*1360*/  @P1 BRA `(.L_x_34) ;  /* 0x0000004800341947 */ /* 0x000fea0003800000 */
[----:B0-2---:R-:W0:Y:S01]  /*1370*/  S2R R3, SR_CgaCtaId ;  /* 0x0000000000037919 */ /* 0x005e220000008800 */
[----:B------:R-:W-:Y:S01]  /*1380*/  MOV R0, 0x400 ;  /* 0x0000040000007802 */ /* 0x000fe20000000f00 */
[----:B------:R-:W-:Y:S03]  /*1390*/  BSSY.RECONVERGENT B1, `(.L_x_35) ;  /* 0x0000016000017945 */ /* 0x000fe60003800200 */
[----:B0-----:R-:W-:-:S05]  /*13a0*/  LEA R24, R3, R0, 0x18 ;  /* 0x0000000003187211 */ /* 0x001fca00078ec0ff */
[----:B------:R-:W0:Y:S04]  /*13b0*/  LDS R5, [R24+0x18] ;  /* 0x0000180018057984 */ /* 0x000e280000000800 */
[----:B------:R2:W1:Y:S04]  /*13c0*/  LDS.64 R2, [R24+0x20] ;  /* 0x0000200018027984 */ /* 0x0004680000000a00 */
[----:B------:R2:W1:Y:S04]  /*13d0*/  LDS R21, [R24+0x28] ;  /* 0x0000280018157984 */ /* 0x0004680000000800 */
[----:B------:R2:W1:Y:S01]  /*13e0*/  LDS R18, [R24+0x38] ;  /* 0x0000380018127984 */ /* 0x0004620000000800 */
[----:B0-----:R-:W-:Y:S01]  /*13f0*/  ISETP.GE.U32.AND P0, PT, R8, R5, PT ;  /* 0x000000050800720c */ /* 0x001fe20003f06070 */
[----:B------:R-:W-:-:S12]  /*1400*/  IMAD.MOV.U32 R20, RZ, RZ, R5 ;  /* 0x000000ffff147224 */ /* 0x000fd800078e0005 */
[----:B-12---:R-:W-:Y:S05]  /*1410*/  @!P0 BRA `(.L_x_36) ;  /* 0x0000000000348947 */ /* 0x006fea0003800000 */
[----:B------:R-:W-:Y:S01]  /*1420*/  ISETP.GE.U32.AND P3, PT, R5, R8, PT ;  /* 0x000000080500720c */ /* 0x000fe20003f66070 */
[----:B------:R-:W-:-:S12]  /*1430*/  IMAD.MOV.U32 R20, RZ, RZ, R8 ;  /* 0x000000ffff147224 */ /* 0x000fd800078e0008 */
[CC--:B------:R-:W-:Y:S02]  /*1440*/  @P3 ISETP.GE.U32.AND P0, PT, R7.reuse, R2.reuse, PT ;  /* 0x000000020700320c */ /* 0x0c0fe40003f06070 */
[CC--:B------:R-:W-:Y:S02]  /*1450*/  @P3 ISETP.LT.U32.AND P2, PT, R7.reuse, R2.reuse, PT ;  /* 0x000000020700320c */ /* 0x0c0fe40003f41070 */
[CC--:B------:R-:W-:Y:S02]  /*1460*/  @P3 ISETP.GE.AND.EX P0, PT, R6.reuse, R3.reuse, PT, P0 ;  /* 0x000000030600320c */ /* 0x0c0fe40003f06300 */
[----:B------:R-:W-:Y:S02]  /*1470*/  @P3 ISETP.LT.AND.EX P2, PT, R6, R3, PT, P2 ;  /* 0x000000030600320c */ /* 0x000fe40003f41320 */
[----:B------:R-:W-:Y:S02]  /*1480*/  @P3 SEL R20, R8, R5, !P0 ;  /* 0x0000000508143207 */ /* 0x000fe40004000000 */
[----:B------:R-:W-:Y:S01]  /*1490*/  @P3 SEL R0, R7, R2, P2 ;  /* 0x0000000207003207 */ /* 0x000fe20001000000 */
[----:B------:R-:W-:Y:S01]  /*14a0*/  IMAD.MOV.U32 R2, RZ, RZ, R7 ;  /* 0x000000ffff027224 */ /* 0x000fe200078e0007 */
[----:B------:R-:W-:Y:S01]  /*14b0*/  @P3 SEL R5, R6, R3, P2 ;  /* 0x0000000306053207 */ /* 0x000fe20001000000 */
[----:B------:R-:W-:-:S02]  /*14c0*/  IMAD.MOV.U32 R3, RZ, RZ, R6 ;  /* 0x000000ffff037224 */ /* 0x000fc400078e0006 */
[----:B------:R-:W-:Y:S02]  /*14d0*/  @P3 IMAD.MOV.U32 R2, RZ, RZ, R0 ;  /* 0x000000ffff023224 */ /* 0x000fe400078e0000 */
[----:B------:R-:W-:-:S07]  /*14e0*/  @P3 IMAD.MOV.U32 R3, RZ, RZ, R5 ;  /* 0x000000ffff033224 */ /* 0x000fce00078e0005 */
.L_x_36:
[----:B------:R-:W-:Y:S05]  /*14f0*/  BSYNC.RECONVERGENT B1 ;  /* 0x0000000000017941 */ /* 0x000fea0003800200 */
.L_x_35:
[----:B------:R-:W0:Y:S01]  /*1500*/  LDS.64 R14, [R24+0x30] ;  /* 0x00003000180e7984 */ /* 0x000e220000000a00 */
[----:B------:R-:W-:Y:S01]  /*1510*/  ISETP.GE.U32.AND P0, PT, R20, R21, PT ;  /* 0x000000151400720c */ /* 0x000fe20003f06070 */
[----:B------:R-:W-:Y:S01]  /*1520*/  BSSY.RECONVERGENT B1, `(.L_x_37) ;  /* 0x0000019000017945 */ /* 0x000fe20003800200 */
[----:B------:R-:W-:Y:S01]  /*1530*/  IMAD.MOV.U32 R23, RZ, RZ, R21 ;  /* 0x000000ffff177224 */ /* 0x000fe200078e0015 */
[----:B------:R1:W2:Y:S04]  /*1540*/  LDS R19, [R24+0x48] ;  /* 0x0000480018137984 */ /* 0x0002a80000000800 */
[----:B------:R1:W1:Y:S04]  /*1550*/  LDS R17, [R24+0x58] ;  /* 0x0000580018117984 */ /* 0x0002680000000800 */
[----:B------:R0:W1:Y:S04]  /*1560*/  LDS R16, [R24+0x68] ;  /* 0x0000680018107984 */ /* 0x0000680000000800 */
[----:B------:R0:W1:Y:S04]  /*1570*/  LDS R0, [R24+0x78] ;  /* 0x0000780018007984 */ /* 0x0000680000000800 */
[----:B---3--:R3:W1:Y:S04]  /*1580*/  LDS.64 R12, [R24+0x40] ;  /* 0x00004000180c7984 */ /* 0x0086680000000a00 */
[----:B----4-:R3:W4:Y:S04]  /*1590*/  LDS.64 R10, [R24+0x50] ;  /* 0x00005000180a7984 */ /* 0x0107280000000a00 */
[----:B------:R3:W1:Y:S04]  /*15a0*/  LDS.64 R8, [R24+0x60] ;  /* 0x0000600018087984 */ /* 0x0006680000000a00 */
[----:B------:R3:W1:Y:S04]  /*15b0*/  LDS.64 R6, [R24+0x70] ;  /* 0x0000700018067984 */ /* 0x0006680000000a00 */
[----:B------:R3:W1:Y:S01]  /*15c0*/  LDS.64 R4, [R24+0x80] ;  /* 0x0000800018047984 */ /* 0x0006620000000a00 */
[----:B0-----:R-:W-:-:S02]  /*15d0*/  IMAD.MOV.U32 R25, RZ, RZ, R14 ;  /* 0x000000ffff197224 */ /* 0x001fc400078e000e */
[----:B------:R-:W-:Y:S01]  /*15e0*/  IMAD.MOV.U32 R22, RZ, RZ, R15 ;  /* 0x000000ffff167224 */ /* 0x000fe200078e000f */
[----:B------:R-:W-:Y:S06]  /*15f0*/  @!P0 BRA `(.L_x_38) ;  /* 0x00000000002c8947 */ /* 0x000fec0003800000 */
        /* <DEDUP_REMOVED lines=11> */
.L_x_38:
[----:B------:R-:W-:Y:S05]  /*16b0*/  BSYNC.RECONVERGENT B1 ;  /* 0x0000000000017941 */ /* 0x000fea0003800200 */
.L_x_37:
[----:B------:R-:W-:Y:S01]  /*16c0*/  ISETP.GE.U32.AND P0, PT, R23, R18, PT ;  /* 0x000000121700720c */ /* 0x000fe20003f06070 */
[----:B------:R-:W-:Y:S01]  /*16d0*/  BSSY.RECONVERGENT B1, `(.L_x_39) ;  /* 0x0000010000017945 */ /* 0x000fe20003800200 */
[----:B------:R-:W-:Y:S02]  /*16e0*/  IMAD.MOV.U32 R2, RZ, RZ, R18 ;  /* 0x000000ffff027224 */ /* 0x000fe400078e0012 */
[----:B-1----:R-:W-:Y:S02]  /*16f0*/  IMAD.MOV.U32 R3, RZ, RZ, R12 ;  /* 0x000000ffff037224 */ /* 0x002fe400078e000c */
        /* <DEDUP_REMOVED lines=13> */
.L_x_40:
[----:B------:R-:W-:Y:S05]  /*17d0*/  BSYNC.RECONVERGENT B1 ;  /* 0x0000000000017941 */ /* 0x000fea0003800200 */
.L_x_39:
[----:B--2---:R-:W-:Y:S01]  /*17e0*/  ISETP.GE.U32.AND P0, PT, R2, R19, PT ;  /* 0x000000130200720c */ /* 0x004fe20003f06070 */
[----:B------:R-:W-:Y:S01]  /*17f0*/  BSSY.RECONVERGENT B1, `(.L_x_41) ;  /* 0x0000010000017945 */ /* 0x000fe20003800200 */
[----:B------:R-:W-:Y:S02]  /*1800*/  IMAD.MOV.U32 R12, RZ, RZ, R19 ;  /* 0x000000ffff0c7224 */ /* 0x000fe400078e0013 */
[----:B----4-:R-:W-:Y:S02]  /*1810*/  IMAD.MOV.U32 R15, RZ, RZ, R10 ;  /* 0x000000ffff0f7224 */ /* 0x010fe400078e000a */
[----:B------:R-:W-:-:S07]  /*1820*/  IMAD.MOV.U32 R14, RZ, RZ, R11 ;  /* 0x000000ffff0e7224 */ /* 0x000fce00078e000b */
        /* <DEDUP_REMOVED lines=12> */
.L_x_42:
[----:B------:R-:W-:Y:S05]  /*18f0*/  BSYNC.RECONVERGENT B1 ;  /* 0x0000000000017941 */ /* 0x000fea0003800200 */
.L_x_41:
        /* <DEDUP_REMOVED lines=17> */
.L_x_44:
[----:B------:R-:W-:Y:S05]  /*1a10*/  BSYNC.RECONVERGENT B1 ;  /* 0x0000000000017941 */ /* 0x000fea0003800200 */
.L_x_43:
        /* <DEDUP_REMOVED lines=17> */
.L_x_46:
[----:B------:R-:W-:Y:S05]  /*1b30*/  BSYNC.RECONVERGENT B1 ;  /* 0x0000000000017941 */ /* 0x000fea0003800200 */
.L_x_45:
        /* <DEDUP_REMOVED lines=9> */
[----:B------:R-:W-:Y:S05]  /*1bd0*/  @!P0 BRA `(.L_x_34) ;  /* 0x0000004000188947 */ /* 0x000fea0003800000 */
[CC--:B------:R-:W-:Y:S02]  /*1be0*/  ISETP.GE.U32.AND P0, PT, R11.reuse, R4.reuse, PT ;  /* 0x000000040b00720c */ /* 0x0c0fe40003f06070 */
[----:B------:R-:W-:Y:S02]  /*1bf0*/  ISETP.LT.U32.AND P2, PT, R11, R4, PT ;  /* 0x000000040b00720c */ /* 0x000fe40003f41070 */
[CC--:B------:R-:W-:Y:S02]  /*1c00*/  ISETP.GE.AND.EX P0, PT, R2.reuse, R5.reuse, PT, P0 ;  /* 0x000000050200720c */ /* 0x0c0fe40003f06300 */
[----:B------:R-:W-:Y:S02]  /*1c10*/  ISETP.LT.AND.EX P2, PT, R2, R5, PT, P2 ;  /* 0x000000050200720c */ /* 0x000fe40003f41320 */
[----:B------:R-:W-:Y:S02]  /*1c20*/  SEL R8, R9, R0, !P0 ;  /* 0x0000000009087207 */ /* 0x000fe40004000000 */
[----:B------:R-:W-:-:S02]  /*1c30*/  SEL R7, R11, R4, P2 ;  /* 0x000000040b077207 */ /* 0x000fc40001000000 */
[----:B------:R-:W-:Y:S01]  /*1c40*/  SEL R6, R2, R5, P2 ;  /* 0x0000000502067207 */ /* 0x000fe20001000000 */
[----:B------:R-:W-:Y:S06]  /*1c50*/  BRA `(.L_x_34) ;  /* 0x0000003c00f87947 */ /* 0x000fec0003800000 */
.L_x_21:
[----:B------:R-:W2:Y:S01]  /*1c60*/  S2R R12, SR_LANEID ;  /* 0x00000000000c7919 */ /* 0x000ea20000000000 */
[----:B------:R-:W-:Y:S01]  /*1c70*/  LOP3.LUT R5, R0, 0x3e0, RZ, 0xc0, !PT ;  /* 0x000003e000057812 */ /* 0x000fe200078ec0ff */
[----:B------:R-:W-:Y:S01]  /*1c80*/  BSSY.RECONVERGENT B1, `(.L_x_47) ;  /* 0x0000026000017945 */ /* 0x000fe20003800200 */
[----:B-----5:R-:W-:Y:S02]  /*1c90*/  IMAD.MOV.U32 R14, RZ, RZ, R2 ;  /* 0x000000ffff0e7224 */ /* 0x020fe400078e0002 */
[----:B------:R-:W-:Y:S02]  /*1ca0*/  IMAD.MOV.U32 R16, RZ, RZ, R3 ;  /* 0x000000ffff107224 */ /* 0x000fe400078e0003 */
[----:B-1----:R-:W-:Y:S01]  /*1cb0*/  VIADD R6, R5, 0x20 ;  /* 0x0000002005067836 */ /* 0x002fe20000000000 */
[----:B------:R-:W-:-:S04]  /*1cc0*/  LOP3.LUT R5, RZ, R5, RZ, 0x33, !PT ;  /* 0x00000005ff057212 */ /* 0x000fc800078e33ff */
[----:B------:R-:W-:Y:S01]  /*1cd0*/  ISETP.GT.AND P0, PT, R6, UR6, PT ;  /* 0x0000000606007c0c */ /* 0x000fe2000bf04270 */
[----:B------:R-:W-:-:S05]  /*1ce0*/  VIADD R5, R5, UR6 ;  /* 0x0000000605057c36 */ /* 0x000fca0008000000 */
[----:B------:R-:W-:-:S05]  /*1cf0*/  SEL R5, R5, 0x1f, P0 ;  /* 0x0000001f05057807 */ /* 0x000fca0000000000 */
[----:B------:R1:W3:Y:S04]  /*1d00*/  SHFL.DOWN PT, R7, R4, 0x1, R5 ;  /* 0x0820000004077989 */ /* 0x0002e800000e0005 */
[----:B0-----:R1:W0:Y:S04]  /*1d10*/  SHFL.DOWN PT, R9, R2, 0x1, R5 ;  /* 0x0820000002097989 */ /* 0x00122800000e0005 */
[----:B------:R1:W4:Y:S01]  /*1d20*/  SHFL.DOWN PT, R11, R3, 0x1, R5 ;  /* 0x08200000030b7989 */ /* 0x00032200000e0005 */
[C---:B--2---:R-:W-:Y:S01]  /*1d30*/  ISETP.GE.AND P0, PT, R12.reuse, R5, PT ;  /* 0x000000050c00720c */ /* 0x044fe20003f06270 */
[C---:B------:R-:W-:Y:S01]  /*1d40*/  VIADD R6, R12.reuse, 0x2 ;  /* 0x000000020c067836 */ /* 0x040fe20000000000 */
[C---:B------:R-:W-:Y:S01]  /*1d50*/  ISETP.NE.AND P3, PT, R12.reuse, RZ, PT ;  /* 0x000000ff0c00720c */ /* 0x040fe20003f65270 */
[----:B------:R-:W-:-:S02]  /*1d60*/  VIADD R8, R12, 0x4 ;  /* 0x000000040c087836 */ /* 0x000fc40000000000 */
[----:B------:R-:W-:Y:S01]  /*1d70*/  VIADD R10, R12, 0x8 ;  /* 0x000000080c0a7836 */ /* 0x000fe20000000000 */
[-C--:B------:R-:W-:Y:S01]  /*1d80*/  ISETP.GT.AND P6, PT, R6, R5.reuse, PT ;  /* 0x000000050600720c */ /* 0x080fe20003fc4270 */
[----:B------:R-:W-:Y:S01]  /*1d90*/  IMAD.MOV.U32 R6, RZ, RZ, R4 ;  /* 0x000000ffff067224 */ /* 0x000fe200078e0004 */
[-C--:B------:R-:W-:Y:S01]  /*1da0*/  ISETP.GT.AND P4, PT, R8, R5.reuse, PT ;  /* 0x000000050800720c */ /* 0x080fe20003f84270 */
[----:B------:R-:W-:Y:S01]  /*1db0*/  VIADD R8, R12, 0x10 ;  /* 0x000000100c087836 */ /* 0x000fe20000000000 */
[----:B------:R-:W-:-:S03]  /*1dc0*/  ISETP.GT.AND P2, PT, R10, R5, PT ;  /* 0x000000050a00720c */ /* 0x000fc60003f44270 */
[----:B-1----:R-:W-:Y:S10]  /*1dd0*/  @P0 BRA `(.L_x_48) ;  /* 0x0000000000400947 */ /* 0x002ff40003800000 */
[----:B---3--:R-:W-:Y:S01]  /*1de0*/  ISETP.GE.U32.AND P0, PT, R4, R7, PT ;  /* 0x000000070400720c */ /* 0x008fe20003f06070 */
        /* <DEDUP_REMOVED lines=15> */
.L_x_48:
[----:B------:R-:W-:Y:S05]  /*1ee0*/  BSYNC.RECONVERGENT B1 ;  /* 0x0000000000017941 */ /* 0x000fea0003800200 */
.L_x_47:
[----:B------:R1:W2:Y:S01]  /*1ef0*/  SHFL.DOWN PT, R3, R6, 0x2, R5 ;  /* 0x0840000006037989 */ /* 0x0002a200000e0005 */
[----:B------:R-:W-:Y:S01]  /*1f00*/  BSSY.RECONVERGENT B1, `(.L_x_49) ;  /* 0x0000018000017945 */ /* 0x000fe20003800200 */
[----:B------:R-:W-:Y:S01]  /*1f10*/  ISETP.GT.AND P5, PT, R8, R5, PT ;  /* 0x000000050800720c */ /* 0x000fe20003fa4270 */
[----:B------:R-:W-:Y:S01]  /*1f20*/  IMAD.MOV.U32 R10, RZ, RZ, R14 ;  /* 0x000000ffff0a7224 */ /* 0x000fe200078e000e */
[----:B---3--:R1:W3:Y:S01]  /*1f30*/  SHFL.DOWN PT, R7, R14, 0x2, R5 ;  /* 0x084000000e077989 */ /* 0x0082e200000e0005 */
[----:B------:R-:W-:Y:S02]  /*1f40*/  IMAD.MOV.U32 R12, RZ, RZ, R16 ;  /* 0x000000ffff0c7224 */ /* 0x000fe400078e0010 */
[----:B------:R-:W-:Y:S01]  /*1f50*/  IMAD.MOV.U32 R2, RZ, RZ, R6 ;  /* 0x000000ffff027224 */ /* 0x000fe200078e0006 */
[----:B0-----:R1:W0:Y:S01]  /*1f60*/  SHFL.DOWN PT, R9, R16, 0x2, R5 ;  /* 0x0840000010097989 */ /* 0x00122200000e0005 */
[----:B------:R-:W-:Y:S06]  /*1f70*/  @P6 BRA `(.L_x_50) ;  /* 0x0000000000406947 */ /* 0x000fec0003800000 */
[----:B--2---:R-:W-:Y:S01]  /*1f80*/  ISETP.GE.U32.AND P0, PT, R6, R3, PT ;  /* 0x000000030600720c */ /* 0x004fe20003f06070 */
[----:B---3--:R-:W-:Y:S02]  /*1f90*/  IMAD.MOV.U32 R10, RZ, RZ, R7 ;  /* 0x000000ffff0a7224 */ /* 0x008fe400078e0007 */
[----:B0-----:R-:W-:Y:S02]  /*1fa0*/  IMAD.MOV.U32 R12, RZ, RZ, R9 ;  /* 0x000000ffff0c7224 */ /* 0x001fe400078e0009 */
        /* <DEDUP_REMOVED lines=13> */
.L_x_50:
[----:B------:R-:W-:Y:S05]  /*2080*/  BSYNC.RECONVERGENT B1 ;  /* 0x0000000000017941 */ /* 0x000fea0003800200 */
.L_x_49:
[----:B--2---:R2:W2:Y:S01]  /*2090*/  SHFL.DOWN PT, R3, R2, 0x4, R5 ;  /* 0x0880000002037989 */ /* 0x0044a200000e0005 */
[----:B------:R-:W-:Y:S01]  /*20a0*/  BSSY.RECONVERGENT B1, `(.L_x_51) ;  /* 0x0000017000017945 */ /* 0x000fe20003800200 */
[----:B------:R-:W-:Y:S02]  /*20b0*/  IMAD.MOV.U32 R4, RZ, RZ, R2 ;  /* 0x000000ffff047224 */ /* 0x000fe400078e0002 */
[----:B---3--:R3:W2:Y:S01]  /*20c0*/  SHFL.DOWN PT, R7, R10, 0x4, R5 ;  /* 0x088000000a077989 */ /* 0x0086a200000e0005 */
[----:B-1----:R-:W-:Y:S02]  /*20d0*/  IMAD.MOV.U32 R6, RZ, RZ, R10 ;  /* 0x000000ffff067224 */ /* 0x002fe400078e000a */
[----:B------:R-:W-:Y:S01]  /*20e0*/  IMAD.MOV.U32 R8, RZ, RZ, R12 ;  /* 0x000000ffff087224 */ /* 0x000fe200078e000c */
[----:B0-----:R3:W0:Y:S01]  /*20f0*/  SHFL.DOWN PT, R9, R12, 0x4, R5 ;  /* 0x088000000c097989 */ /* 0x00162200000e0005 */
[----:B------:R-:W-:Y:S05]  /*2100*/  @P4 BRA `(.L_x_52) ;  /* 0x0000000000404947 */ /* 0x000fea0003800000 */
[----:B--2---:R-:W-:Y:S01]  /*2110*/  ISETP.GE.U32.AND P0, PT, R2, R3, PT ;  /* 0x000000030200720c */ /* 0x004fe20003f06070 */
[----:B------:R-:W-:Y:S02]  /*2120*/  IMAD.MOV.U32 R4, RZ, RZ, R3 ;  /* 0x000000ffff047224 */ /* 0x000fe400078e0003 */
[----:B------:R-:W-:Y:S02]  /*2130*/  IMAD.MOV.U32 R6, RZ, RZ, R7 ;  /* 0x000000ffff067224 */ /* 0x000fe400078e0007 */
[----:B0-----:R-:W-:-:S08]  /*2140*/  IMAD.MOV.U32 R8, RZ, RZ, R9 ;  /* 0x000000ffff087224 */ /* 0x001fd000078e0009 */
        /* <DEDUP_REMOVED lines=12> */
.L_x_52:
[----:B------:R-:W-:Y:S05]  /*2210*/  BSYNC.RECONVERGENT B1 ;  /* 0x0000000000017941 */ /* 0x000fea0003800200 */
.L_x_51:
[----:B--2---:R1:W2:Y:S01]  /*2220*/  SHFL.DOWN PT, R3, R4, 0x8, R5 ;  /* 0x0900000004037989 */ /* 0x0042a200000e0005 */
[----:B------:R-:W-:Y:S01]  /*2230*/  BSSY.RECONVERGENT B1, `(.L_x_53) ;  /* 0x0000017000017945 */ /* 0x000fe20003800200 */
[----:B------:R-:W-:Y:S02]  /*2240*/  IMAD.MOV.U32 R2, RZ, RZ, R4 ;  /* 0x000000ffff027224 */ /* 0x000fe400078e0004 */
[----:B------:R1:W1:Y:S01]  /*2250*/  SHFL.DOWN PT, R7, R6, 0x8, R5 ;  /* 0x0900000006077989 */ /* 0x00026200000e0005 */
[----:B---3--:R-:W-:Y:S02]  /*2260*/  IMAD.MOV.U32 R10, RZ, RZ, R6 ;  /* 0x000000ffff0a7224 */ /* 0x008fe400078e0006 */
[----:B------:R-:W-:Y:S01]  /*2270*/  IMAD.MOV.U32 R12, RZ, RZ, R8 ;  /* 0x000000ffff0c7224 */ /* 0x000fe200078e0008 */
[----:B0-----:R0:W3:Y:S01]  /*2280*/  SHFL.DOWN PT, R9, R8, 0x8, R5 ;  /* 0x0900000008097989 */ /* 0x0010e200000e0005 */
[----:B------:R-:W-:Y:S05]  /*2290*/  @P2 BRA `(.L_x_54) ;  /* 0x0000000000402947 */ /* 0x000fea0003800000 */
[----:B--2---:R-:W-:Y:S01]  /*22a0*/  ISETP.GE.U32.AND P0, PT, R4, R3, PT ;  /* 0x000000030400720c */ /* 0x004fe20003f06070 */
[----:B------:R-:W-:Y:S02]  /*22b0*/  IMAD.MOV.U32 R2, RZ, RZ, R3 ;  /* 0x000000ffff027224 */ /* 0x000fe400078e0003 */
[----:B-1----:R-:W-:Y:S02]  /*22c0*/  IMAD.MOV.U32 R10, RZ, RZ, R7 ;  /* 0x000000ffff0a7224 */ /* 0x002fe400078e0007 */
[----:B---3--:R-:W-:-:S08]  /*22d0*/  IMAD.MOV.U32 R12, RZ, RZ, R9 ;  /* 0x000000ffff0c7224 */ /* 0x008fd000078e0009 */
        /* <DEDUP_REMOVED lines=12> */
.L_x_54:
[----:B------:R-:W-:Y:S05]  /*23a0*/  BSYNC.RECONVERGENT B1 ;  /* 0x0000000000017941 */ /* 0x000fea0003800200 */
.L_x_53:
[----:B--2---:R2:W2:Y:S01]  /*23b0*/  SHFL.DOWN PT, R3, R2, 0x10, R5 ;  /* 0x0a00000002037989 */ /* 0x0044a200000e0005 */
[----:B------:R-:W-:Y:S01]  /*23c0*/  BSSY.RECONVERGENT B1, `(.L_x_55) ;  /* 0x0000017000017945 */ /* 0x000fe20003800200 */
[----:B0-----:R-:W-:Y:S02]  /*23d0*/  IMAD.MOV.U32 R8, RZ, RZ, R2 ;  /* 0x000000ffff087224 */ /* 0x001fe400078e0002 */
[----:B---3--:R0:W3:Y:S01]  /*23e0*/  SHFL.DOWN PT, R9, R10, 0x10, R5 ;  /* 0x0a0000000a097989 */ /* 0x0080e200000e0005 */
[----:B-1----:R-:W-:Y:S02]  /*23f0*/  IMAD.MOV.U32 R7, RZ, RZ, R10 ;  /* 0x000000ffff077224 */ /* 0x002fe400078e000a */
[----:B------:R-:W-:Y:S01]  /*2400*/  IMAD.MOV.U32 R6, RZ, RZ, R12 ;  /* 0x000000ffff067224 */ /* 0x000fe200078e000c */
[----:B----4-:R0:W1:Y:S01]  /*2410*/  SHFL.DOWN PT, R11, R12, 0x10, R5 ;  /* 0x0a0000000c0b7989 */ /* 0x01006200000e0005 */
[----:B------:R-:W-:Y:S05]  /*2420*/  @P5 BRA `(.L_x_56) ;  /* 0x0000000000405947 */ /* 0x000fea0003800000 */
[----:B--2---:R-:W-:Y:S01]  /*2430*/  ISETP.GE.U32.AND P0, PT, R2, R3, PT ;  /* 0x000000030200720c */ /* 0x004fe20003f06070 */
[----:B------:R-:W-:Y:S02]  /*2440*/  IMAD.MOV.U32 R8, RZ, RZ, R3 ;  /* 0x000000ffff087224 */ /* 0x000fe400078e0003 */
[----:B---3--:R-:W-:Y:S02]  /*2450*/  IMAD.MOV.U32 R7, RZ, RZ, R9 ;  /* 0x000000ffff077224 */ /* 0x008fe400078e0009 */
[----:B-1----:R-:W-:-:S08]  /*2460*/  IMAD.MOV.U32 R6, RZ, RZ, R11 ;  /* 0x000000ffff067224 */ /* 0x002fd000078e000b */
        /* <DEDUP_REMOVED lines=12> */
.L_x_56:
[----:B------:R-:W-:Y:S05]  /*2530*/  BSYNC.RECONVERGENT B1 ;  /* 0x0000000000017941 */ /* 0x000fea0003800200 */
.L_x_55:
[----:B------:R-:W-:Y:S04]  /*2540*/  BSSY.RECONVERGENT B1, `(.L_x_57) ;  /* 0x000000c000017945 */ /* 0x000fe80003800200 */
[----:B------:R-:W-:Y:S05]  /*2550*/  @P3 BRA `(.L_x_58) ;  /* 0x0000000000283947 */ /* 0x000fea0003800000 */
[----:B------:R-:W4:Y:S01]  /*2560*/  S2R R4, SR_CgaCtaId ;  /* 0x0000000000047919 */ /* 0x000f220000008800 */
[----:B--2---:R-:W-:Y:S02]  /*2570*/  MOV R3, 0x400 ;  /* 0x0000040000037802 */ /* 0x004fe40000000f00 */
[----:B------:R-:W-:-:S04]  /*2580*/  SHF.R.U32.HI R2, RZ, 0x1, R0 ;  /* 0x00000001ff027819 */ /* 0x000fc80000011600 */
[----:B------:R-:W-:Y:S02]  /*2590*/  LOP3.LUT R2, R2, 0x1f0, RZ, 0xc0, !PT ;  /* 0x000001f002027812 */ /* 0x000fe400078ec0ff */
[----:B----4-:R-:W-:-:S05]  /*25a0*/  LEA R3, R4, R3, 0x18 ;  /* 0x0000000304037211 */ /* 0x010fca00078ec0ff */
[----:B0-----:R-:W-:Y:S02]  /*25b0*/  IMAD.IADD R5, R2, 0x1, R3 ;  /* 0x0000000102057824 */ /* 0x001fe400078e0203 */
[----:B------:R-:W-:Y:S02]  /*25c0*/  IMAD.MOV.U32 R2, RZ, RZ, R7 ;  /* 0x000000ffff027224 */ /* 0x000fe400078e0007 */
[----:B------:R-:W-:Y:S01]  /*25d0*/  IMAD.MOV.U32 R3, RZ, RZ, R6 ;  /* 0x000000ffff037224 */ /* 0x000fe200078e0006 */
[----:B------:R4:W-:Y:S04]  /*25e0*/  STS [R5+0x8], R8 ;  /* 0x0000080805007388 */ /* 0x0009e80000000800 */
[----:B------:R4:W-:Y:S02]  /*25f0*/  STS.64 [R5+0x10], R2 ;  /* 0x0000100205007388 */ /* 0x0009e40000000a00 */
.L_x_58:
[----:B------:R-:W-:Y:S05]  /*2600*/  BSYNC.RECONVERGENT B1 ;  /* 0x0000000000017941 */ /* 0x000fea0003800200 */
.L_x_57:
[----:B------:R-:W-:Y:S01]  /*2610*/  BAR.SYNC.DEFER_BLOCKING 0x0 ;  /* 0x0000000000007b1d */ /* 0x000fe20000010000 */
[----:B------:R-:W-:-:S13]  /*2620*/  ISETP.NE.AND P1, PT, R0, RZ, PT ;  /* 0x000000ff0000720c */ /* 0x000fda0003f25270 */
[----:B------:R-:W-:Y:S05]  /*2630*/  @P1 BRA `(.L_x_34) ;  /* 0x0000003400801947 */ /* 0x000fea0003800000 */
[----:B------:R-:W-:Y:S01]  /*2640*/  UISETP.GE.AND UP0, UPT, UR6, 0x21, UPT ;  /* 0x000000210600788c */ /* 0x000fe2000bf06270 */
[----:B------:R-:W-:Y:S02]  /*2650*/  IMAD.MOV.U32 R0, RZ, RZ, R8 ;  /* 0x000000ffff007224 */ /* 0x000fe400078e0008 */
[----:B---3--:R-:W-:Y:S02]  /*2660*/  IMAD.MOV.U32 R9, RZ, RZ, R7 ;  /* 0x000000ffff097224 */ /* 0x008fe400078e0007 */
[----:B0-----:R-:W-:-:S04]  /*2670*/  IMAD.MOV.U32 R10, RZ, RZ, R6 ;  /* 0x000000ffff0a7224 */ /* 0x001fc800078e0006 */
[----:B------:R-:W-:Y:S05]  /*2680*/  BRA.U !UP0, `(.L_x_59) ;  /* 0x00000001085c7547 */ /* 0x000fea000b800000 */
[----:B------:R-:W0:Y:S01]  /*2690*/  S2UR UR5, SR_CgaCtaId ;  /* 0x00000000000579c3 */ /* 0x000e220000008800 */
[----:B------:R-:W-:Y:S01]  /*26a0*/  UMOV UR4, 0x400 ;  /* 0x0000040000047882 */ /* 0x000fe20000000000 */
[----:B------:R-:W-:Y:S01]  /*26b0*/  BSSY.RECONVERGENT B1, `(.L_x_59) ;  /* 0x0000014000017945 */ /* 0x000fe20003800200 */
[----:B0-----:R-:W-:-:S09]  /*26c0*/  ULEA UR4, UR5, UR4, 0x18 ;  /* 0x0000000405047291 */ /* 0x001fd2000f8ec0ff */
[----:B--2-4-:R-:W0:Y:S04]  /*26d0*/  LDS R3, [UR4+0x18] ;  /* 0x00001804ff037984 */ /* 0x014e280008000800 */
[----:B------:R-:W2:Y:S01]  /*26e0*/  LDS.64 R4, [UR4+0x20] ;  /* 0x00002004ff047984 */ /* 0x000ea20008000a00 */
[----:B0-----:R-:W-:Y:S01]  /*26f0*/  ISETP.GE.U32.AND P0, PT, R8, R3, PT ;  /* 0x000000030800720c */ /* 0x001fe20003f06070 */
[----:B------:R-:W-:Y:S02]  /*2700*/  IMAD.MOV.U32 R0, RZ, RZ, R3 ;  /* 0x000000ffff007224 */ /* 0x000fe400078e0003 */
[----:B--2---:R-:W-:Y:S02]  /*2710*/  IMAD.MOV.U32 R9, RZ, RZ, R4 ;  /* 0x000000ffff097224 */ /* 0x004fe400078e0004 */
        /* <DEDUP_REMOVED lines=13> */
.L_x_60:
[----:B------:R-:W-:Y:S05]  /*27f0*/  BSYNC.RECONVERGENT B1 ;  /* 0x0000000000017941 */ /* 0x000fea0003800200 */
.L_x_59:
[----:B------:R-:W-:Y:S01]  /*2800*/  UISETP.GE.AND UP0, UPT, UR6, 0x41, UPT ;  /* 0x000000410600788c */ /* 0x000fe2000bf06270 */
[----:B--2-4-:R-:W-:Y:S02]  /*2810*/  IMAD.MOV.U32 R2, RZ, RZ, R0 ;  /* 0x000000ffff027224 */ /* 0x014fe400078e0000 */
[----:B------:R-:W-:Y:S02]  /*2820*/  IMAD.MOV.U32 R5, RZ, RZ, R9 ;  /* 0x000000ffff057224 */ /* 0x000fe400078e0009 */
[----:B------:R-:W-:-:S04]  /*2830*/  IMAD.MOV.U32 R4, RZ, RZ, R10 ;  /* 0x000000ffff047224 */ /* 0x000fc800078e000a */
[----:B------:R-:W-:Y:S05]  /*2840*/  BRA.U !UP0, `(.L_x_61) ;  /* 0x00000001085c7547 */ /* 0x000fea000b800000 */
[----:B------:R-:W0:Y:S01]  /*2850*/  S2UR UR5, SR_CgaCtaId ;  /* 0x00000000000579c3 */ /* 0x000e220000008800 */
[----:B------:R-:W-:Y:S01]  /*2860*/  UMOV UR4, 0x400 ;  /* 0x0000040000047882 */ /* 0x000fe20000000000 */
[----:B------:R-:W-:Y:S01]  /*2870*/  BSSY.RECONVERGENT B1, `(.L_x_61) ;  /* 0x0000014000017945 */ /* 0x000fe20003800200 */
[----:B0-----:R-:W-:-:S09]  /*2880*/  ULEA UR4, UR5, UR4, 0x18 ;  /* 0x0000000405047291 */ /* 0x001fd2000f8ec0ff */
[----:B------:R-:W0:Y:S04]  /*2890*/  LDS R3, [UR4+0x28] ;  /* 0x00002804ff037984 */ /* 0x000e280008000800 */
        /* <DEDUP_REMOVED lines=17> */
.L_x_62:
[----:B------:R-:W-:Y:S05]  /*29b0*/  BSYNC.RECONVERGENT B1 ;  /* 0x0000000000017941 */ /* 0x000fea0003800200 */
.L_x_61:
[----:B------:R-:W-:Y:S01]  /*29c0*/  UISETP.GE.AND UP0, UPT, UR6, 0x61, UPT ;  /* 0x000000610600788c */ /* 0x000fe2000bf06270 */
[----:B------:R-:W-:Y:S02]  /*29d0*/  IMAD.MOV.U32 R0, RZ, RZ, R2 ;  /* 0x000000ffff007224 */ /* 0x000fe400078e0002 */
        /* <DEDUP_REMOVED lines=25> */
.L_x_64:
[----:B------:R-:W-:Y:S05]  /*2b70*/  BSYNC.RECONVERGENT B1 ;  /* 0x0000000000017941 */ /* 0x000fea0003800200 */
.L_x_63:
        /* <DEDUP_REMOVED lines=27> */
.L_x_66:
[----:B------:R-:W-:Y:S05]  /*2d30*/  BSYNC.RECONVERGENT B1 ;  /* 0x0000000000017941 */ /* 0x000fea0003800200 */
.L_x_65:
        /* <DEDUP_REMOVED lines=27> */
.L_x_68:
[----:B------:R-:W-:Y:S05]  /*2ef0*/  BSYNC.RECONVERGENT B1 ;  /* 0x0000000000017941 */ /* 0x000fea0003800200 */
.L_x_67:
        /* <DEDUP_REMOVED lines=27> */
.L_x_70:
[----:B------:R-:W-:Y:S05]  /*30b0*/  BSYNC.RECONVERGENT B1 ;  /* 0x0000000000017941 */ /* 0x000fea0003800200 */
.L_x_69:
[----:B------:R-:W-:Y:S01]  /*30c0*/  UISETP.GE.AND UP0, UPT, UR6, 0xe1, UPT ;  /* 0x000000e10600788c */ /* 0x000fe2000bf06270 */
[----:B------:R-:W-:Y:S02]  /*30d0*/  IMAD.MOV.U32 R8, RZ, RZ, R2 ;  /* 0x000000ffff087224 */ /* 0x000fe400078e0002 */
[----:B------:R-:W-:Y:S02]  /*30e0*/  IMAD.MOV.U32 R7, RZ, RZ, R5 ;  /* 0x000000ffff077224 */ /* 0x000fe400078e0005 */
[----:B------:R-:W-:-:S04]  /*30f0*/  IMAD.MOV.U32 R6, RZ, RZ, R4 ;  /* 0x000000ffff067224 */ /* 0x000fc800078e0004 */
[----:B------:R-:W-:Y:S05]  /*3100*/  BRA.U !UP0, `(.L_x_34) ;  /* 0x0000002908cc7547 */ /* 0x000fea000b800000 */
[----:B------:R-:W0:Y:S01]  /*3110*/  S2UR UR5, SR_CgaCtaId ;  /* 0x00000000000579c3 */ /* 0x000e220000008800 */
[----:B------:R-:W-:Y:S02]  /*3120*/  UMOV UR4, 0x400 ;  /* 0x0000040000047882 */ /* 0x000fe40000000000 */
[----:B0-----:R-:W-:-:S09]  /*3130*/  ULEA UR4, UR5, UR4, 0x18 ;  /* 0x0000000405047291 */ /* 0x001fd2000f8ec0ff */
[----:B------:R-:W0:Y:S04]  /*3140*/  LDS R3, [UR4+0x78] ;  /* 0x00007804ff037984 */ /* 0x000e280008000800 */
[----:B-1----:R-:W1:Y:S01]  /*3150*/  LDS.64 R10, [UR4+0x80] ;  /* 0x00008004ff0a7984 */ /* 0x002e620008000a00 */
[----:B0-----:R-:W-:Y:S01]  /*3160*/  ISETP.GE.U32.AND P0, PT, R2, R3, PT ;  /* 0x000000030200720c */ /* 0x001fe20003f06070 */
[----:B------:R-:W-:Y:S02]  /*3170*/  IMAD.MOV.U32 R8, RZ, RZ, R3 ;  /* 0x000000ffff087224 */ /* 0x000fe400078e0003 */
[----:B-1----:R-:W-:Y:S02]  /*3180*/  IMAD.MOV.U32 R7, RZ, RZ, R10 ;  /* 0x000000ffff077224 */ /* 0x002fe400078e000a */
        /* <DEDUP_REMOVED lines=8> */
[CC--:B------:R-:W-:Y:S02]  /*3210*/  ISETP.LT.U32.AND P2, PT, R5.reuse, R10.reuse, PT ;  /* 0x0000000a0500720c */ /* 0x0c0fe40003f41070 */
[CC--:B------:R-:W-:Y:S02]  /*3220*/  ISETP.GE.AND.EX P0, PT, R4.reuse, R11.reuse, PT, P0 ;  /* 0x0000000b0400720c */ /* 0x0c0fe40003f06300 */
[----:B------:R-:W-:Y:S02]  /*3230*/  ISETP.LT.AND.EX P2, PT, R4, R11, PT, P2 ;  /* 0x0000000b0400720c */ /* 0x000fe40003f41320 */
[----:B------:R-:W-:Y:S02]  /*3240*/  SEL R8, R2, R3, !P0 ;  /* 0x0000000302087207 */ /* 0x000fe40004000000 */
[----:B------:R-:W-:-:S02]  /*3250*/  SEL R7, R5, R10, P2 ;  /* 0x0000000a05077207 */ /* 0x000fc40001000000 */
[----:B------:R-:W-:Y:S01]  /*3260*/  SEL R6, R4, R11, P2 ;  /* 0x0000000b04067207 */ /* 0x000fe20001000000 */
[----:B------:R-:W-:Y:S06]  /*3270*/  BRA `(.L_x_34) ;  /* 0x0000002800707947 */ /* 0x000fec0003800000 */
.L_x_2:
[----:B------:R-:W1:Y:S01]  /*3280*/  S2R R0, SR_TID.X ;  /* 0x0000000000007919 */ /* 0x000e620000002100 */
[----:B------:R-:W1:Y:S02]  /*3290*/  LDC.64 R2, c[0x0][0x380] ;  /* 0x0000e000ff027b82 */ /* 0x000e640000000a00 */
[----:B-1----:R-:W-:-:S05]  /*32a0*/  IMAD.WIDE.U32 R2, R0, 0x10, R2 ;  /* 0x0000001000027825 */ /* 0x002fca00078e0002 */
[----:B0-----:R-:W2:Y:S04]  /*32b0*/  LDG.E.CONSTANT R11, desc[UR10][R2.64] ;  /* 0x0000000a020b7981 */ /* 0x001ea8000c1e9900 */
[----:B------:R-:W2:Y:S04]  /*32c0*/  LDG.E.CONSTANT R6, desc[UR10][R2.64+0x1000] ;  /* 0x0010000a02067981 */ /* 0x000ea8000c1e9900 */
[----:B------:R-:W3:Y:S04]  /*32d0*/  LDG.E.64.CONSTANT R4, desc[UR10][R2.64+0x8] ;  /* 0x0000080a02047981 */ /* 0x000ee8000c1e9b00 */
[----:B------:R-:W3:Y:S04]  /*32e0*/  LDG.E.64.CONSTANT R16, desc[UR10][R2.64+0x1008] ;  /* 0x0010080a02107981 */ /* 0x000ee8000c1e9b00 */
[----:B------:R-:W4:Y:S04]  /*32f0*/  LDG.E.CONSTANT R7, desc[UR10][R2.64+0x2000] ;  /* 0x0020000a02077981 */ /* 0x000f28000c1e9900 */
[----:B------:R-:W5:Y:S04]  /*3300*/  LDG.E.64.CONSTANT R14, desc[UR10][R2.64+0x2008] ;  /* 0x0020080a020e7981 */ /* 0x000f68000c1e9b00 */
[----:B------:R-:W5:Y:S04]  /*3310*/  LDG.E.CONSTANT R10, desc[UR10][R2.64+0x3000] ;  /* 0x0030000a020a7981 */ /* 0x000f68000c1e9900 */
[----:B------:R-:W5:Y:S04]  /*3320*/  LDG.E.64.CONSTANT R12, desc[UR10][R2.64+0x3008] ;  /* 0x0030080a020c7981 */ /* 0x000f68000c1e9b00 */
[----:B------:R-:W5:Y:S04]  /*3330*/  LDG.E.CONSTANT R26, desc[UR10][R2.64+0x4000] ;  /* 0x0040000a021a7981 */ /* 0x000f68000c1e9900 */
[----:B------:R0:W5:Y:S01]  /*3340*/  LDG.E.64.CONSTANT R8, desc[UR10][R2.64+0x4008] ;  /* 0x0040080a02087981 */ /* 0x000162000c1e9b00 */
[----:B------:R-:W-:Y:S01]  /*3350*/  UISETP.GE.U32.AND UP0, UPT, UR8, 0xa00, UPT ;  /* 0x00000a000800788c */ /* 0x000fe2000bf06070 */
[----:B0-----:R-:W-:-:S02]  /*3360*/  IMAD.MOV.U32 R3, RZ, RZ, 0x500 ;  /* 0x00000500ff037424 */ /* 0x001fc400078e00ff */
[----:B------:R-:W-:Y:S01]  /*3370*/  IMAD.MOV.U32 R2, RZ, RZ, RZ ;  /* 0x000000ffff027224 */ /* 0x000fe200078e00ff */
[----:B--2---:R-:W-:-:S13]  /*3380*/  ISETP.GE.U32.AND P1, PT, R11, R6, PT ;  /* 0x000000060b00720c */ /* 0x004fda0003f26070 */
[----:B---3--:R-:W-:-:S04]  /*3390*/  @P1 ISETP.GE.U32.AND P0, PT, R4, R16, PT ;  /* 0x000000100400120c */ /* 0x008fc80003f06070 */
[----:B------:R-:W-:-:S04]  /*33a0*/  @P1 ISETP.GE.AND.EX P0, PT, R5, R17, PT, P0 ;  /* 0x000000110500120c */ /* 0x000fc80003f06300 */
[----:B------:R-:W-:-:S04]  /*33b0*/  @P1 ISETP.LT.U32.OR P0, PT, R6, R11, !P0 ;  /* 0x0000000b0600120c */ /* 0x000fc80004701470 */
[----:B------:R-:W-:Y:S02]  /*33c0*/  @P1 SEL R6, R11, R6, P0 ;  /* 0x000000060b061207 */ /* 0x000fe40000000000 */
[----:B------:R-:W-:Y:S02]  /*33d0*/  @P1 SEL R16, R4, R16, P0 ;  /* 0x0000001004101207 */ /* 0x000fe40000000000 */
[----:B----4-:R-:W-:Y:S02]  /*33e0*/  ISETP.GE.U32.AND P2, PT, R6, R7, PT ;  /* 0x000000070600720c */ /* 0x010fe40003f46070 */
[----:B------:R-:W-:-:S11]  /*33f0*/  @P1 SEL R17, R5, R17, P0 ;  /* 0x0000001105111207 */ /* 0x000fd60000000000 */
[----:B-----5:R-:W-:-:S04]  /*3400*/  @P2 ISETP.GE.U32.AND P0, PT, R16, R14, PT ;  /* 0x0000000e1000220c */ /* 0x020fc80003f06070 */
[----:B------:R-:W-:-:S04]  /*3410*/  @P2 ISETP.GE.AND.EX P0, PT, R17, R15, PT, P0 ;  /* 0x0000000f1100220c */ /* 0x000fc80003f06300 */
[----:B------:R-:W-:-:S04]  /*3420*/  @P2 ISETP.LT.U32.OR P0, PT, R7, R6, !P0 ;  /* 0x000000060700220c */ /* 0x000fc80004701470 */
[----:B------:R-:W-:Y:S02]  /*3430*/  @P2 SEL R7, R6, R7, P0 ;  /* 0x0000000706072207 */ /* 0x000fe40000000000 */
[----:B------:R-:W-:Y:S02]  /*3440*/  @P2 SEL R14, R16, R14, P0 ;  /* 0x0000000e100e2207 */ /* 0x000fe40000000000 */
[----:B------:R-:W-:Y:S02]  /*3450*/  ISETP.GE.U32.AND P1, PT, R7, R10, PT ;  /* 0x0000000a0700720c */ /* 0x000fe40003f26070 */
[----:B------:R-:W-:-:S11]  /*3460*/  @P2 SEL R15, R17, R15, P0 ;  /* 0x0000000f110f2207 */ /* 0x000fd60000000000 */
[----:B------:R-:W-:-:S04]  /*3470*/  @P1 ISETP.GE.U32.AND P0, PT, R14, R12, PT ;  /* 0x0000000c0e00120c */ /* 0x000fc80003f06070 */
        /* <DEDUP_REMOVED lines=11> */
[----:B------:R-:W-:Y:S01]  /*3530*/  @P2 SEL R9, R13, R9, P0 ;  /* 0x000000090d092207 */ /* 0x000fe20000000000 */
[----:B------:R-:W-:Y:S06]  /*3540*/  BRA.U !UP0, `(.L_x_71) ;  /* 0x0000000908dc7547 */ /* 0x000fec000b800000 */
[----:B------:R-:W-:Y:S01]  /*3550*/  UIADD3 UR9, UP0, UPT, UR8, -0xa00, URZ ;  /* 0xfffff60008097890 */ /* 0x000fe2000ff1e0ff */
[----:B------:R-:W-:Y:S02]  /*3560*/  IMAD.MOV.U32 R3, RZ, RZ, 0x500 ;  /* 0x00000500ff037424 */ /* 0x000fe400078e00ff */
[----:B------:R-:W-:Y:S01]  /*3570*/  IMAD.MOV.U32 R2, RZ, RZ, RZ ;  /* 0x000000ffff027224 */ /* 0x000fe200078e00ff */
[----:B------:R-:W-:Y:S02]  /*3580*/  ULEA.HI.X.SX32 UR8, UR8, 0xffffffff, 0x1, UP0 ;  /* 0xffffffff08087891 */ /* 0x000fe400080f0eff */
[----:B------:R-:W-:Y:S02]  /*3590*/  UIMAD.WIDE.U32 UR12, UR9, -0x33333333, URZ ;  /* 0xcccccccd090c78a5 */ /* 0x000fe4000f8e00ff */
[----:B------:R-:W-:Y:S02]  /*35a0*/  UIMAD.WIDE.U32 UR4, UR8, -0x33333333, URZ ;  /* 0xcccccccd080478a5 */ /* 0x000fe4000f8e00ff */
[----:B------:R-:W-:-:S02]  /*35b0*/  UISETP.GE.U32.AND UP1, UPT, UR9, 0x500, UPT ;  /* 0x000005000900788c */ /* 0x000fc4000bf26070 */
[----:B------:R-:W-:Y:S02]  /*35c0*/  UIMAD.WIDE.U32 UR4, UP0, UR9, -0x33333334, UR4 ;  /* 0xcccccccc090478a5 */ /* 0x000fe4000f800004 */
[----:B------:R-:W-:Y:S02]  /*35d0*/  UISETP.GE.U32.AND.EX UP1, UPT, UR8, URZ, UPT, UP1 ;  /* 0x000000ff0800728c */ /* 0x000fe4000bf26110 */
[----:B------:R-:W-:Y:S02]  /*35e0*/  UIADD3.X UR7, UPT, UPT, URZ, URZ, URZ, UP0, !UPT ;  /* 0x000000ffff077290 */ /* 0x000fe400087fe4ff */
[----:B------:R-:W-:Y:S01]  /*35f0*/  UIADD3 URZ, UP0, UPT, UR13, UR4, URZ ;  /* 0x000000040dff7290 */ /* 0x000fe2000ff1e0ff */
[----:B------:R-:W-:-:S03]  /*3600*/  UMOV UR6, UR5 ;  /* 0x0000000500067c82 */ /* 0x000fc60008000000 */
[----:B------:R-:W-:-:S04]  /*3610*/  UIMAD.WIDE.U32.X UR4, UR8, -0x33333334, UR6, UP0 ;  /* 0xcccccccc080478a5 */ /* 0x000fc800080e0406 */
[----:B------:R-:W-:-:S04]  /*3620*/  USHF.R.U64 UR6, UR4, 0xa, UR5 ;  /* 0x0000000a04067899 */ /* 0x000fc80008001205 */
[----:B------:R-:W-:-:S04]  /*3630*/  ULOP3.LUT UR7, UR6, 0x1, URZ, 0xc0, !UPT ;  /* 0x0000000106077892 */ /* 0x000fc8000f8ec0ff */
[----:B------:R-:W-:-:S04]  /*3640*/  UISETP.NE.U32.AND UP0, UPT, UR7, 0x1, UPT ;  /* 0x000000010700788c */ /* 0x000fc8000bf05070 */
[----:B------:R-:W-:Y:S01]  /*3650*/  UISETP.NE.U32.AND.EX UP0, UPT, URZ, URZ, UPT, UP0 ;  /* 0x000000ffff00728c */ /* 0x000fe2000bf05100 */
[----:B------:R-:W-:Y:S10]  /*3660*/  BRA.U !UP1, `(.L_x_72) ;  /* 0x0000000509b87547 */ /* 0x000ff4000b800000 */
[----:B------:R-:W0:Y:S01]  /*3670*/  LDCU.64 UR8, c[0x0][0x380] ;  /* 0x00007000ff0877ac */ /* 0x000e220008000a00 */
[----:B------:R-:W-:Y:S02]  /*3680*/  IMAD.MOV.U32 R3, RZ, RZ, 0x500 ;  /* 0x00000500ff037424 */ /* 0x000fe400078e00ff */
[----:B------:R-:W-:Y:S01]  /*3690*/  IMAD.MOV.U32 R2, RZ, RZ, RZ ;  /* 0x000000ffff027224 */ /* 0x000fe200078e00ff */
[----:B------:R-:W-:-:S04]  /*36a0*/  UIADD3 UR4, UP1, UPT, UR6, 0x1, URZ ;  /* 0x0000000106047890 */ /* 0x000fc8000ff3e0ff */
[----:B------:R-:W-:Y:S02]  /*36b0*/  ULEA.HI.X UR5, UR5, URZ, URZ, 0x16, UP1 ;  /* 0x000000ff05057291 */ /* 0x000fe400088fb4ff */
[----:B------:R-:W-:Y:S02]  /*36c0*/  ULOP3.LUT UR4, UR4, 0xfffffffe, URZ, 0xc0, !UPT ;  /* 0xfffffffe04047892 */ /* 0x000fe4000f8ec0ff */
[----:B------:R-:W-:Y:S01]  /*36d0*/  ULOP3.LUT UR5, UR5, 0x7fffff, URZ, 0xc0, !UPT ;  /* 0x007fffff05057892 */ /* 0x000fe2000f8ec0ff */
[----:B0-----:R-:W-:-:S04]  /*36e0*/  LEA R28, P0, R0, UR8, 0x4 ;  /* 0x00000008001c7c11 */ /* 0x001fc8000f8020ff */
[----:B------:R-:W-:Y:S02]  /*36f0*/  IADD3 R28, P1, PT, R28, 0xe008, RZ ;  /* 0x0000e0081c1c7810 */ /* 0x000fe40007f3e0ff */
[----:B------:R-:W-:-:S05]  /*3700*/  LEA.HI.X R29, R0, UR9, RZ, 0x4, P0 ;  /* 0x00000009001d7c11 */ /* 0x000fca00080f24ff */
[----:B------:R-:W-:-:S07]  /*3710*/  IMAD.X R29, RZ, RZ, R29, P1 ;  /* 0x000000ffff1d7224 */ /* 0x000fce00008e061d */
.L_x_73:
[----:B------:R-:W2:Y:S04]  /*3720*/  LDG.E.CONSTANT R25, desc[UR10][R28.64+-0x9008] ;  /* 0xff6ff80a1c197981 */ /* 0x000ea8000c1e9900 */
[----:B------:R-:W3:Y:S04]  /*3730*/  LDG.E.64.CONSTANT R22, desc[UR10][R28.64+-0x9000] ;  /* 0xff70000a1c167981 */ /* 0x000ee8000c1e9b00 */
[----:B------:R-:W4:Y:S04]  /*3740*/  LDG.E.CONSTANT R27, desc[UR10][R28.64+-0x8008] ;  /* 0xff7ff80a1c1b7981 */ /* 0x000f28000c1e9900 */
[----:B------:R-:W5:Y:S04]  /*3750*/  LDG.E.64.CONSTANT R10, desc[UR10][R28.64+-0x8000] ;  /* 0xff80000a1c0a7981 */ /* 0x000f68000c1e9b00 */
[----:B------:R-:W5:Y:S04]  /*3760*/  LDG.E.CONSTANT R4, desc[UR10][R28.64+-0x7008] ;  /* 0xff8ff80a1c047981 */ /* 0x000f68000c1e9900 */
        /* <DEDUP_REMOVED lines=8> */
[----:B------:R-:W5:Y:S01]  /*37f0*/  LDG.E.64.CONSTANT R20, desc[UR10][R28.64+-0x3000] ;  /* 0xffd0000a1c147981 */ /* 0x000f62000c1e9b00 */
[----:B--2---:R-:W-:-:S13]  /*3800*/  ISETP.GE.U32.AND P1, PT, R26, R25, PT ;  /* 0x000000191a00720c */ /* 0x004fda0003f26070 */
[----:B---3--:R-:W-:-:S04]  /*3810*/  @P1 ISETP.GE.U32.AND P0, PT, R8, R22, PT ;  /* 0x000000160800120c */ /* 0x008fc80003f06070 */
[----:B------:R-:W-:-:S04]  /*3820*/  @P1 ISETP.GE.AND.EX P0, PT, R9, R23, PT, P0 ;  /* 0x000000170900120c */ /* 0x000fc80003f06300 */
[----:B------:R-:W-:-:S04]  /*3830*/  @P1 ISETP.LT.U32.OR P0, PT, R25, R26, !P0 ;  /* 0x0000001a1900120c */ /* 0x000fc80004701470 */
[----:B------:R-:W-:Y:S02]  /*3840*/  @P1 SEL R25, R26, R25, P0 ;  /* 0x000000191a191207 */ /* 0x000fe40000000000 */
[----:B------:R-:W-:Y:S01]  /*3850*/  @P1 SEL R22, R8, R22, P0 ;  /* 0x0000001608161207 */ /* 0x000fe20000000000 */
[----:B------:R-:W2:Y:S01]  /*3860*/  LDG.E.CONSTANT R26, desc[UR10][R28.64+-0x8] ;  /* 0xfffff80a1c1a7981 */ /* 0x000ea2000c1e9900 */
[----:B----4-:R-:W-:Y:S02]  /*3870*/  ISETP.GE.U32.AND P2, PT, R25, R27, PT ;  /* 0x0000001b1900720c */ /* 0x010fe40003f46070 */
[----:B------:R-:W-:Y:S02]  /*3880*/  @P1 SEL R23, R9, R23, P0 ;  /* 0x0000001709171207 */ /* 0x000fe40000000000 */
[----:B------:R0:W3:Y:S09]  /*3890*/  LDG.E.64.CONSTANT R8, desc[UR10][R28.64] ;  /* 0x0000000a1c087981 */ /* 0x0000f2000c1e9b00 */
[----:B-----5:R-:W-:-:S04]  /*38a0*/  @P2 ISETP.GE.U32.AND P0, PT, R22, R10, PT ;  /* 0x0000000a1600220c */ /* 0x020fc80003f06070 */
[----:B------:R-:W-:-:S04]  /*38b0*/  @P2 ISETP.GE.AND.EX P0, PT, R23, R11, PT, P0 ;  /* 0x0000000b1700220c */ /* 0x000fc80003f06300 */
[----:B------:R-:W-:-:S04]  /*38c0*/  @P2 ISETP.LT.U32.OR P0, PT, R27, R25, !P0 ;  /* 0x000000191b00220c */ /* 0x000fc80004701470 */
[----:B------:R-:W-:Y:S02]  /*38d0*/  @P2 SEL R27, R25, R27, P0 ;  /* 0x0000001b191b2207 */ /* 0x000fe40000000000 */
[----:B------:R-:W4:Y:S02]  /*38e0*/  LDG.E.CONSTANT R25, desc[UR10][R28.64+-0x2008] ;  /* 0xffdff80a1c197981 */ /* 0x000f24000c1e9900 */
[----:B------:R-:W-:Y:S02]  /*38f0*/  ISETP.GE.U32.AND P1, PT, R27, R4, PT ;  /* 0x000000041b00720c */ /* 0x000fe40003f26070 */
[----:B------:R-:W-:Y:S02]  /*3900*/  @P2 SEL R10, R22, R10, P0 ;  /* 0x0000000a160a2207 */ /* 0x000fe40000000000 */
[----:B------:R-:W-:Y:S02]  /*3910*/  @P2 SEL R11, R23, R11, P0 ;  /* 0x0000000b170b2207 */ /* 0x000fe40000000000 */
[----:B------:R-:W5:Y:S07]  /*3920*/  LDG.E.64.CONSTANT R22, desc[UR10][R28.64+-0x2000] ;  /* 0xffe0000a1c167981 */ /* 0x000f6e000c1e9b00 */
[----:B------:R-:W-:-:S04]  /*3930*/  @P1 ISETP.GE.U32.AND P0, PT, R10, R12, PT ;  /* 0x0000000c0a00120c */ /* 0x000fc80003f06070 */
[----:B------:R-:W-:-:S04]  /*3940*/  @P1 ISETP.GE.AND.EX P0, PT, R11, R13, PT, P0 ;  /* 0x0000000d0b00120c */ /* 0x000fc80003f06300 */
[----:B------:R-:W-:-:S04]  /*3950*/  @P1 ISETP.LT.U32.OR P0, PT, R4, R27, !P0 ;  /* 0x0000001b0400120c */ /* 0x000fc80004701470 */
[----:B------:R-:W-:Y:S02]  /*3960*/  @P1 SEL R4, R27, R4, P0 ;  /* 0x000000041b041207 */ /* 0x000fe40000000000 */
[----:B------:R-:W2:Y:S01]  /*3970*/  LDG.E.CONSTANT R27, desc[UR10][R28.64+-0x1008] ;  /* 0xffeff80a1c1b7981 */ /* 0x000ea2000c1e9900 */
[----:B------:R-:W-:Y:S02]  /*3980*/  @P1 SEL R12, R10, R12, P0 ;  /* 0x0000000c0a0c1207 */ /* 0x000fe40000000000 */
[----:B------:R-:W-:Y:S02]  /*3990*/  @P1 SEL R13, R11, R13, P0 ;  /* 0x0000000d0b0d1207 */ /* 0x000fe40000000000 */
[----:B------:R-:W3:Y:S01]  /*39a0*/  LDG.E.64.CONSTANT R10, desc[UR10][R28.64+-0x1000] ;  /* 0xfff0000a1c0a7981 */ /* 0x000ee2000c1e9b00 */
[----:B------:R-:W-:-:S13]  /*39b0*/  ISETP.GE.U32.AND P2, PT, R4, R5, PT ;  /* 0x000000050400720c */ /* 0x000fda0003f46070 */
[----:B------:R-:W-:-:S04]  /*39c0*/  @P2 ISETP.GE.U32.AND P0, PT, R12, R14, PT ;  /* 0x0000000e0c00220c */ /* 0x000fc80003f06070 */
[----:B------:R-:W-:-:S04]  /*39d0*/  @P2 ISETP.GE.AND.EX P0, PT, R13, R15, PT, P0 ;  /* 0x0000000f0d00220c */ /* 0x000fc80003f06300 */
[----:B------:R-:W-:-:S04]  /*39e0*/  @P2 ISETP.LT.U32.OR P0, PT, R5, R4, !P0 ;  /* 0x000000040500220c */ /* 0x000fc80004701470 */
[----:B------:R-:W-:-:S04]  /*39f0*/  @P2 SEL R5, R4, R5, P0 ;  /* 0x0000000504052207 */ /* 0x000fc80000000000 */
[----:B------:R-:W-:Y:S02]  /*3a00*/  ISETP.GE.U32.AND P1, PT, R5, R6, PT ;  /* 0x000000060500720c */ /* 0x000fe40003f26070 */
[----:B------:R-:W-:Y:S02]  /*3a10*/  @P2 SEL R14, R12, R14, P0 ;  /* 0x0000000e0c0e2207 */ /* 0x000fe40000000000 */
[----:B------:R-:W-:-:S09]  /*3a20*/  @P2 SEL R15, R13, R15, P0 ;  /* 0x0000000f0d0f2207 */ /* 0x000fd20000000000 */
        /* <DEDUP_REMOVED lines=17> */
[----:B------:R-:W-:Y:S02]  /*3b40*/  @P1 SEL R24, R7, R24, P0 ;  /* 0x0000001807181207 */ /* 0x000fe40000000000 */
[----:B------:R-:W-:Y:S02]  /*3b50*/  @P1 SEL R20, R18, R20, P0 ;  /* 0x0000001412141207 */ /* 0x000fe40000000000 */
[----:B------:R-:W-:Y:S01]  /*3b60*/  @P1 SEL R21, R19, R21, P0 ;  /* 0x0000001513151207 */ /* 0x000fe20000000000 */
[----:B------:R-:W-:-:S04]  /*3b70*/  UIADD3 UR4, UP1, UPT, UR4, -0x2, URZ ;  /* 0xfffffffe04047890 */ /* 0x000fc8000ff3e0ff */
[----:B------:R-:W-:Y:S02]  /*3b80*/  UIADD3.X UR5, UPT, UPT, UR5, -0x1, URZ, UP1, !UPT ;  /* 0xffffffff05057890 */ /* 0x000fe40008ffe4ff */
[----:B------:R-:W-:-:S04]  /*3b90*/  UISETP.NE.U32.AND UP1, UPT, UR4, URZ, UPT ;  /* 0x000000ff0400728c */ /* 0x000fc8000bf25070 */
[----:B------:R-:W-:Y:S01]  /*3ba0*/  UISETP.NE.AND.EX UP1, UPT, UR5, URZ, UPT, UP1 ;  /* 0x000000ff0500728c */ /* 0x000fe2000bf25310 */
[----:B----4-:R-:W-:-:S13]  /*3bb0*/  ISETP.GE.U32.AND P2, PT, R24, R25, PT ;  /* 0x000000191800720c */ /* 0x010fda0003f46070 */
[----:B-----5:R-:W-:-:S04]  /*3bc0*/  @P2 ISETP.GE.U32.AND P0, PT, R20, R22, PT ;  /* 0x000000161400220c */ /* 0x020fc80003f06070 */
[----:B------:R-:W-:-:S04]  /*3bd0*/  @P2 ISETP.GE.AND.EX P0, PT, R21, R23, PT, P0 ;  /* 0x000000171500220c */ /* 0x000fc80003f06300 */
[----:B------:R-:W-:-:S04]  /*3be0*/  @P2 ISETP.LT.U32.OR P0, PT, R25, R24, !P0 ;  /* 0x000000181900220c */ /* 0x000fc80004701470 */
[----:B------:R-:W-:-:S04]  /*3bf0*/  @P2 SEL R25, R24, R25, P0 ;  /* 0x0000001918192207 */ /* 0x000fc80000000000 */
[----:B--2---:R-:W-:Y:S02]  /*3c00*/  ISETP.GE.U32.AND P3, PT, R25, R27, PT ;  /* 0x0000001b1900720c */ /* 0x004fe40003f66070 */
[----:B------:R-:W-:Y:S02]  /*3c10*/  @P2 SEL R22, R20, R22, P0 ;  /* 0x0000001614162207 */ /* 0x000fe40000000000 */
[----:B------:R-:W-:-:S09]  /*3c20*/  @P2 SEL R23, R21, R23, P0 ;  /* 0x0000001715172207 */ /* 0x000fd20000000000 */
[----:B---3--:R-:W-:-:S04]  /*3c30*/  @P3 ISETP.GE.U32.AND P0, PT, R22, R10, PT ;  /* 0x0000000a1600320c */ /* 0x008fc80003f06070 */
[----:B------:R-:W-:-:S04]  /*3c40*/  @P3 ISETP.GE.AND.EX P0, PT, R23, R11, PT, P0 ;  /* 0x0000000b1700320c */ /* 0x000fc80003f06300 */
[----:B------:R-:W-:-:S04]  /*3c50*/  @P3 ISETP.LT.U32.OR P0, PT, R27, R25, !P0 ;  /* 0x000000191b00320c */ /* 0x000fc80004701470 */
[----:B------:R-:W-:-:S04]  /*3c60*/  @P3 SEL R27, R25, R27, P0 ;  /* 0x0000001b191b3207 */ /* 0x000fc80000000000 */
[----:B------:R-:W-:Y:S02]  /*3c70*/  ISETP.GE.U32.AND P1, PT, R27, R26, PT ;  /* 0x0000001a1b00720c */ /* 0x000fe40003f26070 */
[----:B------:R-:W-:Y:S02]  /*3c80*/  @P3 SEL R10, R22, R10, P0 ;  /* 0x0000000a160a3207 */ /* 0x000fe40000000000 */
[----:B------:R-:W-:Y:S02]  /*3c90*/  @P3 SEL R11, R23, R11, P0 ;  /* 0x0000000b170b3207 */ /* 0x000fe40000000000 */
[----:B0-----:R-:W-:-:S07]  /*3ca0*/  IADD3 R28, P3, PT, R28, 0xa000, RZ ;  /* 0x0000a0001c1c7810 */ /* 0x001fce0007f7e0ff */
[----:B------:R-:W-:-:S04]  /*3cb0*/  @P1 ISETP.GE.U32.AND P0, PT, R10, R8, PT ;  /* 0x000000080a00120c */ /* 0x000fc80003f06070 */
[----:B------:R-:W-:Y:S02]  /*3cc0*/  @P1 ISETP.GE.AND.EX P0, PT, R11, R9, PT, P0 ;  /* 0x000000090b00120c */ /* 0x000fe40003f06300 */
[----:B------:R-:W-:Y:S02]  /*3cd0*/  IADD3 R3, P2, PT, R3, 0xa00, RZ ;  /* 0x00000a0003037810 */ /* 0x000fe40007f5e0ff */
[----:B------:R-:W-:Y:S01]  /*3ce0*/  @P1 ISETP.LT.U32.OR P0, PT, R26, R27, !P0 ;  /* 0x0000001b1a00120c */ /* 0x000fe20004701470 */
[----:B------:R-:W-:Y:S02]  /*3cf0*/  IMAD.X R29, RZ, RZ, R29, P3 ;  /* 0x000000ffff1d7224 */ /* 0x000fe400018e061d */
[----:B------:R-:W-:Y:S01]  /*3d00*/  IMAD.X R2, RZ, RZ, R2, P2 ;  /* 0x000000ffff027224 */ /* 0x000fe200010e0602 */
[----:B------:R-:W-:Y:S02]  /*3d10*/  @P1 SEL R26, R27, R26, P0 ;  /* 0x0000001a1b1a1207 */ /* 0x000fe40000000000 */
[----:B------:R-:W-:-:S02]  /*3d20*/  @P1 SEL R8, R10, R8, P0 ;  /* 0x000000080a081207 */ /* 0x000fc40000000000 */
[----:B------:R-:W-:Y:S01]  /*3d30*/  @P1 SEL R9, R11, R9, P0 ;  /* 0x000000090b091207 */ /* 0x000fe20000000000 */
[----:B------:R-:W-:Y:S06]  /*3d40*/  BRA.U UP1, `(.L_x_73) ;  /* 0xfffffff901747547 */ /* 0x000fec000b83ffff */
.L_x_72:
[----:B------:R-:W-:Y:S05]  /*3d50*/  BRA.U !UP0, `(.L_x_71) ;  /* 0x0000000108d87547 */ /* 0x000fea000b800000 */
[----:B------:R-:W0:Y:S02]  /*3d60*/  LDC.64 R4, c[0x0][0x380] ;  /* 0x0000e000ff047b82 */ /* 0x000e240000000a00 */
[----:B0-----:R-:W-:-:S03]  /*3d70*/  IMAD.WIDE.U32 R4, R0, 0x10, R4 ;  /* 0x0000001000047825 */ /* 0x001fc600078e0004 */
[----:B------:R-:W-:-:S04]  /*3d80*/  LEA R14, P0, R3, R4, 0x4 ;  /* 0x00000004030e7211 */ /* 0x000fc800078020ff */
[----:B------:R-:W-:-:S05]  /*3d90*/  LEA.HI.X R15, R3, R5, R2, 0x4, P0 ;  /* 0x00000005030f7211 */ /* 0x000fca00000f2402 */
        /* <DEDUP_REMOVED lines=38> */
[----:B------:R-:W-:Y:S02]  /*4000*/  @P2 SEL R13, R5, R13, P0 ;  /* 0x0000000d050d2207 */ /* 0x000fe40000000000 */
[----:B------:R-:W-:-:S05]  /*4010*/  IADD3 R3, P2, PT, R3, 0x500, RZ ;  /* 0x0000050003037810 */ /* 0x000fca0007f5e0ff */
[----:B------:R-:W-:-:S04]  /*4020*/  IMAD.X R2, RZ, RZ, R2, P2 ;  /* 0x000000ffff027224 */ /* 0x000fc800010e0602 */
[----:B------:R-:W-:-:S04]  /*4030*/  @P1 ISETP.GE.U32.AND P0, PT, R12, R16, PT ;  /* 0x000000100c00120c */ /* 0x000fc80003f06070 */
[----:B------:R-:W-:-:S04]  /*4040*/  @P1 ISETP.GE.AND.EX P0, PT, R13, R17, PT, P0 ;  /* 0x000000110d00120c */ /* 0x000fc80003f06300 */
[----:B------:R-:W-:-:S04]  /*4050*/  @P1 ISETP.LT.U32.OR P0, PT, R23, R20, !P0 ;  /* 0x000000141700120c */ /* 0x000fc80004701470 */
[----:B------:R-:W-:Y:S02]  /*4060*/  @P1 SEL R16, R12, R16, P0 ;  /* 0x000000100c101207 */ /* 0x000fe40000000000 */
[----:B------:R-:W-:Y:S02]  /*4070*/  @P1 SEL R17, R13, R17, P0 ;  /* 0x000000110d111207 */ /* 0x000fe40000000000 */
[----:B------:R-:W-:Y:S01]  /*4080*/  @P1 SEL R23, R20, R23, P0 ;  /* 0x0000001714171207 */ /* 0x000fe20000000000 */
[----:B------:R-:W-:Y:S02]  /*4090*/  IMAD.MOV.U32 R8, RZ, RZ, R16 ;  /* 0x000000ffff087224 */ /* 0x000fe400078e0010 */
[----:B------:R-:W-:Y:S02]  /*40a0*/  IMAD.MOV.U32 R9, RZ, RZ, R17 ;  /* 0x000000ffff097224 */ /* 0x000fe400078e0011 */
[----:B------:R-:W-:-:S07]  /*40b0*/  IMAD.MOV.U32 R26, RZ, RZ, R23 ;  /* 0x000000ffff1a7224 */ /* 0x000fce00078e0017 */
.L_x_71:
[----:B------:R-:W0:Y:S02]  /*40c0*/  LDCU UR4, c[0x0][0x390] ;  /* 0x00007200ff0477ac */ /* 0x000e240008000800 */
[----:B0-----:R-:W-:Y:S02]  /*40d0*/  USHF.R.S32.HI UR5, URZ, 0x1f, UR4 ;  /* 0x0000001fff057899 */ /* 0x001fe40008011404 */
[----:B------:R-:W-:-:S04]  /*40e0*/  ISETP.GE.U32.AND P0, PT, R3, UR4, PT ;  /* 0x0000000403007c0c */ /* 0x000fc8000bf06070 */
[----:B------:R-:W-:-:S13]  /*40f0*/  ISETP.GE.AND.EX P0, PT, R2, UR5, PT, P0 ;  /* 0x0000000502007c0c */ /* 0x000fda000bf06300 */
[----:B------:R-:W-:Y:S05]  /*4100*/  @P0 BRA `(.L_x_74) ;  /* 0x0000000800480947 */ /* 0x000fea0003800000 */
[----:B------:R-:W-:Y:S01]  /*4110*/  IADD3 R5, PT, PT, -R3, UR4, RZ ;  /* 0x0000000403057c10 */ /* 0x000fe2000fffe1ff */
[----:B------:R-:W-:Y:S03]  /*4120*/  BSSY.RECONVERGENT B1, `(.L_x_74) ;  /* 0x0000090000017945 */ /* 0x000fe60003800200 */
[----:B------:R-:W-:-:S13]  /*4130*/  ISETP.GE.AND P0, PT, R0, R5, PT ;  /* 0x000000050000720c */ /* 0x000fda0003f06270 */
[----:B------:R-:W-:Y:S05]  /*4140*/  @P0 BRA `(.L_x_75) ;  /* 0x0000000800340947 */ /* 0x000fea0003800000 */
[----:B------:R-:W-:Y:S01]  /*4150*/  LOP3.LUT R4, RZ, R0, RZ, 0x33, !PT ;  /* 0x00000000ff047212 */ /* 0x000fe200078e33ff */
[----:B------:R-:W-:Y:S03]  /*4160*/  BSSY.RECONVERGENT B2, `(.L_x_76) ;  /* 0x000002d000027945 */ /* 0x000fe60003800200 */
[----:B------:R-:W-:-:S04]  /*4170*/  IADD3 R14, PT, PT, -R3, UR4, R4 ;  /* 0x00000004030e7c10 */ /* 0x000fc8000fffe104 */
[----:B------:R-:W-:-:S04]  /*4180*/  LOP3.LUT R4, R14, 0x300, RZ, 0xc0, !PT ;  /* 0x000003000e047812 */ /* 0x000fc800078ec0ff */
[----:B------:R-:W-:Y:S01]  /*4190*/  ISETP.NE.AND P0, PT, R4, 0x300, PT ;  /* 0x000003000400780c */ /* 0x000fe20003f05270 */
[----:B------:R-:W-:-:S12]  /*41a0*/  IMAD.MOV.U32 R4, RZ, RZ, R0 ;  /* 0x000000ffff047224 */ /* 0x000fd800078e0000 */
[----:B------:R-:W-:Y:S05]  /*41b0*/  @!P0 BRA `(.L_x_77) ;  /* 0x00000000009c8947 */ /* 0x000fea0003800000 */
[----:B------:R-:W0:Y:S01]  /*41c0*/  LDCU.64 UR6, c[0x0][0x380] ;  /* 0x00007000ff0677ac */ /* 0x000e220008000a00 */
[----:B------:R-:W-:Y:S02]  /*41d0*/  IADD3 R11, P0, PT, R0, R3, RZ ;  /* 0x00000003000b7210 */ /* 0x000fe40007f1e0ff */
[----:B------:R-:W-:-:S03]  /*41e0*/  LEA.HI R4, R14, 0x1, RZ, 0x18 ;  /* 0x000000010e047811 */ /* 0x000fc600078fc0ff */
[----:B------:R-:W-:Y:S01]  /*41f0*/  IMAD.X R10, RZ, RZ, R2, P0 ;  /* 0x000000ffff0a7224 */ /* 0x000fe200000e0602 */
[----:B------:R-:W-:Y:S01]  /*4200*/  LOP3.LUT R6, R4, 0x3, RZ, 0xc0, !PT ;  /* 0x0000000304067812 */ /* 0x000fe200078ec0ff */
[----:B------:R-:W-:-:S04]  /*4210*/  IMAD.MOV.U32 R4, RZ, RZ, R0 ;  /* 0x000000ffff047224 */ /* 0x000fc800078e0000 */
[----:B------:R-:W-:Y:S01]  /*4220*/  IMAD.MOV R12, RZ, RZ, -R6 ;  /* 0x000000ffff0c7224 */ /* 0x000fe200078e0a06 */
[----:B0-----:R-:W-:-:S04]  /*4230*/  LEA R13, P1, R11, UR6, 0x4 ;  /* 0x000000060b0d7c11 */ /* 0x001fc8000f8220ff */
[----:B------:R-:W-:-:S09]  /*4240*/  LEA.HI.X R11, R11, UR7, R10, 0x4, P1 ;  /* 0x000000070b0b7c11 */ /* 0x000fd200088f240a */
.L_x_80:
[----:B------:R-:W-:-:S05]  /*4250*/  IMAD.MOV.U32 R10, RZ, RZ, R13 ;  /* 0x000000ffff0a7224 */ /* 0x000fca00078e000d */
[----:B------:R-:W2:Y:S04]  /*4260*/  LDG.E.CONSTANT R19, desc[UR10][R10.64] ;  /* 0x0000000a0a137981 */ /* 0x000ea8000c1e9900 */
[----:B------:R-:W3:Y:S01]  /*4270*/  LDG.E.64.CONSTANT R6, desc[UR10][R10.64+0x8] ;  /* 0x0000080a0a067981 */ /* 0x000ee2000c1e9b00 */
[----:B------:R-:W-:Y:S01]  /*4280*/  VIADD R12, R12, 0x1 ;  /* 0x000000010c0c7836 */ /* 0x000fe20000000000 */
[----:B------:R-:W-:Y:S01]  /*4290*/  BSSY.RECONVERGENT B3, `(.L_x_78) ;  /* 0x0000016000037945 */ /* 0x000fe20003800200 */
[----:B------:R-:W-:Y:S01]  /*42a0*/  IMAD.MOV.U32 R15, RZ, RZ, R8 ;  /* 0x000000ffff0f7224 */ /* 0x000fe200078e0008 */
        /* <DEDUP_REMOVED lines=20> */
.L_x_79:
[----:B------:R-:W-:Y:S05]  /*43f0*/  BSYNC.RECONVERGENT B3 ;  /* 0x0000000000037941 */ /* 0x000fea0003800200 */
.L_x_78:
[----:B------:R-:W-:Y:S02]  /*4400*/  IMAD.X R11, RZ, RZ, R11, P3 ;  /* 0x000000ffff0b7224 */ /* 0x000fe400018e060b */
[----:B------:R-:W-:Y:S01]  /*4410*/  VIADD R4, R4, 0x100 ;  /* 0x0000010004047836 */ /* 0x000fe20000000000 */
[----:B------:R-:W-:Y:S06]  /*4420*/  @P2 BRA `(.L_x_80) ;  /* 0xfffffffc00882947 */ /* 0x000fec000383ffff */
.L_x_77:
[----:B------:R-:W-:Y:S05]  /*4430*/  BSYNC.RECONVERGENT B2 ;  /* 0x0000000000027941 */ /* 0x000fea0003800200 */
.L_x_76:
[----:B------:R-:W-:-:S13]  /*4440*/  ISETP.GE.U32.AND P0, PT, R14, 0x300, PT ;  /* 0x000003000e00780c */ /* 0x000fda0003f06070 */
[----:B------:R-:W-:Y:S05]  /*4450*/  @!P0 BRA `(.L_x_75) ;  /* 0x0000000400708947 */ /* 0x000fea0003800000 */
[----:B------:R-:W0:Y:S01]  /*4460*/  LDCU.64 UR6, c[0x0][0x380] ;  /* 0x00007000ff0677ac */ /* 0x000e220008000a00 */
[----:B------:R-:W-:-:S05]  /*4470*/  IADD3 R3, P0, PT, R4, R3, RZ ;  /* 0x0000000304037210 */ /* 0x000fca0007f1e0ff */
[----:B------:R-:W-:Y:S01]  /*4480*/  IMAD.X R2, RZ, RZ, R2, P0 ;  /* 0x000000ffff027224 */ /* 0x000fe200000e0602 */
[----:B0-----:R-:W-:-:S04]  /*4490*/  LEA R10, P1, R3, UR6, 0x4 ;  /* 0x00000006030a7c11 */ /* 0x001fc8000f8220ff */
[----:B------:R-:W-:Y:S02]  /*44a0*/  IADD3 R10, P0, PT, R10, 0x3008, RZ ;  /* 0x000030080a0a7810 */ /* 0x000fe40007f1e0ff */
[----:B------:R-:W-:-:S05]  /*44b0*/  LEA.HI.X R11, R3, UR7, R2, 0x4, P1 ;  /* 0x00000007030b7c11 */ /* 0x000fca00088f2402 */
[----:B------:R-:W-:-:S07]  /*44c0*/  IMAD.X R11, RZ, RZ, R11, P0 ;  /* 0x000000ffff0b7224 */ /* 0x000fce00000e060b */
.L_x_89:
[----:B------:R-:W2:Y:S04]  /*44d0*/  LDG.E.CONSTANT R17, desc[UR10][R10.64+-0x3008] ;  /* 0xffcff80a0a117981 */ /* 0x000ea8000c1e9900 */
[----:B------:R-:W3:Y:S04]  /*44e0*/  LDG.E.64.CONSTANT R14, desc[UR10][R10.64+-0x3000] ;  /* 0xffd0000a0a0e7981 */ /* 0x000ee8000c1e9b00 */
[----:B------:R0:W5:Y:S04]  /*44f0*/  LDG.E.CONSTANT R23, desc[UR10][R10.64+-0x2008] ;  /* 0xffdff80a0a177981 */ /* 0x000168000c1e9900 */
        /* <DEDUP_REMOVED lines=22> */
.L_x_82:
[----:B------:R-:W-:Y:S05]  /*4660*/  BSYNC.RECONVERGENT B2 ;  /* 0x0000000000027941 */ /* 0x000fea0003800200 */
.L_x_81:
        /* <DEDUP_REMOVED lines=17> */
.L_x_84:
[----:B------:R-:W-:Y:S05]  /*4780*/  BSYNC.RECONVERGENT B2 ;  /* 0x0000000000027941 */ /* 0x000fea0003800200 */
.L_x_83:
        /* <DEDUP_REMOVED lines=17> */
.L_x_86:
[----:B------:R-:W-:Y:S05]  /*48a0*/  BSYNC.RECONVERGENT B2 ;  /* 0x0000000000027941 */ /* 0x000fea0003800200 */
.L_x_85:
        /* <DEDUP_REMOVED lines=17> */
.L_x_88:
[----:B------:R-:W-:Y:S05]  /*49c0*/  BSYNC.RECONVERGENT B2 ;  /* 0x0000000000027941 */ /* 0x000fea0003800200 */
.L_x_87:
[----:B------:R-:W-:Y:S01]  /*49d0*/  VIADD R4, R4, 0x400 ;  /* 0x0000040004047836 */ /* 0x000fe20000000000 */
[----:B------:R-:W-:-:S04]  /*49e0*/  IADD3 R10, P1, PT, R10, 0x4000, RZ ;  /* 0x000040000a0a7810 */ /* 0x000fc80007f3e0ff */
[----:B------:R-:W-:Y:S01]  /*49f0*/  ISETP.GE.AND P0, PT, R4, R5, PT ;  /* 0x000000050400720c */ /* 0x000fe20003f06270 */
[----:B------:R-:W-:-:S12]  /*4a00*/  IMAD.X R11, RZ, RZ, R11, P1 ;  /* 0x000000ffff0b7224 */ /* 0x000fd800008e060b */
[----:B------:R-:W-:Y:S05]  /*4a10*/  @!P0 BRA `(.L_x_89) ;  /* 0xfffffff800ac8947 */ /* 0x000fea000383ffff */
.L_x_75:
[----:B------:R-:W-:Y:S05]  /*4a20*/  BSYNC.RECONVERGENT B1 ;  /* 0x0000000000017941 */ /* 0x000fea0003800200 */
.L_x_74:
[----:B------:R-:W0:Y:S01]  /*4a30*/  S2R R2, SR_LANEID ;  /* 0x0000000000027919 */ /* 0x000e220000000000 */
[----:B------:R-:W-:Y:S01]  /*4a40*/  BSSY.RECONVERGENT B1, `(.L_x_90) ;  /* 0x000001e000017945 */ /* 0x000fe20003800200 */
[----:B------:R-:W-:Y:S01]  /*4a50*/  IMAD.MOV.U32 R6, RZ, RZ, R8 ;  /* 0x000000ffff067224 */ /* 0x000fe200078e0008 */
[----:B------:R1:W2:Y:S01]  /*4a60*/  SHFL.DOWN PT, R3, R26, 0x1, 0x1f ;  /* 0x08201f001a037f89 */ /* 0x0002a200000e0000 */
[----:B------:R-:W-:-:S03]  /*4a70*/  IMAD.MOV.U32 R7, RZ, RZ, R9 ;  /* 0x000000ffff077224 */ /* 0x000fc600078e0009 */
[----:B------:R1:W3:Y:S04]  /*4a80*/  SHFL.DOWN PT, R5, R8, 0x1, 0x1f ;  /* 0x08201f0008057f89 */ /* 0x0002e800000e0000 */
[----:B------:R1:W4:Y:S01]  /*4a90*/  SHFL.DOWN PT, R4, R9, 0x1, 0x1f ;  /* 0x08201f0009047f89 */ /* 0x00032200000e0000 */
[C---:B0-----:R-:W-:Y:S02]  /*4aa0*/  ISETP.GT.AND P0, PT, R2.reuse, 0x1e, PT ;  /* 0x0000001e0200780c */ /* 0x041fe40003f04270 */
[C---:B------:R-:W-:Y:S02]  /*4ab0*/  ISETP.GT.AND P1, PT, R2.reuse, 0x1d, PT ;  /* 0x0000001d0200780c */ /* 0x040fe40003f24270 */
[C---:B------:R-:W-:Y:S02]  /*4ac0*/  ISETP.GT.AND P5, PT, R2.reuse, 0x1b, PT ;  /* 0x0000001b0200780c */ /* 0x040fe40003fa4270 */
[----:B------:R-:W-:-:S02]  /*4ad0*/  ISETP.GT.AND P4, PT, R2, 0x17, PT ;  /* 0x000000170200780c */ /* 0x000fc40003f84270 */
[C---:B------:R-:W-:Y:S02]  /*4ae0*/  ISETP.GT.AND P3, PT, R2.reuse, 0xf, PT ;  /* 0x0000000f0200780c */ /* 0x040fe40003f64270 */
[----:B------:R-:W-:Y:S01]  /*4af0*/  ISETP.NE.AND P2, PT, R2, RZ, PT ;  /* 0x000000ff0200720c */ /* 0x000fe20003f45270 */
[----:B------:R-:W-:Y:S02]  /*4b00*/  IMAD.MOV.U32 R2, RZ, RZ, R26 ;  /* 0x000000ffff027224 */ /* 0x000fe400078e001a */
[----:B-1234-:R-:W-:Y:S10]  /*4b10*/  @P0 BRA `(.L_x_91) ;  /* 0x0000000000400947 */ /* 0x01eff40003800000 */
        /* <DEDUP_REMOVED lines=9> */
[----:B------:R-:W-:-:S04]  /*4bb0*/  @P6 ISETP.GE.U32.AND P0, PT, R8, R5, PT ;  /* 0x000000050800620c */ /* 0x000fc80003f06070 */
[----:B------:R-:W-:-:S04]  /*4bc0*/  @P6 ISETP.GE.AND.EX P0, PT, R9, R4, PT, P0 ;  /* 0x000000040900620c */ /* 0x000fc80003f06300 */
[----:B------:R-:W-:Y:S02]  /*4bd0*/  @P6 SEL R2, R26, R3, !P0 ;  /* 0x000000031a026207 */ /* 0x000fe40004000000 */
[----:B------:R-:W-:-:S04]  /*4be0*/  @P6 ISETP.LT.U32.AND P0, PT, R8, R5, PT ;  /* 0x000000050800620c */ /* 0x000fc80003f01070 */
[----:B------:R-:W-:-:S04]  /*4bf0*/  @P6 ISETP.LT.AND.EX P0, PT, R9, R4, PT, P0 ;  /* 0x000000040900620c */ /* 0x000fc80003f01300 */
[----:B------:R-:W-:Y:S02]  /*4c00*/  @P6 SEL R6, R8, R5, P0 ;  /* 0x0000000508066207 */ /* 0x000fe40000000000 */
[----:B------:R-:W-:-:S07]  /*4c10*/  @P6 SEL R7, R9, R4, P0 ;  /* 0x0000000409076207 */ /* 0x000fce0000000000 */
.L_x_91:
[----:B------:R-:W-:Y:S05]  /*4c20*/  BSYNC.RECONVERGENT B1 ;  /* 0x0000000000017941 */ /* 0x000fea0003800200 */
.L_x_90:
[----:B------:R0:W1:Y:S01]  /*4c30*/  SHFL.DOWN PT, R9, R2, 0x2, 0x1f ;  /* 0x08401f0002097f89 */ /* 0x00006200000e0000 */
[----:B------:R-:W-:Y:S01]  /*4c40*/  BSSY.RECONVERGENT B1, `(.L_x_92) ;  /* 0x0000017000017945 */ /* 0x000fe20003800200 */
[----:B------:R-:W-:Y:S02]  /*4c50*/  IMAD.MOV.U32 R3, RZ, RZ, R2 ;  /* 0x000000ffff037224 */ /* 0x000fe400078e0002 */
[----:B------:R0:W2:Y:S01]  /*4c60*/  SHFL.DOWN PT, R11, R6, 0x2, 0x1f ;  /* 0x08401f00060b7f89 */ /* 0x0000a200000e0000 */
[----:B------:R-:W-:Y:S02]  /*4c70*/  IMAD.MOV.U32 R4, RZ, RZ, R6 ;  /* 0x000000ffff047224 */ /* 0x000fe400078e0006 */
[----:B------:R-:W-:Y:S01]  /*4c80*/  IMAD.MOV.U32 R5, RZ, RZ, R7 ;  /* 0x000000ffff057224 */ /* 0x000fe200078e0007 */
[----:B------:R0:W3:Y:S01]  /*4c90*/  SHFL.DOWN PT, R8, R7, 0x2, 0x1f ;  /* 0x08401f0007087f89 */ /* 0x0000e200000e0000 */
[----:B------:R-:W-:Y:S05]  /*4ca0*/  @P1 BRA `(.L_x_93) ;  /* 0x0000000000401947 */ /* 0x000fea0003800000 */
[----:B-1----:R-:W-:Y:S01]  /*4cb0*/  ISETP.GE.U32.AND P0, PT, R2, R9, PT ;  /* 0x000000090200720c */ /* 0x002fe20003f06070 */
[----:B------:R-:W-:Y:S02]  /*4cc0*/  IMAD.MOV.U32 R3, RZ, RZ, R9 ;  /* 0x000000ffff037224 */ /* 0x000fe400078e0009 */
[----:B--2---:R-:W-:Y:S02]  /*4cd0*/  IMAD.MOV.U32 R4, RZ, RZ, R11 ;  /* 0x000000ffff047224 */ /* 0x004fe400078e000b */
        /* <DEDUP_REMOVED lines=13> */
.L_x_93:
[----:B------:R-:W-:Y:S05]  /*4db0*/  BSYNC.RECONVERGENT B1 ;  /* 0x0000000000017941 */ /* 0x000fea0003800200 */
.L_x_92:
[----:B---3--:R3:W4:Y:S01]  /*4dc0*/  SHFL.DOWN PT, R8, R3, 0x4, 0x1f ;  /* 0x08801f0003087f89 */ /* 0x00872200000e0000 */
[----:B------:R-:W-:Y:S01]  /*4dd0*/  BSSY.RECONVERGENT B1, `(.L_x_94) ;  /* 0x0000017000017945 */ /* 0x000fe20003800200 */
[----:B0-----:R-:W-:Y:S02]  /*4de0*/  IMAD.MOV.U32 R2, RZ, RZ, R3 ;  /* 0x000000ffff027224 */ /* 0x001fe400078e0003 */
[----:B-1----:R3:W0:Y:S01]  /*4df0*/  SHFL.DOWN PT, R9, R4, 0x4, 0x1f ;  /* 0x08801f0004097f89 */ /* 0x00262200000e0000 */
[----:B------:R-:W-:Y:S02]  /*4e00*/  IMAD.MOV.U32 R6, RZ, RZ, R4 ;  /* 0x000000ffff067224 */ /* 0x000fe400078e0004 */
[----:B------:R-:W-:Y:S01]  /*4e10*/  IMAD.MOV.U32 R7, RZ, RZ, R5 ;  /* 0x000000ffff077224 */ /* 0x000fe200078e0005 */
[----:B------:R3:W1:Y:S01]  /*4e20*/  SHFL.DOWN PT, R10, R5, 0x4, 0x1f ;  /* 0x08801f00050a7f89 */ /* 0x00066200000e0000 */
[----:B------:R-:W-:Y:S05]  /*4e30*/  @P5 BRA `(.L_x_95) ;  /* 0x0000000000405947 */ /* 0x000fea0003800000 */
[----:B----4-:R-:W-:Y:S01]  /*4e40*/  ISETP.GE.U32.AND P0, PT, R3, R8, PT ;  /* 0x000000080300720c */ /* 0x010fe20003f06070 */
[----:B------:R-:W-:Y:S02]  /*4e50*/  IMAD.MOV.U32 R2, RZ, RZ, R8 ;  /* 0x000000ffff027224 */ /* 0x000fe400078e0008 */
[----:B0-----:R-:W-:Y:S02]  /*4e60*/  IMAD.MOV.U32 R6, RZ, RZ, R9 ;  /* 0x000000ffff067224 */ /* 0x001fe400078e0009 */
[----:B-1----:R-:W-:-:S08]  /*4e70*/  IMAD.MOV.U32 R7, RZ, RZ, R10 ;  /* 0x000000ffff077224 */ /* 0x002fd000078e000a */
        /* <DEDUP_REMOVED lines=12> */
.L_x_95:
[----:B------:R-:W-:Y:S05]  /*4f40*/  BSYNC.RECONVERGENT B1 ;  /* 0x0000000000017941 */ /* 0x000fea0003800200 */
.L_x_94:
[----:B0-----:R0:W0:Y:S01]  /*4f50*/  SHFL.DOWN PT, R9, R2, 0x8, 0x1f ;  /* 0x09001f0002097f89 */ /* 0x00102200000e0000 */
[----:B------:R-:W-:Y:S01]  /*4f60*/  BSSY.RECONVERGENT B1, `(.L_x_96) ;  /* 0x0000017000017945 */ /* 0x000fe20003800200 */
[----:B---3--:R-:W-:Y:S02]  /*4f70*/  IMAD.MOV.U32 R3, RZ, RZ, R2 ;  /* 0x000000ffff037224 */ /* 0x008fe400078e0002 */
[----:B--2---:R2:W3:Y:S01]  /*4f80*/  SHFL.DOWN PT, R11, R6, 0x8, 0x1f ;  /* 0x09001f00060b7f89 */ /* 0x0044e200000e0000 */
[----:B------:R-:W-:Y:S02]  /*4f90*/  IMAD.MOV.U32 R4, RZ, RZ, R6 ;  /* 0x000000ffff047224 */ /* 0x000fe400078e0006 */
[----:B------:R-:W-:Y:S01]  /*4fa0*/  IMAD.MOV.U32 R5, RZ, RZ, R7 ;  /* 0x000000ffff057224 */ /* 0x000fe200078e0007 */
[----:B----4-:R2:W4:Y:S01]  /*4fb0*/  SHFL.DOWN PT, R8, R7, 0x8, 0x1f ;  /* 0x09001f0007087f89 */ /* 0x01052200000e0000 */
[----:B------:R-:W-:Y:S05]  /*4fc0*/  @P4 BRA `(.L_x_97) ;  /* 0x0000000000404947 */ /* 0x000fea0003800000 */
[----:B0-----:R-:W-:Y:S01]  /*4fd0*/  ISETP.GE.U32.AND P0, PT, R2, R9, PT ;  /* 0x000000090200720c */ /* 0x001fe20003f06070 */
[----:B------:R-:W-:Y:S02]  /*4fe0*/  IMAD.MOV.U32 R3, RZ, RZ, R9 ;  /* 0x000000ffff037224 */ /* 0x000fe400078e0009 */
[----:B---3--:R-:W-:Y:S02]  /*4ff0*/  IMAD.MOV.U32 R4, RZ, RZ, R11 ;  /* 0x000000ffff047224 */ /* 0x008fe400078e000b */
[----:B----4-:R-:W-:-:S08]  /*5000*/  IMAD.MOV.U32 R5, RZ, RZ, R8 ;  /* 0x000000ffff057224 */ /* 0x010fd000078e0008 */
        /* <DEDUP_REMOVED lines=12> */
.L_x_97:
[----:B------:R-:W-:Y:S05]  /*50d0*/  BSYNC.RECONVERGENT B1 ;  /* 0x0000000000017941 */ /* 0x000fea0003800200 */
.L_x_96:
[----:B0-----:R0:W0:Y:S01]  /*50e0*/  SHFL.DOWN PT, R2, R3, 0x10, 0x1f ;  /* 0x0a001f0003027f89 */ /* 0x00102200000e0000 */
[----:B------:R-:W-:Y:S01]  /*50f0*/  BSSY.RECONVERGENT B1, `(.L_x_98) ;  /* 0x0000017000017945 */ /* 0x000fe20003800200 */
[----:B----4-:R-:W-:Y:S02]  /*5100*/  IMAD.MOV.U32 R8, RZ, RZ, R3 ;  /* 0x000000ffff087224 */ /* 0x010fe400078e0003 */
[----:B------:R4:W0:Y:S01]  /*5110*/  SHFL.DOWN PT, R9, R4, 0x10, 0x1f ;  /* 0x0a001f0004097f89 */ /* 0x00082200000e0000 */
[----:B--2---:R-:W-:Y:S02]  /*5120*/  IMAD.MOV.U32 R7, RZ, RZ, R4 ;  /* 0x000000ffff077224 */ /* 0x004fe400078e0004 */
[----:B------:R-:W-:Y:S01]  /*5130*/  IMAD.MOV.U32 R6, RZ, RZ, R5 ;  /* 0x000000ffff067224 */ /* 0x000fe200078e0005 */
[----:B-1----:R4:W1:Y:S01]  /*5140*/  SHFL.DOWN PT, R10, R5, 0x10, 0x1f ;  /* 0x0a001f00050a7f89 */ /* 0x00286200000e0000 */
[----:B------:R-:W-:Y:S05]  /*5150*/  @P3 BRA `(.L_x_99) ;  /* 0x0000000000403947 */ /* 0x000fea0003800000 */
[----:B0-----:R-:W-:Y:S01]  /*5160*/  ISETP.GE.U32.AND P0, PT, R3, R2, PT ;  /* 0x000000020300720c */ /* 0x001fe20003f06070 */
[----:B------:R-:W-:Y:S02]  /*5170*/  IMAD.MOV.U32 R8, RZ, RZ, R2 ;  /* 0x000000ffff087224 */ /* 0x000fe400078e0002 */
[----:B------:R-:W-:Y:S02]  /*5180*/  IMAD.MOV.U32 R7, RZ, RZ, R9 ;  /* 0x000000ffff077224 */ /* 0x000fe400078e0009 */
        /* <DEDUP_REMOVED lines=13> */
.L_x_99:
[----:B------:R-:W-:Y:S05]  /*5260*/  BSYNC.RECONVERGENT B1 ;  /* 0x0000000000017941 */ /* 0x000fea0003800200 */
.L_x_98:
[----:B------:R-:W-:Y:S04]  /*5270*/  BSSY.RECONVERGENT B1, `(.L_x_100) ;  /* 0x000000c000017945 */ /* 0x000fe80003800200 */
[----:B------:R-:W-:Y:S05]  /*5280*/  @P2 BRA `(.L_x_101) ;  /* 0x0000000000282947 */ /* 0x000fea0003800000 */
[----:B----4-:R-:W2:Y:S01]  /*5290*/  S2R R4, SR_CgaCtaId ;  /* 0x0000000000047919 */ /* 0x010ea20000008800 */
[----:B0-----:R-:W-:Y:S02]  /*52a0*/  MOV R3, 0x400 ;  /* 0x0000040000037802 */ /* 0x001fe40000000f00 */
[----:B------:R-:W-:-:S04]  /*52b0*/  SHF.R.U32.HI R2, RZ, 0x1, R0 ;  /* 0x00000001ff027819 */ /* 0x000fc80000011600 */
[----:B------:R-:W-:Y:S02]  /*52c0*/  LOP3.LUT R2, R2, 0x1f0, RZ, 0xc0, !PT ;  /* 0x000001f002027812 */ /* 0x000fe400078ec0ff */
[----:B--2---:R-:W-:-:S05]  /*52d0*/  LEA R3, R4, R3, 0x18 ;  /* 0x0000000304037211 */ /* 0x004fca00078ec0ff */
[----:B------:R-:W-:Y:S02]  /*52e0*/  IMAD.IADD R5, R2, 0x1, R3 ;  /* 0x0000000102057824 */ /* 0x000fe400078e0203 */
[----:B------:R-:W-:Y:S02]  /*52f0*/  IMAD.MOV.U32 R2, RZ, RZ, R7 ;  /* 0x000000ffff027224 */ /* 0x000fe400078e0007 */
[----:B------:R-:W-:Y:S01]  /*5300*/  IMAD.MOV.U32 R3, RZ, RZ, R6 ;  /* 0x000000ffff037224 */ /* 0x000fe200078e0006 */
[----:B------:R2:W-:Y:S04]  /*5310*/  STS [R5+0x8], R8 ;  /* 0x0000080805007388 */ /* 0x0005e80000000800 */
[----:B------:R2:W-:Y:S02]  /*5320*/  STS.64 [R5+0x10], R2 ;  /* 0x0000100205007388 */ /* 0x0005e40000000a00 */
.L_x_101:
[----:B------:R-:W-:Y:S05]  /*5330*/  BSYNC.RECONVERGENT B1 ;  /* 0x0000000000017941 */ /* 0x000fea0003800200 */
.L_x_100:
        /* <DEDUP_REMOVED lines=8> */
[----:B----4-:R-:W2:Y:S04]  /*53c0*/  LDS.64 R4, [R24+0x20] ;  /* 0x0000200018047984 */ /* 0x010ea80000000a00 */
[----:B------:R4:W1:Y:S04]  /*53d0*/  LDS R18, [R24+0x28] ;  /* 0x0000280018127984 */ /* 0x0008680000000800 */
[----:B------:R4:W1:Y:S01]  /*53e0*/  LDS R16, [R24+0x38] ;  /* 0x0000380018107984 */ /* 0x0008620000000800 */
[----:B0-----:R-:W-:Y:S01]  /*53f0*/  ISETP.GE.U32.AND P0, PT, R8, R3, PT ;  /* 0x000000030800720c */ /* 0x001fe20003f06070 */
[----:B------:R-:W-:-:S02]  /*5400*/  IMAD.MOV.U32 R19, RZ, RZ, R3 ;  /* 0x000000ffff137224 */ /* 0x000fc400078e0003 */
[----:B--2---:R-:W-:Y:S02]  /*5410*/  IMAD.MOV.U32 R21, RZ, RZ, R4 ;  /* 0x000000ffff157224 */ /* 0x004fe400078e0004 */
[----:B------:R-:W-:-:S08]  /*5420*/  IMAD.MOV.U32 R20, RZ, RZ, R5 ;  /* 0x000000ffff147224 */ /* 0x000fd000078e0005 */
[----:B-1--4-:R-:W-:Y:S05]  /*5430*/  @!P0 BRA `(.L_x_103) ;  /* 0x00000000002c8947 */ /* 0x012fea0003800000 */
        /* <DEDUP_REMOVED lines=11> */
.L_x_103:
[----:B------:R-:W-:Y:S05]  /*54f0*/  BSYNC.RECONVERGENT B1 ;  /* 0x0000000000017941 */ /* 0x000fea0003800200 */
.L_x_102:
[----:B------:R-:W0:Y:S01]  /*5500*/  LDS.64 R4, [R24+0x30] ;  /* 0x0000300018047984 */ /* 0x000e220000000a00 */
[----:B------:R-:W-:Y:S01]  /*5510*/  ISETP.GE.U32.AND P0, PT, R19, R18, PT ;  /* 0x000000121300720c */ /* 0x000fe20003f06070 */
[----:B------:R-:W-:Y:S01]  /*5520*/  BSSY.RECONVERGENT B1, `(.L_x_104) ;  /* 0x0000019000017945 */ /* 0x000fe20003800200 */
[----:B------:R-:W-:Y:S01]  /*5530*/  IMAD.MOV.U32 R23, RZ, RZ, R18 ;  /* 0x000000ffff177224 */ /* 0x000fe200078e0012 */
[----:B------:R1:W2:Y:S04]  /*5540*/  LDS R17, [R24+0x48] ;  /* 0x0000480018117984 */ /* 0x0002a80000000800 */
[----:B------:R1:W4:Y:S04]  /*5550*/  LDS R15, [R24+0x58] ;  /* 0x00005800180f7984 */ /* 0x0003280000000800 */
[----:B------:R1:W1:Y:S04]  /*5560*/  LDS R14, [R24+0x68] ;  /* 0x00006800180e7984 */ /* 0x0002680000000800 */
[----:B------:R0:W1:Y:S04]  /*5570*/  LDS R0, [R24+0x78] ;  /* 0x0000780018007984 */ /* 0x0000680000000800 */
[----:B------:R0:W1:Y:S04]  /*5580*/  LDS.64 R6, [R24+0x40] ;  /* 0x0000400018067984 */ /* 0x0000680000000a00 */
[----:B------:R0:W1:Y:S04]  /*5590*/  LDS.64 R8, [R24+0x50] ;  /* 0x0000500018087984 */ /* 0x0000680000000a00 */
[----:B---3--:R3:W1:Y:S04]  /*55a0*/  LDS.64 R10, [R24+0x60] ;  /* 0x00006000180a7984 */ /* 0x0086680000000a00 */
        /* <DEDUP_REMOVED lines=16> */
.L_x_105:
[----:B------:R-:W-:Y:S05]  /*56b0*/  BSYNC.RECONVERGENT B1 ;  /* 0x0000000000017941 */ /* 0x000fea0003800200 */
.L_x_104:
        /* <DEDUP_REMOVED lines=17> */
.L_x_107:
[----:B------:R-:W-:Y:S05]  /*57d0*/  BSYNC.RECONVERGENT B1 ;  /* 0x0000000000017941 */ /* 0x000fea0003800200 */
.L_x_106:
[----:B--2---:R-:W-:Y:S01]  /*57e0*/  ISETP.GE.U32.AND P0, PT, R4, R17, PT ;  /* 0x000000110400720c */ /* 0x004fe20003f06070 */
        /* <DEDUP_REMOVED lines=16> */
.L_x_109:
[----:B------:R-:W-:Y:S05]  /*58f0*/  BSYNC.RECONVERGENT B1 ;  /* 0x0000000000017941 */ /* 0x000fea0003800200 */
.L_x_108:
[----:B----4-:R-:W-:Y:S01]  /*5900*/  ISETP.GE.U32.AND P0, PT, R6, R15, PT ;  /* 0x0000000f0600720c */ /* 0x010fe20003f06070 */
        /* <DEDUP_REMOVED lines=16> */
.L_x_111:
[----:B------:R-:W-:Y:S05]  /*5a10*/  BSYNC.RECONVERGENT B1 ;  /* 0x0000000000017941 */ /* 0x000fea0003800200 */
.L_x_110:
        /* <DEDUP_REMOVED lines=17> */
.L_x_113:
[----:B------:R-:W-:Y:S05]  /*5b30*/  BSYNC.RECONVERGENT B1 ;  /* 0x0000000000017941 */ /* 0x000fea0003800200 */
.L_x_112:
        /* <DEDUP_REMOVED lines=16> */
.L_x_34:
[----:B------:R-:W-:Y:S05]  /*5c40*/  BSYNC.RECONVERGENT B0 ;  /* 0x0000000000007941 */ /* 0x000fea0003800200 */
.L_x_1:
[----:B------:R-:W-:Y:S05]  /*5c50*/  @P1 EXIT ;  /* 0x000000000000194d */ /* 0x000fea0003800000 */
[----:B0-2-4-:R-:W0:Y:S01]  /*5c60*/  LDC.64 R2, c[0x0][0x388] ;  /* 0x0000e200ff027b82 */ /* 0x015e220000000a00 */
[----:B------:R-:W-:-:S04]  /*5c70*/  LOP3.LUT R7, R7, R6, RZ, 0x3c, !PT ;  /* 0x0000000607077212 */ /* 0x000fc800078e3cff */
[----:B------:R-:W-:-:S04]  /*5c80*/  LOP3.LUT R6, R7, R6, RZ, 0x3c, !PT ;  /* 0x0000000607067212 */ /* 0x000fc800078e3cff */
[----:B------:R-:W-:-:S05]  /*5c90*/  LOP3.LUT R7, R7, R6, RZ, 0x3c, !PT ;  /* 0x0000000607077212 */ /* 0x000fca00078e3cff */
[----:B0-----:R-:W-:Y:S04]  /*5ca0*/  STG.E.64 desc[UR10][R2.64+0x8], R6 ;  /* 0x0000080602007986 */ /* 0x001fe8000c101b0a */
[----:B------:R-:W-:Y:S01]  /*5cb0*/  STG.E desc[UR10][R2.64], R8 ;  /* 0x0000000802007986 */ /* 0x000fe2000c10190a */
[----:B------:R-:W-:Y:S05]  /*5cc0*/  EXIT ;  /* 0x000000000000794d */ /* 0x000fea0003800000 */
.L_x_114:
        /* <DEDUP_REMOVED lines=11> */
.L_x_696:


//--------------------- .text._ZN6thrust24THRUST_300001_SM_1000_NS8cuda_cub4core6detail13_kernel_agentINS1_8__reduce10DrainAgentIlEEJN3cub18CUB_300001_SM_10009GridQueueIyEElEEEvDpT0_ --------------------------
	.section	.text._ZN6thrust24THRUST_300001_SM_1000_NS8cuda_cub4core6detail13_kernel_agentINS1_8__reduce10DrainAgentIlEEJN3cub18CUB_300001_SM_10009GridQueueIyEElEEEvDpT0_,"ax",@progbits
	.align	128
        .global         _ZN6thrust24THRUST_300001_SM_1000_NS8cuda_cub4core6detail13_kernel_agentINS1_8__reduce10DrainAgentIlEEJN3cub18CUB_300001_SM_10009GridQueueIyEElEEEvDpT0_
        .type           _ZN6thrust24THRUST_300001_SM_1000_NS8cuda_cub4core6detail13_kernel_agentINS1_8__reduce10DrainAgentIlEEJN3cub18CUB_300001_SM_10009GridQueueIyEElEEEvDpT0_,@function
        .size           _ZN6thrust24THRUST_300001_SM_1000_NS8cuda_cub4core6detail13_kernel_agentINS1_8__reduce10DrainAgentIlEEJN3cub18CUB_300001_SM_10009GridQueueIyEElEEEvDpT0_,(.L_x_697 - _ZN6thrust24THRUST_300001_SM_1000_NS8cuda_cub4core6detail13_kernel_agentINS1_8__reduce10DrainAgentIlEEJN3cub18CUB_300001_SM_10009GridQueueIyEElEEEvDpT0_)
        .other          _ZN6thrust24THRUST_300001_SM_1000_NS8cuda_cub4core6detail13_kernel_agentINS1_8__reduce10DrainAgentIlEEJN3cub18CUB_300001_SM_10009GridQueueIyEElEEEvDpT0_,@"STO_CUDA_ENTRY STV_DEFAULT"
_ZN6thrust24THRUST_300001_SM_1000_NS8cuda_cub4core6detail13_kernel_agentINS1_8__reduce10DrainAgentIlEEJN3cub18CUB_300001_SM_10009GridQueueIyEElEEEvDpT0_:
.text._ZN6thrust24THRUST_300001_SM_1000_NS8cuda_cub4core6detail13_kernel_agentINS1_8__reduce10DrainAgentIlEEJN3cub18CUB_300001_SM_10009GridQueueIyEElEEEvDpT0_:
[----:B------:R-:W-:Y:S08]  /*0000*/  LDC R1, c[0x0][0x37c] ;  /* 0x0000df00ff017b82 */ /* 0x000ff00000000800 */
[----:B------:R-:W0:Y:S01]  /*0010*/  LDC.64 R2, c[0x0][0x380] ;  /* 0x0000e000ff027b82 */ /* 0x000e220000000a00 */
[----:B------:R-:W0:Y:S07]  /*0020*/  LDCU.64 UR4, c[0x0][0x358] ;  /* 0x00006b00ff0477ac */ /* 0x000e2e0008000a00 */
[----:B------:R-:W1:Y:S01]  /*0030*/  LDC.64 R4, c[0x0][0x388] ;  /* 0x0000e200ff047b82 */ /* 0x000e620000000a00 */
[----:B0-----:R-:W-:Y:S04]  /*0040*/  STG.E.64 desc[UR4][R2.64+0x8], RZ ;  /* 0x000008ff02007986 */ /* 0x001fe8000c101b04 */
[----:B-1----:R-:W-:Y:S01]  /*0050*/  STG.E.64 desc[UR4][R2.64], R4 ;  /* 0x0000000402007986 */ /* 0x002fe2000c101b04 */
[----:B------:R-:W-:Y:S05]  /*0060*/  EXIT ;  /* 0x000000000000794d */ /* 0x000fea0003800000 */
.L_x_115:
        /* <DEDUP_REMOVED lines=9> */
.L_x_697:


//--------------------- .text._ZN6thrust24THRUST_300001_SM_1000_NS8cuda_cub4core6detail13_kernel_agentINS1_8__reduce11ReduceAgentINS0_12zip_iteratorIN4cuda3std3__45tupleIJPjNS0_17counting_iteratorIlNS0_11use_defaultESE_SE_EEEEEEEPNSB_IJjlEEESI_lNS1_9__extrema9arg_max_fIjlNSA_4lessIjEEEEEEJSH_SJ_lN3cub18CUB_300001_SM_100013GridEvenShareIlEENSR_9GridQueueIyEESO_EEEvDpT0_ --------------------------
	.section	.text._ZN6thrust24THRUST_300001_SM_1000_NS8cuda_cub4core6detail13_kernel_agentINS1_8__reduce11ReduceAgentINS0_12zip_iteratorIN4cuda3std3__45tupleIJPjNS0_17counting_iteratorIlNS0_11use_defaultESE_SE_EEEEEEEPNSB_IJjlEEESI_lNS1_9__extrema9arg_max_fIjlNSA_4lessIjEEEEEEJSH_SJ_lN3cub18CUB_300001_SM_100013GridEvenShareIlEENSR_9GridQueueIyEESO_EEEvDpT0_,"ax",@progbits
	.align	128
        .global         _ZN6thrust24THRUST_300001_SM_1000_NS8cuda_cub4core6detail13_kernel_agentINS1_8__reduce11ReduceAgentINS0_12zip_iteratorIN4cuda3std3__45tupleIJPjNS0_17counting_iteratorIlNS0_11use_defaultESE_SE_EEEEEEEPNSB_IJjlEEESI_lNS1_9__extrema9arg_max_fIjlNSA_4lessIjEEEEEEJSH_SJ_lN3cub18CUB_300001_SM_100013GridEvenShareIlEENSR_9GridQueueIyEESO_EEEvDpT0_
        .type           _ZN6thrust24THRUST_300001_SM_1000_NS8cuda_cub4core6detail13_kernel_agentINS1_8__reduce11ReduceAgentINS0_12zip_iteratorIN4cuda3std3__45tupleIJPjNS0_17counting_iteratorIlNS0_11use_defaultESE_SE_EEEEEEEPNSB_IJjlEEESI_lNS1_9__extrema9arg_max_fIjlNSA_4lessIjEEEEEEJSH_SJ_lN3cub18CUB_300001_SM_100013GridEvenShareIlEENSR_9GridQueueIyEESO_EEEvDpT0_,@function
        .size           _ZN6thrust24THRUST_300001_SM_1000_NS8cuda_cub4core6detail13_kernel_agentINS1_8__reduce11ReduceAgentINS0_12zip_iteratorIN4cuda3std3__45tupleIJPjNS0_17counting_iteratorIlNS0_11use_defaultESE_SE_EEEEEEEPNSB_IJjlEEESI_lNS1_9__extrema9arg_max_fIjlNSA_4lessIjEEEEEEJSH_SJ_lN3cub18CUB_300001_SM_100013GridEvenShareIlEENSR_9GridQueueIyEESO_EEEvDpT0_,(.L_x_698 - _ZN6thrust24THRUST_300001_SM_1000_NS8cuda_cub4core6detail13_kernel_agentINS1_8__reduce11ReduceAgentINS0_12zip_iteratorIN4cuda3std3__45tupleIJPjNS0_17counting_iteratorIlNS0_11use_defaultESE_SE_EEEEEEEPNSB_IJjlEEESI_lNS1_9__extrema9arg_max_fIjlNSA_4lessIjEEEEEEJSH_SJ_lN3cub18CUB_300001_SM_100013GridEvenShareIlEENSR_9GridQueueIyEESO_EEEvDpT0_)
        .other          _ZN6thrust24THRUST_300001_SM_1000_NS8cuda_cub4core6detail13_kernel_agentINS1_8__reduce11ReduceAgentINS0_12zip_iteratorIN4cuda3std3__45tupleIJPjNS0_17counting_iteratorIlNS0_11use_defaultESE_SE_EEEEEEEPNSB_IJjlEEESI_lNS1_9__extrema9arg_max_fIjlNSA_4lessIjEEEEEEJSH_SJ_lN3cub18CUB_300001_SM_100013GridEvenShareIlEENSR_9GridQueueIyEESO_EEEvDpT0_,@"STO_CUDA_ENTRY STV_DEFAULT"
_ZN6thrust24THRUST_300001_SM_1000_NS8cuda_cub4core6detail13_kernel_agentINS1_8__reduce11ReduceAgentINS0_12zip_iteratorIN4cuda3std3__45tupleIJPjNS0_17counting_iteratorIlNS0_11use_defaultESE_SE_EEEEEEEPNSB_IJjlEEESI_lNS1_9__extrema9arg_max_fIjlNSA_4lessIjEEEEEEJSH_SJ_lN3cub18CUB_300001_SM_100013GridEvenShareIlEENSR_9GridQueueIyEESO_EEEvDpT0_:
.text._ZN6thrust24THRUST_300001_SM_1000_NS8cuda_cub4core6detail13_kernel_agentINS1_8__reduce11ReduceAgentINS0_12zip_iteratorIN4cuda3std3__45tupleIJPjNS0_17counting_iteratorIlNS0_11use_defaultESE_SE_EEEEEEEPNSB_IJjlEEESI_lNS1_9__extrema9arg_max_fIjlNSA_4lessIjEEEEEEJSH_SJ_lN3cub18CUB_300001_SM_100013GridEvenShareIlEENSR_9GridQueueIyEESO_EEEvDpT0_:
[----:B------:R-:W-:Y:S01]  /*0000*/  LDC R1, c[0x0][0x37c] ;  /* 0x0000df00ff017b82 */ /* 0x000fe20000000800 */
[----:B------:R-:W0:Y:S01]  /*0010*/  S2R R0, SR_CTAID.X ;  /* 0x0000000000007919 */ /* 0x000e220000002500 */
[----:B------:R-:W1:Y:S01]  /*0020*/  LDCU.64 UR4, c[0x0][0x398] ;  /* 0x00007300ff0477ac */ /* 0x000e620008000a00 */
[----:B------:R-:W-:Y:S01]  /*0030*/  BSSY.RECONVERGENT B0, `(.L_x_116) ;  /* 0x00005a5000007945 */ /* 0x000fe20003800200 */
[----:B------:R-:W2:Y:S01]  /*0040*/  LDCU UR6, c[0x0][0x370] ;  /* 0x00006e00ff0677ac */ /* 0x000ea20008000800 */
[----:B------:R-:W3:Y:S01]  /*0050*/  LDCU.64 UR10, c[0x0][0x358] ;  /* 0x00006b00ff0a77ac */ /* 0x000ee20008000a00 */
[----:B-1----:R-:W-:Y:S02]  /*0060*/  IMAD.U32 R7, RZ, RZ, UR4 ;  /* 0x00000004ff077e24 */ /* 0x002fe4000f8e00ff */
[----:B------:R-:W-:Y:S01]  /*0070*/  IMAD.U32 R18, RZ, RZ, UR5 ;  /* 0x00000005ff127e24 */ /* 0x000fe2000f8e00ff */
[----:B--2---:R-:W-:Y:S01]  /*0080*/  UIMAD UR6, UR6, 0x500, URZ ;  /* 0x00000500060678a4 */ /* 0x004fe2000f8e02ff */
[----:B0-----:R-:W-:-:S05]  /*0090*/  IMAD R6, R0, 0x500, RZ ;  /* 0x0000050000067824 */ /* 0x001fca00078e02ff */
[----:B------:R-:W-:-:S04]  /*00a0*/  IADD3 R2, P1, PT, R6, 0x500, RZ ;  /* 0x0000050006027810 */ /* 0x000fc80007f3e0ff */
[----:B------:R-:W-:Y:S01]  /*00b0*/  ISETP.GT.U32.AND P0, PT, R2, R7, PT ;  /* 0x000000070200720c */ /* 0x000fe20003f04070 */
[----:B------:R-:W-:-:S05]  /*00c0*/  IMAD.X R3, RZ, RZ, RZ, P1 ;  /* 0x000000ffff037224 */ /* 0x000fca00008e06ff */
[----:B------:R-:W-:-:S13]  /*00d0*/  ISETP.GT.AND.EX P0, PT, R3, R18, PT, P0 ;  /* 0x000000120300720c */ /* 0x000fda0003f04300 */
[----:B---3--:R-:W-:Y:S05]  /*00e0*/  @!P0 BRA `(.L_x_117) ;  /* 0x0000003000d48947 */ /* 0x008fea0003800000 */
[----:B------:R-:W0:Y:S01]  /*00f0*/  S2R R9, SR_TID.X ;  /* 0x0000000000097919 */ /* 0x000e220000002100 */
[----:B------:R-:W-:Y:S01]  /*0100*/  IMAD.IADD R10, R7, 0x1, -R6 ;  /* 0x00000001070a7824 */ /* 0x000fe200078e0a06 */
[----:B------:R-:W-:Y:S01]  /*0110*/  BSSY.RECONVERGENT B1, `(.L_x_118) ;  /* 0x0000010000017945 */ /* 0x000fe20003800200 */
[----:B------:R-:W-:Y:S02]  /*0120*/  IMAD.MOV.U32 R12, RZ, RZ, RZ ;  /* 0x000000ffff0c7224 */ /* 0x000fe400078e00ff */
[----:B------:R-:W-:Y:S02]  /*0130*/  IMAD.MOV.U32 R11, RZ, RZ, RZ ;  /* 0x000000ffff0b7224 */ /* 0x000fe400078e00ff */
[----:B------:R-:W-:Y:S01]  /*0140*/  IMAD.MOV.U32 R8, RZ, RZ, RZ ;  /* 0x000000ffff087224 */ /* 0x000fe200078e00ff */
[----:B0-----:R-:W-:Y:S01]  /*0150*/  ISETP.GE.AND P0, PT, R9, R10, PT ;  /* 0x0000000a0900720c */ /* 0x001fe20003f06270 */
[----:B------:R-:W-:-:S12]  /*0160*/  IMAD.MOV.U32 R13, RZ, RZ, R9 ;  /* 0x000000ffff0d7224 */ /* 0x000fd800078e0009 */
[----:B------:R-:W-:Y:S05]  /*0170*/  @P0 BRA `(.L_x_119) ;  /* 0x0000000000240947 */ /* 0x000fea0003800000 */
[----:B------:R-:W0:Y:S01]  /*0180*/  LDCU.128 UR4, c[0x0][0x380] ;  /* 0x00007000ff0477ac */ /* 0x000e220008000c00 */
[----:B------:R-:W-:-:S05]  /*0190*/  IADD3 R11, P0, PT, R6, R9, RZ ;  /* 0x00000009060b7210 */ /* 0x000fca0007f1e0ff */
[----:B------:R-:W-:Y:S01]  /*01a0*/  IMAD.X R8, RZ, RZ, RZ, P0 ;  /* 0x000000ffff087224 */ /* 0x000fe200000e06ff */
[----:B0-----:R-:W-:-:S04]  /*01b0*/  LEA R2, P1, R11, UR4, 0x2 ;  /* 0x000000040b027c11 */ /* 0x001fc8000f8210ff */
[----:B------:R-:W-:-:S05]  /*01c0*/  LEA.HI.X R3, R11, UR5, R8, 0x2, P1 ;  /* 0x000000050b037c11 */ /* 0x000fca00088f1408 */
[----:B------:R0:W5:Y:S01]  /*01d0*/  LDG.E R12, desc[UR10][R2.64] ;  /* 0x0000000a020c7981 */ /* 0x000162000c1e1900 */
[----:B------:R-:W-:Y:S01]  /*01e0*/  IADD3 R11, P0, PT, R11, UR6, RZ ;  /* 0x000000060b0b7c10 */ /* 0x000fe2000ff1e0ff */
[----:B------:R-:W-:-:S03]  /*01f0*/  VIADD R13, R9, 0x100 ;  /* 0x00000100090d7836 */ /* 0x000fc60000000000 */
[----:B------:R-:W-:-:S09]  /*0200*/  IADD3.X R8, PT, PT, R8, UR7, RZ, P0, !PT ;  /* 0x0000000708087c10 */ /* 0x000fd200087fe4ff */
.L_x_119:
[----:B------:R-:W-:Y:S05]  /*0210*/  BSYNC.RECONVERGENT B1 ;  /* 0x0000000000017941 */ /* 0x000fea0003800200 */
.L_x_118:
[----:B------:R-:W-:Y:S01]  /*0220*/  ISETP.GE.AND P0, PT, R13, R10, PT ;  /* 0x0000000a0d00720c */ /* 0x000fe20003f06270 */
[----:B------:R-:W-:-:S12]  /*0230*/  BSSY.RECONVERGENT B1, `(.L_x_120) ;  /* 0x0000099000017945 */ /* 0x000fd80003800200 */
[----:B------:R-:W-:Y:S05]  /*0240*/  @P0 BRA `(.L_x_121) ;  /* 0x00000008005c0947 */ /* 0x000fea0003800000 */
[----:B0-----:R-:W-:Y:S01]  /*0250*/  LOP3.LUT R2, RZ, R13, RZ, 0x33, !PT ;  /* 0x0000000dff027212 */ /* 0x001fe200078e33ff */
[----:B------:R-:W-:Y:S03]  /*0260*/  BSSY.RECONVERGENT B2, `(.L_x_122) ;  /* 0x000002e000027945 */ /* 0x000fe60003800200 */
[----:B------:R-:W-:-:S04]  /*0270*/  IADD3 R15, PT, PT, -R6, R7, R2 ;  /* 0x00000007060f7210 */ /* 0x000fc80007ffe102 */
[----:B------:R-:W-:-:S04]  /*0280*/  LOP3.LUT R2, R15, 0x300, RZ, 0xc0, !PT ;  /* 0x000003000f027812 */ /* 0x000fc800078ec0ff */
[----:B------:R-:W-:-:S13]  /*0290*/  ISETP.NE.AND P0, PT, R2, 0x300, PT ;  /* 0x000003000200780c */ /* 0x000fda0003f05270 */
[----:B------:R-:W-:Y:S05]  /*02a0*/  @!P0 BRA `(.L_x_123) ;  /* 0x0000000000a48947 */ /* 0x000fea0003800000 */
[----:B------:R-:W0:Y:S01]  /*02b0*/  LDCU.128 UR4, c[0x0][0x380] ;  /* 0x00007000ff0477ac */ /* 0x000e220008000c00 */
[----:B------:R-:W-:Y:S02]  /*02c0*/  IADD3 R3, P0, PT, R6, R13, RZ ;  /* 0x0000000d06037210 */ /* 0x000fe40007f1e0ff */
[----:B------:R-:W-:-:S03]  /*02d0*/  LEA.HI R2, R15, 0x1, RZ, 0x18 ;  /* 0x000000010f027811 */ /* 0x000fc600078fc0ff */
[----:B------:R-:W-:Y:S01]  /*02e0*/  IMAD.X R14, RZ, RZ, RZ, P0 ;  /* 0x000000ffff0e7224 */ /* 0x000fe200000e06ff */
[----:B------:R-:W-:-:S05]  /*02f0*/  LOP3.LUT R2, R2, 0x3, RZ, 0xc0, !PT ;  /* 0x0000000302027812 */ /* 0x000fca00078ec0ff */
[----:B------:R-:W-:Y:S01]  /*0300*/  IMAD.MOV R4, RZ, RZ, -R2 ;  /* 0x000000ffff047224 */ /* 0x000fe200078e0a02 */
[C---:B0-----:R-:W-:Y:S02]  /*0310*/  LEA R5, P2, R3.reuse, UR4, 0x2 ;  /* 0x0000000403057c11 */ /* 0x041fe4000f8410ff */
[C---:B------:R-:W-:Y:S02]  /*0320*/  IADD3 R7, P1, PT, R3.reuse, UR6, RZ ;  /* 0x0000000603077c10 */ /* 0x040fe4000ff3e0ff */
[----:B------:R-:W-:Y:S02]  /*0330*/  LEA.HI.X R3, R3, UR5, R14, 0x2, P2 ;  /* 0x0000000503037c11 */ /* 0x000fe400090f140e */
[----:B------:R-:W-:-:S09]  /*0340*/  IADD3.X R14, PT, PT, R14, UR7, RZ, P1, !PT ;  /* 0x000000070e0e7c10 */ /* 0x000fd20008ffe4ff */
.L_x_126:
[----:B------:R-:W-:-:S05]  /*0350*/  IMAD.MOV.U32 R2, RZ, RZ, R5 ;  /* 0x000000ffff027224 */ /* 0x000fca00078e0005 */
[----:B------:R-:W2:Y:S01]  /*0360*/  LDG.E R19, desc[UR10][R2.64] ;  /* 0x0000000a02137981 */ /* 0x000ea2000c1e1900 */
[----:B------:R-:W-:Y:S01]  /*0370*/  VIADD R4, R4, 0x1 ;  /* 0x0000000104047836 */ /* 0x000fe20000000000 */
[----:B------:R-:W-:Y:S01]  /*0380*/  BSSY.RECONVERGENT B3, `(.L_x_124) ;  /* 0x0000016000037945 */ /* 0x000fe20003800200 */
[----:B------:R-:W-:Y:S01]  /*0390*/  IMAD.MOV.U32 R18, RZ, RZ, R11 ;  /* 0x000000ffff127224 */ /* 0x000fe200078e000b */
[----:B------:R-:W-:Y:S01]  /*03a0*/  IADD3 R5, P3, PT, R5, 0x400, RZ ;  /* 0x0000040005057810 */ /* 0x000fe20007f7e0ff */
[----:B------:R-:W-:Y:S01]  /*03b0*/  IMAD.MOV.U32 R17, RZ, RZ, R8 ;  /* 0x000000ffff117224 */ /* 0x000fe200078e0008 */
[----:B------:R-:W-:Y:S01]  /*03c0*/  ISETP.NE.AND P2, PT, R4, RZ, PT ;  /* 0x000000ff0400720c */ /* 0x000fe20003f45270 */
[----:B-----5:R-:W-:Y:S02]  /*03d0*/  IMAD.MOV.U32 R16, RZ, RZ, R12 ;  /* 0x000000ffff107224 */ /* 0x020fe400078e000c */
[----:B------:R-:W-:Y:S02]  /*03e0*/  IMAD.MOV.U32 R11, RZ, RZ, R7 ;  /* 0x000000ffff0b7224 */ /* 0x000fe400078e0007 */
[----:B------:R-:W-:Y:S01]  /*03f0*/  IMAD.MOV.U32 R8, RZ, RZ, R14 ;  /* 0x000000ffff087224 */ /* 0x000fe200078e000e */
[----:B--2---:R-:W-:Y:S01]  /*0400*/  ISETP.GE.U32.AND P0, PT, R12, R19, PT ;  /* 0x000000130c00720c */ /* 0x004fe20003f06070 */
[----:B------:R-:W-:-:S12]  /*0410*/  IMAD.MOV.U32 R12, RZ, RZ, R19 ;  /* 0x000000ffff0c7224 */ /* 0x000fd800078e0013 */
        /* <DEDUP_REMOVED lines=12> */
.L_x_125:
[----:B------:R-:W-:Y:S05]  /*04e0*/  BSYNC.RECONVERGENT B3 ;  /* 0x0000000000037941 */ /* 0x000fea0003800200 */
.L_x_124:
[----:B------:R-:W-:Y:S01]  /*04f0*/  IADD3 R7, P0, PT, R7, 0x100, RZ ;  /* 0x0000010007077810 */ /* 0x000fe20007f1e0ff */
[----:B------:R-:W-:Y:S02]  /*0500*/  VIADD R13, R13, 0x100 ;  /* 0x000001000d0d7836 */ /* 0x000fe40000000000 */
[----:B------:R-:W-:Y:S02]  /*0510*/  IMAD.X R3, RZ, RZ, R3, P3 ;  /* 0x000000ffff037224 */ /* 0x000fe400018e0603 */
[----:B------:R-:W-:Y:S01]  /*0520*/  IMAD.X R14, RZ, RZ, R14, P0 ;  /* 0x000000ffff0e7224 */ /* 0x000fe200000e060e */
[----:B------:R-:W-:Y:S07]  /*0530*/  @P2 BRA `(.L_x_126) ;  /* 0xfffffffc00842947 */ /* 0x000fee000383ffff */
.L_x_123:
[----:B------:R-:W-:Y:S05]  /*0540*/  BSYNC.RECONVERGENT B2 ;  /* 0x0000000000027941 */ /* 0x000fea0003800200 */
.L_x_122:
[----:B------:R-:W-:-:S13]  /*0550*/  ISETP.GE.U32.AND P0, PT, R15, 0x300, PT ;  /* 0x000003000f00780c */ /* 0x000fda0003f06070 */
[----:B------:R-:W-:Y:S05]  /*0560*/  @!P0 BRA `(.L_x_121) ;  /* 0x0000000400948947 */ /* 0x000fea0003800000 */
[----:B------:R-:W0:Y:S01]  /*0570*/  LDC.64 R4, c[0x0][0x380] ;  /* 0x0000e000ff047b82 */ /* 0x000e220000000a00 */
[----:B------:R-:W-:-:S07]  /*0580*/  VIADD R7, R13, 0x200 ;  /* 0x000002000d077836 */ /* 0x000fce0000000000 */
[----:B------:R-:W1:Y:S02]  /*0590*/  LDC.64 R2, c[0x0][0x388] ;  /* 0x0000e200ff027b82 */ /* 0x000e640000000a00 */
.L_x_135:
[----:B------:R-:W-:-:S05]  /*05a0*/  VIADD R13, R7, 0xfffffe00 ;  /* 0xfffffe00070d7836 */ /* 0x000fca0000000000 */
[----:B------:R-:W-:-:S04]  /*05b0*/  IADD3 R19, P0, PT, R6, R13, RZ ;  /* 0x0000000d06137210 */ /* 0x000fc80007f1e0ff */
[----:B------:R-:W-:Y:S02]  /*05c0*/  LEA.HI.X.SX32 R18, R13, RZ, 0x1, P0 ;  /* 0x000000ff0d127211 */ /* 0x000fe400000f0eff */
[----:B0-----:R-:W-:-:S04]  /*05d0*/  LEA R16, P0, R19, R4, 0x2 ;  /* 0x0000000413107211 */ /* 0x001fc800078010ff */
[----:B------:R-:W-:-:S05]  /*05e0*/  LEA.HI.X R17, R19, R5, R18, 0x2, P0 ;  /* 0x0000000513117211 */ /* 0x000fca00000f1412 */
[----:B------:R-:W2:Y:S04]  /*05f0*/  LDG.E R25, desc[UR10][R16.64] ;  /* 0x0000000a10197981 */ /* 0x000ea8000c1e1900 */
[----:B-----5:R0:W5:Y:S04]  /*0600*/  LDG.E R15, desc[UR10][R16.64+0x400] ;  /* 0x0004000a100f7981 */ /* 0x020168000c1e1900 */
[----:B------:R0:W5:Y:S04]  /*0610*/  LDG.E R13, desc[UR10][R16.64+0x800] ;  /* 0x0008000a100d7981 */ /* 0x000168000c1e1900 */
[----:B------:R0:W5:Y:S01]  /*0620*/  LDG.E R14, desc[UR10][R16.64+0xc00] ;  /* 0x000c000a100e7981 */ /* 0x000162000c1e1900 */
[----:B-1----:R-:W-:Y:S01]  /*0630*/  IADD3 R20, P1, PT, R19, R2, RZ ;  /* 0x0000000213147210 */ /* 0x002fe20007f3e0ff */
[----:B------:R-:W-:Y:S01]  /*0640*/  BSSY.RECONVERGENT B2, `(.L_x_127) ;  /* 0x0000013000027945 */ /* 0x000fe20003800200 */
[----:B------:R-:W-:-:S03]  /*0650*/  VIADD R19, R7, 0xffffff00 ;  /* 0xffffff0007137836 */ /* 0x000fc60000000000 */
[----:B------:R-:W-:Y:S02]  /*0660*/  IMAD.X R23, R18, 0x1, R3, P1 ;  /* 0x0000000112177824 */ /* 0x000fe400008e0603 */
[----:B------:R-:W-:Y:S02]  /*0670*/  IMAD.MOV.U32 R21, RZ, RZ, R20 ;  /* 0x000000ffff157224 */ /* 0x000fe400078e0014 */
[----:B------:R-:W-:Y:S01]  /*0680*/  IMAD.MOV.U32 R22, RZ, RZ, R23 ;  /* 0x000000ffff167224 */ /* 0x000fe200078e0017 */
[----:B--2---:R-:W-:Y:S01]  /*0690*/  ISETP.GE.U32.AND P0, PT, R12, R25, PT ;  /* 0x000000190c00720c */ /* 0x004fe20003f06070 */
[----:B------:R-:W-:-:S12]  /*06a0*/  IMAD.MOV.U32 R18, RZ, RZ, R25 ;  /* 0x000000ffff127224 */ /* 0x000fd800078e0019 */
[----:B0-----:R-:W-:Y:S05]  /*06b0*/  @!P0 BRA `(.L_x_128) ;  /* 0x00000000002c8947 */ /* 0x001fea0003800000 */
        /* <DEDUP_REMOVED lines=11> */
.L_x_128:
[----:B------:R-:W-:Y:S05]  /*0770*/  BSYNC.RECONVERGENT B2 ;  /* 0x0000000000027941 */ /* 0x000fea0003800200 */
.L_x_127:
[----:B-----5:R-:W-:Y:S01]  /*0780*/  ISETP.GE.U32.AND P0, PT, R18, R15, PT ;  /* 0x0000000f1200720c */ /* 0x020fe20003f06070 */
[----:B------:R-:W-:Y:S01]  /*0790*/  BSSY.RECONVERGENT B2, `(.L_x_129) ;  /* 0x0000013000027945 */ /* 0x000fe20003800200 */
[----:B------:R-:W-:Y:S02]  /*07a0*/  SHF.R.S32.HI R8, RZ, 0x1f, R19 ;  /* 0x0000001fff087819 */ /* 0x000fe40000011413 */
[----:B------:R-:W-:-:S04]  /*07b0*/  IADD3 R12, P1, P2, R19, R2, R6 ;  /* 0x00000002130c7210 */ /* 0x000fc80007a3e006 */
[----:B------:R-:W-:Y:S01]  /*07c0*/  IADD3.X R11, PT, PT, R8, R3, RZ, P1, P2 ;  /* 0x00000003080b7210 */ /* 0x000fe20000fe44ff */
[----:B------:R-:W-:Y:S02]  /*07d0*/  IMAD.MOV.U32 R19, RZ, RZ, R12 ;  /* 0x000000ffff137224 */ /* 0x000fe400078e000c */
[----:B------:R-:W-:Y:S02]  /*07e0*/  IMAD.MOV.U32 R8, RZ, RZ, R15 ;  /* 0x000000ffff087224 */ /* 0x000fe400078e000f */
[----:B------:R-:W-:Y:S01]  /*07f0*/  IMAD.MOV.U32 R20, RZ, RZ, R11 ;  /* 0x000000ffff147224 */ /* 0x000fe200078e000b */
[----:B------:R-:W-:Y:S06]  /*0800*/  @!P0 BRA `(.L_x_130) ;  /* 0x00000000002c8947 */ /* 0x000fec0003800000 */
        /* <DEDUP_REMOVED lines=11> */
.L_x_130:
[----:B------:R-:W-:Y:S05]  /*08c0*/  BSYNC.RECONVERGENT B2 ;  /* 0x0000000000027941 */ /* 0x000fea0003800200 */
.L_x_129:
[----:B------:R-:W-:Y:S01]  /*08d0*/  ISETP.GE.U32.AND P0, PT, R8, R13, PT ;  /* 0x0000000d0800720c */ /* 0x000fe20003f06070 */
[C---:B------:R-:W-:Y:S01]  /*08e0*/  VIADD R11, R7.reuse, 0x100 ;  /* 0x00000100070b7836 */ /* 0x040fe20000000000 */
[----:B------:R-:W-:Y:S01]  /*08f0*/  SHF.R.S32.HI R12, RZ, 0x1f, R7 ;  /* 0x0000001fff0c7819 */ /* 0x000fe20000011407 */
[----:B------:R-:W-:Y:S01]  /*0900*/  BSSY.RECONVERGENT B2, `(.L_x_131) ;  /* 0x0000014000027945 */ /* 0x000fe20003800200 */
[-CC-:B------:R-:W-:Y:S01]  /*0910*/  IADD3 R18, P1, P4, R7, R2.reuse, R6.reuse ;  /* 0x0000000207127210 */ /* 0x180fe20007c3e006 */
[----:B------:R-:W-:Y:S01]  /*0920*/  IMAD.MOV.U32 R15, RZ, RZ, R13 ;  /* 0x000000ffff0f7224 */ /* 0x000fe200078e000d */
[----:B------:R-:W-:Y:S02]  /*0930*/  IADD3 R23, P2, P3, R11, R2, R6 ;  /* 0x000000020b177210 */ /* 0x000fe40007b5e006 */
[----:B------:R-:W-:Y:S01]  /*0940*/  IADD3.X R21, PT, PT, R12, R3, RZ, P1, P4 ;  /* 0x000000030c157210 */ /* 0x000fe20000fe84ff */
[----:B------:R-:W-:Y:S01]  /*0950*/  IMAD.MOV.U32 R16, RZ, RZ, R18 ;  /* 0x000000ffff107224 */ /* 0x000fe200078e0012 */
[----:B------:R-:W-:-:S03]  /*0960*/  SHF.R.S32.HI R12, RZ, 0x1f, R11 ;  /* 0x0000001fff0c7819 */ /* 0x000fc6000001140b */
        /* <DEDUP_REMOVED lines=13> */
.L_x_132:
[----:B------:R-:W-:Y:S05]  /*0a40*/  BSYNC.RECONVERGENT B2 ;  /* 0x0000000000027941 */ /* 0x000fea0003800200 */
.L_x_131:
[----:B------:R-:W-:Y:S01]  /*0a50*/  ISETP.GE.U32.AND P0, PT, R15, R14, PT ;  /* 0x0000000e0f00720c */ /* 0x000fe20003f06070 */
[----:B------:R-:W-:Y:S01]  /*0a60*/  BSSY.RECONVERGENT B2, `(.L_x_133) ;  /* 0x0000011000027945 */ /* 0x000fe20003800200 */
[----:B------:R-:W-:Y:S01]  /*0a70*/  IADD3.X R18, PT, PT, R12, R3, RZ, P2, P3 ;  /* 0x000000030c127210 */ /* 0x000fe200017e64ff */
[----:B------:R-:W-:Y:S02]  /*0a80*/  IMAD.MOV.U32 R11, RZ, RZ, R23 ;  /* 0x000000ffff0b7224 */ /* 0x000fe400078e0017 */
[----:B------:R-:W-:Y:S02]  /*0a90*/  IMAD.MOV.U32 R12, RZ, RZ, R14 ;  /* 0x000000ffff0c7224 */ /* 0x000fe400078e000e */
[----:B------:R-:W-:-:S06]  /*0aa0*/  IMAD.MOV.U32 R8, RZ, RZ, R18 ;  /* 0x000000ffff087224 */ /* 0x000fcc00078e0012 */
        /* <DEDUP_REMOVED lines=12> */
.L_x_134:
[----:B------:R-:W-:Y:S05]  /*0b70*/  BSYNC.RECONVERGENT B2 ;  /* 0x0000000000027941 */ /* 0x000fea0003800200 */
.L_x_133:
[C---:B------:R-:W-:Y:S02]  /*0b80*/  VIADD R13, R7.reuse, 0x200 ;  /* 0x00000200070d7836 */ /* 0x040fe40000000000 */
[----:B------:R-:W-:-:S03]  /*0b90*/  VIADD R7, R7, 0x400 ;  /* 0x0000040007077836 */ /* 0x000fc60000000000 */
[----:B------:R-:W-:-:S13]  /*0ba0*/  ISETP.GE.AND P0, PT, R13, R10, PT ;  /* 0x0000000a0d00720c */ /* 0x000fda0003f06270 */
[----:B------:R-:W-:Y:S05]  /*0bb0*/  @!P0 BRA `(.L_x_135) ;  /* 0xfffffff800788947 */ /* 0x000fea000383ffff */
.L_x_121:
[----:B------:R-:W-:Y:S05]  /*0bc0*/  BSYNC.RECONVERGENT B1 ;  /* 0x0000000000017941 */ /* 0x000fea0003800200 */
.L_x_120:
[----:B------:R-:W-:-:S13]  /*0bd0*/  ISETP.GE.AND P0, PT, R10, 0x100, PT ;  /* 0x000001000a00780c */ /* 0x000fda0003f06270 */
[----:B------:R-:W-:Y:S05]  /*0be0*/  @!P0 BRA `(.L_x_136) ;  /* 0x00000010008c8947 */ /* 0x000fea0003800000 */
[----:B------:R-:W1:Y:S01]  /*0bf0*/  S2R R10, SR_LANEID ;  /* 0x00000000000a7919 */ /* 0x000e620000000000 */
[----:B------:R-:W-:Y:S01]  /*0c00*/  BSSY.RECONVERGENT B1, `(.L_x_137) ;  /* 0x000001b000017945 */ /* 0x000fe20003800200 */
[----:B------:R-:W-:Y:S01]  /*0c10*/  IMAD.MOV.U32 R6, RZ, RZ, R11 ;  /* 0x000000ffff067224 */ /* 0x000fe200078e000b */
[----:B0----5:R0:W2:Y:S01]  /*0c20*/  SHFL.DOWN PT, R3, R12, 0x1, 0x1f ;  /* 0x08201f000c037f89 */ /* 0x0210a200000e0000 */
[----:B------:R-:W-:Y:S02]  /*0c30*/  IMAD.MOV.U32 R7, RZ, RZ, R8 ;  /* 0x000000ffff077224 */ /* 0x000fe400078e0008 */
[----:B------:R-:W-:Y:S01]  /*0c40*/  IMAD.MOV.U32 R2, RZ, RZ, R12 ;  /* 0x000000ffff027224 */ /* 0x000fe200078e000c */
[----:B------:R0:W3:Y:S04]  /*0c50*/  SHFL.DOWN PT, R4, R11, 0x1, 0x1f ;  /* 0x08201f000b047f89 */ /* 0x0000e800000e0000 */
[----:B------:R0:W4:Y:S01]  /*0c60*/  SHFL.DOWN PT, R5, R8, 0x1, 0x1f ;  /* 0x08201f0008057f89 */ /* 0x00012200000e0000 */
[----:B-1----:R-:W-:-:S02]  /*0c70*/  ISETP.GT.AND P0, PT, R10, 0x1e, PT ;  /* 0x0000001e0a00780c */ /* 0x002fc40003f04270 */
[C---:B------:R-:W-:Y:S02]  /*0c80*/  ISETP.GT.AND P1, PT, R10.reuse, 0x1d, PT ;  /* 0x0000001d0a00780c */ /* 0x040fe40003f24270 */
[----:B------:R-:W-:-:S09]  /*0c90*/  ISETP.GT.AND P3, PT, R10, 0x1b, PT ;  /* 0x0000001b0a00780c */ /* 0x000fd20003f64270 */
[----:B0-234-:R-:W-:Y:S05]  /*0ca0*/  @P0 BRA `(.L_x_138) ;  /* 0x0000000000400947 */ /* 0x01dfea0003800000 */
        /* <DEDUP_REMOVED lines=16> */
.L_x_138:
[----:B------:R-:W-:Y:S05]  /*0db0*/  BSYNC.RECONVERGENT B1 ;  /* 0x0000000000017941 */ /* 0x000fea0003800200 */
.L_x_137:
        /* <DEDUP_REMOVED lines=27> */
.L_x_140:
[----:B------:R-:W-:Y:S05]  /*0f70*/  BSYNC.RECONVERGENT B1 ;  /* 0x0000000000017941 */ /* 0x000fea0003800200 */
.L_x_139:
        /* <DEDUP_REMOVED lines=9> */
[----:B0-----:R-:W-:Y:S02]  /*1010*/  IMAD.MOV.U32 R6, RZ, RZ, R11 ;  /* 0x000000ffff067224 */ /* 0x001fe400078e000b */
[----:B-1----:R-:W-:Y:S02]  /*1020*/  IMAD.MOV.U32 R7, RZ, RZ, R10 ;  /* 0x000000ffff077224 */ /* 0x002fe400078e000a */
        /* <DEDUP_REMOVED lines=13> */
.L_x_142:
[----:B------:R-:W-:Y:S05]  /*1100*/  BSYNC.RECONVERGENT B1 ;  /* 0x0000000000017941 */ /* 0x000fea0003800200 */
.L_x_141:
        /* <DEDUP_REMOVED lines=9> */
[----:B---3--:R-:W-:Y:S02]  /*11a0*/  IMAD.MOV.U32 R4, RZ, RZ, R13 ;  /* 0x000000ffff047224 */ /* 0x008fe400078e000d */
        /* <DEDUP_REMOVED lines=14> */
.L_x_144:
[----:B------:R-:W-:Y:S05]  /*1290*/  BSYNC.RECONVERGENT B1 ;  /* 0x0000000000017941 */ /* 0x000fea0003800200 */
.L_x_143:
[----:B0-----:R0:W0:Y:S01]  /*12a0*/  SHFL.DOWN PT, R2, R3, 0x10, 0x1f ;  /* 0x0a001f0003027f89 */ /* 0x00102200000e0000 */
[----:B------:R-:W-:Y:S01]  /*12b0*/  BSSY.RECONVERGENT B1, `(.L_x_145) ;  /* 0x0000017000017945 */ /* 0x000fe20003800200 */
[----:B--2---:R-:W-:Y:S02]  /*12c0*/  IMAD.MOV.U32 R7, RZ, RZ, R4 ;  /* 0x000000ffff077224 */ /* 0x004fe400078e0004 */
[----:B------:R2:W0:Y:S01]  /*12d0*/  SHFL.DOWN PT, R11, R4, 0x10, 0x1f ;  /* 0x0a001f00040b7f89 */ /* 0x00042200000e0000 */
[----:B----4-:R-:W-:Y:S02]  /*12e0*/  IMAD.MOV.U32 R8, RZ, RZ, R5 ;  /* 0x000000ffff087224 */ /* 0x010fe400078e0005 */
[----:B------:R-:W-:Y:S01]  /*12f0*/  IMAD.MOV.U32 R6, RZ, RZ, R3 ;  /* 0x000000ffff067224 */ /* 0x000fe200078e0003 */
[----:B-1----:R2:W1:Y:S01]  /*1300*/  SHFL.DOWN PT, R10, R5, 0x10, 0x1f ;  /* 0x0a001f00050a7f89 */ /* 0x00246200000e0000 */
[----:B------:R-:W-:Y:S05]  /*1310*/  @P4 BRA `(.L_x_146) ;  /* 0x0000000000404947 */ /* 0x000fea0003800000 */
        /* <DEDUP_REMOVED lines=16> */
.L_x_146:
[----:B------:R-:W-:Y:S05]  /*1420*/  BSYNC.RECONVERGENT B1 ;  /* 0x0000000000017941 */ /* 0x000fea0003800200 */
.L_x_145:
[----:B------:R-:W-:Y:S04]  /*1430*/  BSSY.RECONVERGENT B1, `(.L_x_147) ;  /* 0x000000c000017945 */ /* 0x000fe80003800200 */
[----:B------:R-:W-:Y:S05]  /*1440*/  @P2 BRA `(.L_x_148) ;  /* 0x0000000000282947 */ /* 0x000fea0003800000 */
[----:B--2---:R-:W2:Y:S01]  /*1450*/  S2R R4, SR_CgaCtaId ;  /* 0x0000000000047919 */ /* 0x004ea20000008800 */
        /* <DEDUP_REMOVED lines=9> */
.L_x_148:
[----:B------:R-:W-:Y:S05]  /*14f0*/  BSYNC.RECONVERGENT B1 ;  /* 0x0000000000017941 */ /* 0x000fea0003800200 */
.L_x_147:
[----:B------:R-:W-:Y:S01]  /*1500*/  BAR.SYNC.DEFER_BLOCKING 0x0 ;  /* 0x0000000000007b1d */ /* 0x000fe20000010000 */
[----:B------:R-:W-:-:S13]  /*1510*/  ISETP.NE.AND P2, PT, R9, RZ, PT ;  /* 0x000000ff0900720c */ /* 0x000fda0003f45270 */
[----:B------:R-:W-:Y:S05]  /*1520*/  @P2 BRA `(.L_x_149) ;  /* 0x0000004400542947 */ /* 0x000fea0003800000 */
[----:B0---4-:R-:W0:Y:S01]  /*1530*/  S2R R3, SR_CgaCtaId ;  /* 0x0000000000037919 */ /* 0x011e220000008800 */
[----:B------:R-:W-:Y:S01]  /*1540*/  MOV R2, 0x400 ;  /* 0x0000040000027802 */ /* 0x000fe20000000f00 */
[----:B------:R-:W-:Y:S03]  /*1550*/  BSSY.RECONVERGENT B1, `(.L_x_150) ;  /* 0x0000016000017945 */ /* 0x000fe60003800200 */
[----:B0-----:R-:W-:-:S05]  /*1560*/  LEA R26, R3, R2, 0x18 ;  /* 0x00000002031a7211 */ /* 0x001fca00078ec0ff */
[----:B--2---:R-:W0:Y:S04]  /*1570*/  LDS R5, [R26+0x18] ;  /* 0x000018001a057984 */ /* 0x004e280000000800 */
[----:B------:R2:W4:Y:S04]  /*1580*/  LDS.64 R2, [R26+0x20] ;  /* 0x000020001a027984 */ /* 0x0005280000000a00 */
[----:B------:R2:W1:Y:S04]  /*1590*/  LDS R22, [R26+0x28] ;  /* 0x000028001a167984 */ /* 0x0004680000000800 */
[----:B------:R2:W1:Y:S01]  /*15a0*/  LDS R16, [R26+0x38] ;  /* 0x000038001a107984 */ /* 0x0004620000000800 */
[----:B0-----:R-:W-:Y:S01]  /*15b0*/  ISETP.GE.U32.AND P0, PT, R6, R5, PT ;  /* 0x000000050600720c */ /* 0x001fe20003f06070 */
[----:B------:R-:W-:-:S12]  /*15c0*/  IMAD.MOV.U32 R21, RZ, RZ, R5 ;  /* 0x000000ffff157224 */ /* 0x000fd800078e0005 */
[----:B-12-4-:R-:W-:Y:S05]  /*15d0*/  @!P0 BRA `(.L_x_151) ;  /* 0x0000000000348947 */ /* 0x016fea0003800000 */
        /* <DEDUP_REMOVED lines=13> */
.L_x_151:
[----:B------:R-:W-:Y:S05]  /*16b0*/  BSYNC.RECONVERGENT B1 ;  /* 0x0000000000017941 */ /* 0x000fea0003800200 */
.L_x_150:
        /* <DEDUP_REMOVED lines=21> */
[C---:B------:R-:W-:Y:S02]  /*1810*/  @P3 ISETP.LT.U32.AND P1, PT, R2.reuse, R6, PT ;  /* 0x000000060200320c */ /* 0x040fe40003f21070 */
[CC--:B------:R-:W-:Y:S02]  /*1820*/  @P3 ISETP.GE.AND.EX P0, PT, R3.reuse, R7.reuse, PT, P0 ;  /* 0x000000070300320c */ /* 0x0c0fe40003f06300 */
[----:B------:R-:W-:Y:S02]  /*1830*/  @P3 ISETP.LT.AND.EX P1, PT, R3, R7, PT, P1 ;  /* 0x000000070300320c */ /* 0x000fe40003f21310 */
[----:B------:R-:W-:Y:S02]  /*1840*/  @P3 SEL R23, R21, R22, !P0 ;  /* 0x0000001615173207 */ /* 0x000fe40004000000 */
[----:B------:R-:W-:-:S02]  /*1850*/  @P3 SEL R25, R2, R6, P1 ;  /* 0x0000000602193207 */ /* 0x000fc40000800000 */
[----:B------:R-:W-:-:S07]  /*1860*/  @P3 SEL R24, R3, R7, P1 ;  /* 0x0000000703183207 */ /* 0x000fce0000800000 */
.L_x_153:
[----:B------:R-:W-:Y:S05]  /*1870*/  BSYNC.RECONVERGENT B1 ;  /* 0x0000000000017941 */ /* 0x000fea0003800200 */
.L_x_152:
        /* <DEDUP_REMOVED lines=17> */
.L_x_155:
[----:B------:R-:W-:Y:S05]  /*1990*/  BSYNC.RECONVERGENT B1 ;  /* 0x0000000000017941 */ /* 0x000fea0003800200 */
.L_x_154:
        /* <DEDUP_REMOVED lines=17> */
.L_x_157:
[----:B------:R-:W-:Y:S05]  /*1ab0*/  BSYNC.RECONVERGENT B1 ;  /* 0x0000000000017941 */ /* 0x000fea0003800200 */
.L_x_156:
        /* <DEDUP_REMOVED lines=17> */
.L_x_159:
[----:B------:R-:W-:Y:S05]  /*1bd0*/  BSYNC.RECONVERGENT B1 ;  /* 0x0000000000017941 */ /* 0x000fea0003800200 */
.L_x_158:
        /* <DEDUP_REMOVED lines=17> */
.L_x_161:
[----:B------:R-:W-:Y:S05]  /*1cf0*/  BSYNC.RECONVERGENT B1 ;  /* 0x0000000000017941 */ /* 0x000fea0003800200 */
.L_x_160:
        /* <DEDUP_REMOVED lines=18> */
.L_x_136:
[----:B------:R-:W1:Y:S01]  /*1e20*/  S2R R14, SR_LANEID ;  /* 0x00000000000e7919 */ /* 0x000e620000000000 */
[----:B0-----:R-:W-:Y:S01]  /*1e30*/  LOP3.LUT R2, R9, 0x3e0, RZ, 0xc0, !PT ;  /* 0x000003e009027812 */ /* 0x001fe200078ec0ff */
[----:B------:R-:W-:Y:S01]  /*1e40*/  BSSY.RECONVERGENT B1, `(.L_x_162) ;  /* 0x0000027000017945 */ /* 0x000fe20003800200 */
[----:B------:R-:W-:Y:S02]  /*1e50*/  IMAD.MOV.U32 R16, RZ, RZ, R8 ;  /* 0x000000ffff107224 */ /* 0x000fe400078e0008 */
[----:B------:R-:W-:Y:S01]  /*1e60*/  LOP3.LUT R5, RZ, R2, RZ, 0x33, !PT ;  /* 0x00000002ff057212 */ /* 0x000fe200078e33ff */
[----:B------:R-:W-:-:S05]  /*1e70*/  VIADD R3, R2, 0x20 ;  /* 0x0000002002037836 */ /* 0x000fca0000000000 */
[----:B------:R-:W-:Y:S01]  /*1e80*/  ISETP.GT.AND P0, PT, R3, R10, PT ;  /* 0x0000000a0300720c */ /* 0x000fe20003f04270 */
[----:B------:R-:W-:-:S05]  /*1e90*/  IMAD.IADD R3, R10, 0x1, R5 ;  /* 0x000000010a037824 */ /* 0x000fca00078e0205 */
[----:B------:R-:W-:-:S05]  /*1ea0*/  SEL R3, R3, 0x1f, P0 ;  /* 0x0000001f03037807 */ /* 0x000fca0000000000 */
[----:B-----5:R0:W2:Y:S04]  /*1eb0*/  SHFL.DOWN PT, R5, R12, 0x1, R3 ;  /* 0x082000000c057989 */ /* 0x0200a800000e0003 */
[----:B------:R0:W3:Y:S01]  /*1ec0*/  SHFL.DOWN PT, R7, R8, 0x1, R3 ;  /* 0x0820000008077989 */ /* 0x0000e200000e0003 */
[CC--:B-1----:R-:W-:Y:S01]  /*1ed0*/  ISETP.GE.AND P0, PT, R14.reuse, R3.reuse, PT ;  /* 0x000000030e00720c */ /* 0x0c2fe20003f06270 */
[C---:B------:R-:W-:Y:S01]  /*1ee0*/  VIADD R4, R14.reuse, 0x4 ;  /* 0x000000040e047836 */ /* 0x040fe20000000000 */
[C---:B------:R-:W-:Y:S01]  /*1ef0*/  ISETP.NE.AND P2, PT, R14.reuse, RZ, PT ;  /* 0x000000ff0e00720c */ /* 0x040fe20003f45270 */
[C---:B------:R-:W-:Y:S02]  /*1f00*/  VIADD R2, R14.reuse, 0x2 ;  /* 0x000000020e027836 */ /* 0x040fe40000000000 */
[----:B------:R-:W-:Y:S01]  /*1f10*/  VIADD R6, R14, 0x8 ;  /* 0x000000080e067836 */ /* 0x000fe20000000000 */
[-C--:B------:R-:W-:Y:S01]  /*1f20*/  ISETP.GT.AND P5, PT, R4, R3.reuse, PT ;  /* 0x000000030400720c */ /* 0x080fe20003fa4270 */
[----:B------:R-:W-:Y:S01]  /*1f30*/  VIADD R14, R14, 0x10 ;  /* 0x000000100e0e7836 */ /* 0x000fe20000000000 */
[----:B------:R0:W1:Y:S01]  /*1f40*/  SHFL.DOWN PT, R4, R11, 0x1, R3 ;  /* 0x082000000b047989 */ /* 0x00006200000e0003 */
[-C--:B------:R-:W-:Y:S01]  /*1f50*/  ISETP.GT.AND P1, PT, R2, R3.reuse, PT ;  /* 0x000000030200720c */ /* 0x080fe20003f24270 */
[----:B------:R-:W-:Y:S01]  /*1f60*/  IMAD.MOV.U32 R2, RZ, RZ, R12 ;  /* 0x000000ffff027224 */ /* 0x000fe200078e000c */
[-C--:B------:R-:W-:Y:S01]  /*1f70*/  ISETP.GT.AND P4, PT, R6, R3.reuse, PT ;  /* 0x000000030600720c */ /* 0x080fe20003f84270 */
[----:B------:R-:W-:Y:S01]  /*1f80*/  IMAD.MOV.U32 R6, RZ, RZ, R11 ;  /* 0x000000ffff067224 */ /* 0x000fe200078e000b */
[----:B------:R-:W-:Y:S01]  /*1f90*/  ISETP.GT.AND P3, PT, R14, R3, PT ;  /* 0x000000030e00720c */ /* 0x000fe20003f64270 */
[----:B--2---:R-:W-:-:S12]  /*1fa0*/  @P0 BRA `(.L_x_163) ;  /* 0x0000000000400947 */ /* 0x004fd80003800000 */
[----:B------:R-:W-:Y:S01]  /*1fb0*/  ISETP.GE.U32.AND P0, PT, R12, R5, PT ;  /* 0x000000050c00720c */ /* 0x000fe20003f06070 */
        /* <DEDUP_REMOVED lines=15> */
.L_x_163:
[----:B------:R-:W-:Y:S05]  /*20b0*/  BSYNC.RECONVERGENT B1 ;  /* 0x0000000000017941 */ /* 0x000fea0003800200 */
.L_x_162:
[----:B------:R2:W4:Y:S01]  /*20c0*/  SHFL.DOWN PT, R5, R2, 0x2, R3 ;  /* 0x0840000002057989 */ /* 0x00052200000e0003 */
[----:B------:R-:W-:Y:S01]  /*20d0*/  BSSY.RECONVERGENT B1, `(.L_x_164) ;  /* 0x0000017000017945 */ /* 0x000fe20003800200 */
[----:B-1----:R-:W-:Y:S02]  /*20e0*/  IMAD.MOV.U32 R4, RZ, RZ, R2 ;  /* 0x000000ffff047224 */ /* 0x002fe400078e0002 */
[----:B---3--:R2:W1:Y:S01]  /*20f0*/  SHFL.DOWN PT, R7, R6, 0x2, R3 ;  /* 0x0840000006077989 */ /* 0x00846200000e0003 */
[----:B0-----:R-:W-:Y:S02]  /*2100*/  IMAD.MOV.U32 R12, RZ, RZ, R6 ;  /* 0x000000ffff0c7224 */ /* 0x001fe400078e0006 */
[----:B------:R-:W-:Y:S01]  /*2110*/  IMAD.MOV.U32 R14, RZ, RZ, R16 ;  /* 0x000000ffff0e7224 */ /* 0x000fe200078e0010 */
[----:B------:R2:W0:Y:S01]  /*2120*/  SHFL.DOWN PT, R11, R16, 0x2, R3 ;  /* 0x08400000100b7989 */ /* 0x00042200000e0003 */
[----:B------:R-:W-:Y:S05]  /*2130*/  @P1 BRA `(.L_x_165) ;  /* 0x0000000000401947 */ /* 0x000fea0003800000 */
[----:B----4-:R-:W-:Y:S01]  /*2140*/  ISETP.GE.U32.AND P0, PT, R2, R5, PT ;  /* 0x000000050200720c */ /* 0x010fe20003f06070 */
[----:B------:R-:W-:Y:S02]  /*2150*/  IMAD.MOV.U32 R4, RZ, RZ, R5 ;  /* 0x000000ffff047224 */ /* 0x000fe400078e0005 */
[----:B-1----:R-:W-:Y:S02]  /*2160*/  IMAD.MOV.U32 R12, RZ, RZ, R7 ;  /* 0x000000ffff0c7224 */ /* 0x002fe400078e0007 */
        /* <DEDUP_REMOVED lines=13> */
.L_x_165:
[----:B------:R-:W-:Y:S05]  /*2240*/  BSYNC.RECONVERGENT B1 ;  /* 0x0000000000017941 */ /* 0x000fea0003800200 */
.L_x_164:
[----:B----4-:R3:W4:Y:S01]  /*2250*/  SHFL.DOWN PT, R5, R4, 0x4, R3 ;  /* 0x0880000004057989 */ /* 0x01072200000e0003 */
[----:B------:R-:W-:Y:S01]  /*2260*/  BSSY.RECONVERGENT B1, `(.L_x_166) ;  /* 0x0000017000017945 */ /* 0x000fe20003800200 */
[----:B--2---:R-:W-:Y:S02]  /*2270*/  IMAD.MOV.U32 R2, RZ, RZ, R4 ;  /* 0x000000ffff027224 */ /* 0x004fe400078e0004 */
[----:B-1----:R3:W1:Y:S01]  /*2280*/  SHFL.DOWN PT, R7, R12, 0x4, R3 ;  /* 0x088000000c077989 */ /* 0x00266200000e0003 */
[----:B------:R-:W-:Y:S02]  /*2290*/  IMAD.MOV.U32 R6, RZ, RZ, R12 ;  /* 0x000000ffff067224 */ /* 0x000fe400078e000c */
[----:B------:R-:W-:Y:S01]  /*22a0*/  IMAD.MOV.U32 R8, RZ, RZ, R14 ;  /* 0x000000ffff087224 */ /* 0x000fe200078e000e */
[----:B0-----:R3:W0:Y:S01]  /*22b0*/  SHFL.DOWN PT, R11, R14, 0x4, R3 ;  /* 0x088000000e0b7989 */ /* 0x00162200000e0003 */
        /* <DEDUP_REMOVED lines=17> */
.L_x_167:
[----:B------:R-:W-:Y:S05]  /*23d0*/  BSYNC.RECONVERGENT B1 ;  /* 0x0000000000017941 */ /* 0x000fea0003800200 */
.L_x_166:
[----:B----4-:R2:W4:Y:S01]  /*23e0*/  SHFL.DOWN PT, R5, R2, 0x8, R3 ;  /* 0x0900000002057989 */ /* 0x01052200000e0003 */
[----:B------:R-:W-:Y:S01]  /*23f0*/  BSSY.RECONVERGENT B1, `(.L_x_168) ;  /* 0x0000017000017945 */ /* 0x000fe20003800200 */
[----:B---3--:R-:W-:Y:S02]  /*2400*/  IMAD.MOV.U32 R4, RZ, RZ, R2 ;  /* 0x000000ffff047224 */ /* 0x008fe400078e0002 */
        /* <DEDUP_REMOVED lines=21> */
.L_x_169:
[----:B------:R-:W-:Y:S05]  /*2560*/  BSYNC.RECONVERGENT B1 ;  /* 0x0000000000017941 */ /* 0x000fea0003800200 */
.L_x_168:
[----:B----4-:R3:W4:Y:S01]  /*2570*/  SHFL.DOWN PT, R5, R4, 0x10, R3 ;  /* 0x0a00000004057989 */ /* 0x01072200000e0003 */
[----:B------:R-:W-:Y:S01]  /*2580*/  BSSY.RECONVERGENT B1, `(.L_x_170) ;  /* 0x0000017000017945 */ /* 0x000fe20003800200 */
[----:B--2---:R-:W-:Y:S02]  /*2590*/  IMAD.MOV.U32 R6, RZ, RZ, R4 ;  /* 0x000000ffff067224 */ /* 0x004fe400078e0004 */
[----:B0-----:R3:W0:Y:S01]  /*25a0*/  SHFL.DOWN PT, R11, R12, 0x10, R3 ;  /* 0x0a0000000c0b7989 */ /* 0x00162200000e0003 */
[----:B-1----:R-:W-:Y:S02]  /*25b0*/  IMAD.MOV.U32 R7, RZ, RZ, R12 ;  /* 0x000000ffff077224 */ /* 0x002fe400078e000c */
[----:B------:R-:W-:Y:S01]  /*25c0*/  IMAD.MOV.U32 R8, RZ, RZ, R14 ;  /* 0x000000ffff087224 */ /* 0x000fe200078e000e */
[----:B------:R3:W1:Y:S01]  /*25d0*/  SHFL.DOWN PT, R13, R14, 0x10, R3 ;  /* 0x0a0000000e0d7989 */ /* 0x00066200000e0003 */
        /* <DEDUP_REMOVED lines=17> */
.L_x_171:
[----:B------:R-:W-:Y:S05]  /*26f0*/  BSYNC.RECONVERGENT B1 ;  /* 0x0000000000017941 */ /* 0x000fea0003800200 */
.L_x_170:
[----:B------:R-:W-:Y:S04]  /*2700*/  BSSY.RECONVERGENT B1, `(.L_x_172) ;  /* 0x000000c000017945 */ /* 0x000fe80003800200 */
[----:B------:R-:W-:Y:S05]  /*2710*/  @P2 BRA `(.L_x_173) ;  /* 0x0000000000282947 */ /* 0x000fea0003800000 */
[----:B---3--:R-:W2:Y:S01]  /*2720*/  S2R R4, SR_CgaCtaId ;  /* 0x0000000000047919 */ /* 0x008ea20000008800 */
[----:B------:R-:W-:Y:S02]  /*2730*/  MOV R3, 0x400 ;  /* 0x0000040000037802 */ /* 0x000fe40000000f00 */
[----:B------:R-:W-:-:S04]  /*2740*/  SHF.R.U32.HI R2, RZ, 0x1, R9 ;  /* 0x00000001ff027819 */ /* 0x000fc80000011609 */
[----:B------:R-:W-:Y:S02]  /*2750*/  LOP3.LUT R2, R2, 0x1f0, RZ, 0xc0, !PT ;  /* 0x000001f002027812 */ /* 0x000fe400078ec0ff */
[----:B--2---:R-:W-:-:S05]  /*2760*/  LEA R3, R4, R3, 0x18 ;  /* 0x0000000304037211 */ /* 0x004fca00078ec0ff */
[----:B----4-:R-:W-:Y:S02]  /*2770*/  IMAD.IADD R5, R2, 0x1, R3 ;  /* 0x0000000102057824 */ /* 0x010fe400078e0203 */
[----:B------:R-:W-:Y:S02]  /*2780*/  IMAD.MOV.U32 R2, RZ, RZ, R7 ;  /* 0x000000ffff027224 */ /* 0x000fe400078e0007 */
[----:B------:R-:W-:Y:S01]  /*2790*/  IMAD.MOV.U32 R3, RZ, RZ, R8 ;  /* 0x000000ffff037224 */ /* 0x000fe200078e0008 */
[----:B------:R2:W-:Y:S04]  /*27a0*/  STS [R5+0x8], R6 ;  /* 0x0000080605007388 */ /* 0x0005e80000000800 */
[----:B------:R2:W-:Y:S02]  /*27b0*/  STS.64 [R5+0x10], R2 ;  /* 0x0000100205007388 */ /* 0x0005e40000000a00 */
.L_x_173:
[----:B------:R-:W-:Y:S05]  /*27c0*/  BSYNC.RECONVERGENT B1 ;  /* 0x0000000000017941 */ /* 0x000fea0003800200 */
.L_x_172:
[----:B------:R-:W-:Y:S01]  /*27d0*/  BAR.SYNC.DEFER_BLOCKING 0x0 ;  /* 0x0000000000007b1d */ /* 0x000fe20000010000 */
[----:B------:R-:W-:-:S13]  /*27e0*/  ISETP.NE.AND P2, PT, R9, RZ, PT ;  /* 0x000000ff0900720c */ /* 0x000fda0003f45270 */
[----:B------:R-:W-:Y:S05]  /*27f0*/  @P2 BRA `(.L_x_149) ;  /* 0x0000003000a02947 */ /* 0x000fea0003800000 */
[C---:B------:R-:W-:Y:S01]  /*2800*/  ISETP.GE.AND P0, PT, R10.reuse, 0x21, PT ;  /* 0x000000210a00780c */ /* 0x040fe20003f06270 */
[----:B--2---:R-:W-:Y:S01]  /*2810*/  IMAD.MOV.U32 R2, RZ, RZ, R6 ;  /* 0x000000ffff027224 */ /* 0x004fe200078e0006 */
[C---:B------:R-:W-:Y:S01]  /*2820*/  ISETP.GE.AND P5, PT, R10.reuse, 0x41, PT ;  /* 0x000000410a00780c */ /* 0x040fe20003fa6270 */
[----:B0-----:R-:W-:Y:S01]  /*2830*/  IMAD.MOV.U32 R11, RZ, RZ, R7 ;  /* 0x000000ffff0b7224 */ /* 0x001fe200078e0007 */
[C---:B------:R-:W-:Y:S01]  /*2840*/  ISETP.GE.AND P4, PT, R10.reuse, 0x61, PT ;  /* 0x000000610a00780c */ /* 0x040fe20003f86270 */
[----:B---3--:R-:W-:Y:S01]  /*2850*/  IMAD.MOV.U32 R4, RZ, RZ, R8 ;  /* 0x000000ffff047224 */ /* 0x008fe200078e0008 */
[----:B------:R-:W-:-:S07]  /*2860*/  ISETP.GE.AND P3, PT, R10, 0x81, PT ;  /* 0x000000810a00780c */ /* 0x000fce0003f66270 */
[----:B------:R-:W-:Y:S06]  /*2870*/  @!P0 BRA `(.L_x_174) ;  /* 0x00000000005c8947 */ /* 0x000fec0003800000 */
[----:B------:R-:W0:Y:S01]  /*2880*/  S2UR UR5, SR_CgaCtaId ;  /* 0x00000000000579c3 */ /* 0x000e220000008800 */
[----:B------:R-:W-:Y:S01]  /*2890*/  UMOV UR4, 0x400 ;  /* 0x0000040000047882 */ /* 0x000fe20000000000 */
[----:B------:R-:W-:Y:S01]  /*28a0*/  BSSY.RECONVERGENT B1, `(.L_x_174) ;  /* 0x0000014000017945 */ /* 0x000fe20003800200 */
        /* <DEDUP_REMOVED lines=19> */
.L_x_175:
[----:B------:R-:W-:Y:S05]  /*29e0*/  BSYNC.RECONVERGENT B1 ;  /* 0x0000000000017941 */ /* 0x000fea0003800200 */
.L_x_174:
[----:B------:R-:W-:Y:S02]  /*29f0*/  IMAD.MOV.U32 R3, RZ, RZ, R2 ;  /* 0x000000ffff037224 */ /* 0x000fe400078e0002 */
[----:B------:R-:W-:Y:S02]  /*2a00*/  IMAD.MOV.U32 R9, RZ, RZ, R11 ;  /* 0x000000ffff097224 */ /* 0x000fe400078e000b */
[----:B------:R-:W-:Y:S01]  /*2a10*/  IMAD.MOV.U32 R8, RZ, RZ, R4 ;  /* 0x000000ffff087224 */ /* 0x000fe200078e0004 */
[----:B------:R-:W-:Y:S06]  /*2a20*/  @!P5 BRA `(.L_x_176) ;  /* 0x00000000005cd947 */ /* 0x000fec0003800000 */
[----:B------:R-:W0:Y:S01]  /*2a30*/  S2UR UR5, SR_CgaCtaId ;  /* 0x00000000000579c3 */ /* 0x000e220000008800 */
[----:B------:R-:W-:Y:S01]  /*2a40*/  UMOV UR4, 0x400 ;  /* 0x0000040000047882 */ /* 0x000fe20000000000 */
[----:B------:R-:W-:Y:S01]  /*2a50*/  BSSY.RECONVERGENT B1, `(.L_x_176) ;  /* 0x0000014000017945 */ /* 0x000fe20003800200 */
[----:B0-----:R-:W-:-:S09]  /*2a60*/  ULEA UR4, UR5, UR4, 0x18 ;  /* 0x0000000405047291 */ /* 0x001fd2000f8ec0ff */
[----:B----4-:R-:W0:Y:S04]  /*2a70*/  LDS R5, [UR4+0x28] ;  /* 0x00002804ff057984 */ /* 0x010e280008000800 */
        /* <DEDUP_REMOVED lines=17> */
.L_x_177:
[----:B------:R-:W-:Y:S05]  /*2b90*/  BSYNC.RECONVERGENT B1 ;  /* 0x0000000000017941 */ /* 0x000fea0003800200 */
.L_x_176:
[C---:B------:R-:W-:Y:S01]  /*2ba0*/  ISETP.GE.AND P1, PT, R10.reuse, 0xa1, PT ;  /* 0x000000a10a00780c */ /* 0x040fe20003f26270 */
[----:B------:R-:W-:Y:S01]  /*2bb0*/  IMAD.MOV.U32 R2, RZ, RZ, R3 ;  /* 0x000000ffff027224 */ /* 0x000fe200078e0003 */
[C---:B------:R-:W-:Y:S01]  /*2bc0*/  ISETP.GE.AND P5, PT, R10.reuse, 0xc1, PT ;  /* 0x000000c10a00780c */ /* 0x040fe20003fa6270 */
[----:B------:R-:W-:Y:S01]  /*2bd0*/  IMAD.MOV.U32 R7, RZ, RZ, R9 ;  /* 0x000000ffff077224 */ /* 0x000fe200078e0009 */
[----:B------:R-:W-:Y:S01]  /*2be0*/  ISETP.GE.AND P6, PT, R10, 0xe1, PT ;  /* 0x000000e10a00780c */ /* 0x000fe20003fc6270 */
[----:B------:R-:W-:Y:S01]  /*2bf0*/  IMAD.MOV.U32 R6, RZ, RZ, R8 ;  /* 0x000000ffff067224 */ /* 0x000fe200078e0008 */
[----:B------:R-:W-:Y:S11]  /*2c00*/  @!P4 BRA `(.L_x_178) ;  /* 0x00000000005cc947 */ /* 0x000ff60003800000 */
        /* <DEDUP_REMOVED lines=22> */
.L_x_179:
[----:B------:R-:W-:Y:S05]  /*2d70*/  BSYNC.RECONVERGENT B1 ;  /* 0x0000000000017941 */ /* 0x000fea0003800200 */
.L_x_178:
        /* <DEDUP_REMOVED lines=26> */
.L_x_181:
[----:B------:R-:W-:Y:S05]  /*2f20*/  BSYNC.RECONVERGENT B1 ;  /* 0x0000000000017941 */ /* 0x000fea0003800200 */
.L_x_180:
        /* <DEDUP_REMOVED lines=26> */
.L_x_183:
[----:B------:R-:W-:Y:S05]  /*30d0*/  BSYNC.RECONVERGENT B1 ;  /* 0x0000000000017941 */ /* 0x000fea0003800200 */
.L_x_182:
        /* <DEDUP_REMOVED lines=26> */
.L_x_185:
[----:B------:R-:W-:Y:S05]  /*3280*/  BSYNC.RECONVERGENT B1 ;  /* 0x0000000000017941 */ /* 0x000fea0003800200 */
.L_x_184:
[----:B------:R-:W-:Y:S02]  /*3290*/  IMAD.MOV.U32 R6, RZ, RZ, R3 ;  /* 0x000000ffff067224 */ /* 0x000fe400078e0003 */
[----:B------:R-:W-:Y:S02]  /*32a0*/  IMAD.MOV.U32 R7, RZ, RZ, R9 ;  /* 0x000000ffff077224 */ /* 0x000fe400078e0009 */
[----:B------:R-:W-:Y:S01]  /*32b0*/  IMAD.MOV.U32 R8, RZ, RZ, R4 ;  /* 0x000000ffff087224 */ /* 0x000fe200078e0004 */
[----:B------:R-:W-:Y:S06]  /*32c0*/  @!P6 BRA `(.L_x_149) ;  /* 0x0000002400ece947 */ /* 0x000fec0003800000 */
[----:B------:R-:W0:Y:S01]  /*32d0*/  S2UR UR5, SR_CgaCtaId ;  /* 0x00000000000579c3 */ /* 0x000e220000008800 */
[----:B------:R-:W-:Y:S02]  /*32e0*/  UMOV UR4, 0x400 ;  /* 0x0000040000047882 */ /* 0x000fe40000000000 */
        /* <DEDUP_REMOVED lines=21> */
.L_x_117:
[----:B------:R-:W0:Y:S01]  /*3440*/  S2R R11, SR_TID.X ;  /* 0x00000000000b7919 */ /* 0x000e220000002100 */
[----:B------:R-:W1:Y:S02]  /*3450*/  LDCU.128 UR12, c[0x0][0x380] ;  /* 0x00007000ff0c77ac */ /* 0x000e640008000c00 */
[----:B-1----:R-:W-:Y:S02]  /*3460*/  IMAD.U32 R12, RZ, RZ, UR12 ;  /* 0x0000000cff0c7e24 */ /* 0x002fe4000f8e00ff */
[----:B------:R-:W-:Y:S01]  /*3470*/  IMAD.U32 R13, RZ, RZ, UR13 ;  /* 0x0000000dff0d7e24 */ /* 0x000fe2000f8e00ff */
[----:B0-----:R-:W-:-:S05]  /*3480*/  IADD3 R3, P0, PT, R6, R11, RZ ;  /* 0x0000000b06037210 */ /* 0x001fca0007f1e0ff */
[----:B------:R-:W-:Y:S01]  /*3490*/  IMAD.X R4, RZ, RZ, RZ, P0 ;  /* 0x000000ffff047224 */ /* 0x000fe200000e06ff */
[----:B------:R-:W-:-:S04]  /*34a0*/  LEA R2, P0, R3, R12, 0x2 ;  /* 0x0000000c03027211 */ /* 0x000fc800078010ff */
[----:B------:R-:W-:-:S05]  /*34b0*/  LEA.HI.X R3, R3, R13, R4, 0x2, P0 ;  /* 0x0000000d03037211 */ /* 0x000fca00000f1404 */
[----:B------:R-:W2:Y:S04]  /*34c0*/  LDG.E R4, desc[UR10][R2.64] ;  /* 0x0000000a02047981 */ /* 0x000ea8000c1e1900 */
[----:B------:R-:W2:Y:S04]  /*34d0*/  LDG.E R5, desc[UR10][R2.64+0x400] ;  /* 0x0004000a02057981 */ /* 0x000ea8000c1e1900 */
[----:B------:R-:W3:Y:S04]  /*34e0*/  LDG.E R8, desc[UR10][R2.64+0x800] ;  /* 0x0008000a02087981 */ /* 0x000ee8000c1e1900 */
[----:B------:R-:W4:Y:S04]  /*34f0*/  LDG.E R9, desc[UR10][R2.64+0xc00] ;  /* 0x000c000a02097981 */ /* 0x000f28000c1e1900 */
[----:B------:R-:W5:Y:S01]  /*3500*/  LDG.E R10, desc[UR10][R2.64+0x1000] ;  /* 0x0010000a020a7981 */ /* 0x000f62000c1e1900 */
[----:B--2---:R-:W-:-:S02]  /*3510*/  VIMNMX.U32 R15, PT, PT, R4, R5, !PT ;  /* 0x00000005040f7248 */ /* 0x004fc40007fe0000 */
[----:B------:R-:W-:Y:S01]  /*3520*/  ISETP.GE.U32.AND P0, PT, R4, R5, PT ;  /* 0x000000050400720c */ /* 0x000fe20003f06070 */
[----:B------:R-:W-:Y:S01]  /*3530*/  VIADD R4, R11, 0x200 ;  /* 0x000002000b047836 */ /* 0x000fe20000000000 */
[----:B---3--:R-:W-:Y:S02]  /*3540*/  VIMNMX.U32 R14, PT, PT, R8, R15, !PT ;  /* 0x0000000f080e7248 */ /* 0x008fe40007fe0000 */
[----:B------:R-:W-:Y:S01]  /*3550*/  ISETP.GE.U32.AND P1, PT, R15, R8, PT ;  /* 0x000000080f00720c */ /* 0x000fe20003f26070 */
[----:B------:R-:W-:Y:S01]  /*3560*/  VIADD R8, R11, 0x100 ;  /* 0x000001000b087836 */ /* 0x000fe20000000000 */
[----:B----4-:R-:W-:Y:S01]  /*3570*/  ISETP.GE.U32.AND P3, PT, R14, R9, PT ;  /* 0x000000090e00720c */ /* 0x010fe20003f66070 */
[----:B------:R-:W-:Y:S01]  /*3580*/  IMAD.U32 R15, RZ, RZ, UR15 ;  /* 0x0000000fff0f7e24 */ /* 0x000fe2000f8e00ff */
[----:B------:R-:W-:Y:S01]  /*3590*/  VIMNMX.U32 R17, PT, PT, R9, R14, !PT ;  /* 0x0000000e09117248 */ /* 0x000fe20007fe0000 */
[----:B------:R-:W-:Y:S01]  /*35a0*/  IMAD.U32 R14, RZ, RZ, UR14 ;  /* 0x0000000eff0e7e24 */ /* 0x000fe2000f8e00ff */
[----:B------:R-:W-:-:S02]  /*35b0*/  LOP3.LUT R9, R11, 0x400, RZ, 0xfc, !PT ;  /* 0x000004000b097812 */ /* 0x000fc400078efcff */
[----:B-----5:R-:W-:Y:S02]  /*35c0*/  ISETP.GE.U32.AND P2, PT, R17, R10, PT ;  /* 0x0000000a1100720c */ /* 0x020fe40003f46070 */
[----:B------:R-:W-:-:S03]  /*35d0*/  IADD3 R2, P4, PT, R6, R14, RZ ;  /* 0x0000000e06027210 */ /* 0x000fc60007f9e0ff */
[----:B------:R-:W-:Y:S02]  /*35e0*/  @P1 SEL R4, R8, R11, !P0 ;  /* 0x0000000b08041207 */ /* 0x000fe40004000000 */
[----:B------:R-:W-:Y:S01]  /*35f0*/  ISETP.LE.U32.AND P1, PT, R7, UR6, PT ;  /* 0x0000000607007c0c */ /* 0x000fe2000bf23070 */
[----:B------:R-:W-:Y:S02]  /*3600*/  @!P3 VIADD R4, R11, 0x300 ;  /* 0x000003000b04b836 */ /* 0x000fe40000000000 */
[----:B------:R-:W-:Y:S01]  /*3610*/  IMAD.X R3, RZ, RZ, R15, P4 ;  /* 0x000000ffff037224 */ /* 0x000fe200020e060f */
[----:B------:R-:W-:Y:S02]  /*3620*/  ISETP.GE.U32.AND.EX P1, PT, RZ, R18, PT, P1 ;  /* 0x00000012ff00720c */ /* 0x000fe40003f26110 */
[----:B------:R-:W-:Y:S02]  /*3630*/  @P2 ISETP.GE.U32.AND P0, PT, R4, R9, PT ;  /* 0x000000090400220c */ /* 0x000fe40003f06070 */
[----:B------:R-:W-:-:S02]  /*3640*/  IADD3 R9, P3, PT, R9, R2, RZ ;  /* 0x0000000209097210 */ /* 0x000fc40007f7e0ff */
[----:B------:R-:W-:Y:S02]  /*3650*/  @P2 IADD3 R2, P4, PT, R4, R2, RZ ;  /* 0x0000000204022210 */ /* 0x000fe40007f9e0ff */
[----:B------:R-:W-:Y:S01]  /*3660*/  @P2 ISETP.GE.U32.AND.EX P0, PT, RZ, RZ, PT, P0 ;  /* 0x000000ffff00220c */ /* 0x000fe20003f06100 */
[--C-:B------:R-:W-:Y:S02]  /*3670*/  IMAD.X R8, RZ, RZ, R3.reuse, P3 ;  /* 0x000000ffff087224 */ /* 0x100fe400018e0603 */
[----:B------:R-:W-:Y:S01]  /*3680*/  @P2 IMAD.X R3, RZ, RZ, R3, P4 ;  /* 0x000000ffff032224 */ /* 0x000fe200020e0603 */
[----:B------:R-:W-:-:S04]  /*3690*/  @P2 ISETP.LT.U32.OR P0, PT, R10, R17, !P0 ;  /* 0x000000110a00220c */ /* 0x000fc80004701470 */
[----:B------:R-:W-:Y:S02]  /*36a0*/  @P2 SEL R10, R17, R10, P0 ;  /* 0x0000000a110a2207 */ /* 0x000fe40000000000 */
[----:B------:R-:W-:Y:S02]  /*36b0*/  @P2 SEL R9, R2, R9, P0 ;  /* 0x0000000902092207 */ /* 0x000fe40000000000 */
[----:B------:R-:W-:Y:S01]  /*36c0*/  @P2 SEL R8, R3, R8, P0 ;  /* 0x0000000803082207 */ /* 0x000fe20000000000 */
[----:B------:R-:W-:Y:S06]  /*36d0*/  @P1 BRA `(.L_x_186) ;  /* 0x0000001000641947 */ /* 0x000fec0003800000 */
[----:B------:R-:W0:Y:S01]  /*36e0*/  LDCU.64 UR8, c[0x0][0x3e8] ;  /* 0x00007d00ff0877ac */ /* 0x000e220008000a00 */
[----:B------:R-:W-:Y:S01]  /*36f0*/  ISETP.NE.AND P0, PT, R11, RZ, PT ;  /* 0x000000ff0b00720c */ /* 0x000fe20003f05270 */
[----:B------:R-:W-:Y:S01]  /*3700*/  BSSY.RECONVERGENT B1, `(.L_x_187) ;  /* 0x0000012000017945 */ /* 0x000fe20003800200 */
[----:B------:R-:W-:Y:S01]  /*3710*/  UMOV UR4, 0x8 ;  /* 0x0000000800047882 */ /* 0x000fe20000000000 */
[----:B------:R-:W-:Y:S02]  /*3720*/  UMOV UR5, 0x0 ;  /* 0x0000000000057882 */ /* 0x000fe40000000000 */
[----:B0-----:R-:W-:-:S04]  /*3730*/  UIMAD.WIDE.U32 UR4, UR8, 0x1, UR4 ;  /* 0x00000001080478a5 */ /* 0x001fc8000f8e0004 */
[----:B------:R-:W-:Y:S02]  /*3740*/  UIADD3 UR7, UPT, UPT, UR5, UR9, URZ ;  /* 0x0000000905077290 */ /* 0x000fe4000fffe0ff */
[----:B------:R-:W-:Y:S02]  /*3750*/  IMAD.U32 R3, RZ, RZ, UR5 ;  /* 0x00000005ff037e24 */ /* 0x000fe4000f8e00ff */
[----:B------:R-:W-:Y:S02]  /*3760*/  IMAD.U32 R2, RZ, RZ, UR4 ;  /* 0x00000004ff027e24 */ /* 0x000fe4000f8e00ff */
[----:B------:R-:W-:Y:S01]  /*3770*/  IMAD.U32 R3, RZ, RZ, UR7 ;  /* 0x00000007ff037e24 */ /* 0x000fe2000f8e00ff */
[----:B------:R-:W-:Y:S06]  /*3780*/  @P0 BRA `(.L_x_188) ;  /* 0x0000000000240947 */ /* 0x000fec0003800000 */
[----:B------:R-:W-:Y:S02]  /*3790*/  IMAD.MOV.U32 R16, RZ, RZ, 0x500 ;  /* 0x00000500ff107424 */ /* 0x000fe400078e00ff */
[----:B------:R-:W-:-:S05]  /*37a0*/  IMAD.MOV.U32 R17, RZ, RZ, 0x0 ;  /* 0x00000000ff117424 */ /* 0x000fca00078e00ff */
[----:B------:R-:W2:Y:S01]  /*37b0*/  ATOMG.E.ADD.64.STRONG.GPU PT, R4, desc[UR10][R2.64], R16 ;  /* 0x80000010020479a8 */ /* 0x000ea200081ef50a */
[----:B------:R-:W0:Y:S01]  /*37c0*/  S2UR UR5, SR_CgaCtaId ;  /* 0x00000000000579c3 */ /* 0x000e220000008800 */
[----:B------:R-:W-:Y:S02]  /*37d0*/  UMOV UR4, 0x400 ;  /* 0x0000040000047882 */ /* 0x000fe40000000000 */
[----:B0-----:R-:W-:Y:S01]  /*37e0*/  ULEA UR4, UR5, UR4, 0x18 ;  /* 0x0000000405047291 */ /* 0x001fe2000f8ec0ff */
[----:B--2---:R-:W-:-:S05]  /*37f0*/  IADD3 R4, P0, PT, R4, UR6, RZ ;  /* 0x0000000604047c10 */ /* 0x004fca000ff1e0ff */
[----:B------:R-:W-:-:S05]  /*3800*/  IMAD.X R5, RZ, RZ, R5, P0 ;  /* 0x000000ffff057224 */ /* 0x000fca00000e0605 */
[----:B------:R0:W-:Y:S03]  /*3810*/  STS.64 [UR4+0x98], R4 ;  /* 0x00009804ff007988 */ /* 0x0001e60008000a04 */
.L_x_188:
[----:B------:R-:W-:Y:S05]  /*3820*/  BSYNC.RECONVERGENT B1 ;  /* 0x0000000000017941 */ /* 0x000fea0003800200 */
.L_x_187:
[----:B------:R-:W1:Y:S08]  /*3830*/  S2UR UR5, SR_CgaCtaId ;  /* 0x00000000000579c3 */ /* 0x000e700000008800 */
[----:B------:R-:W-:Y:S06]  /*3840*/  BAR.SYNC.DEFER_BLOCKING 0x0 ;  /* 0x0000000000007b1d */ /* 0x000fec0000010000 */
[----:B------:R-:W-:-:S02]  /*3850*/  UMOV UR4, 0x400 ;  /* 0x0000040000047882 */ /* 0x000fc40000000000 */
[----:B-1----:R-:W-:-:S06]  /*3860*/  ULEA UR4, UR5, UR4, 0x18 ;  /* 0x0000000405047291 */ /* 0x002fcc000f8ec0ff */
[----:B------:R-:W-:-:S05]  /*3870*/  IMAD.U32 R23, RZ, RZ, UR4 ;  /* 0x00000004ff177e24 */ /* 0x000fca000f8e00ff */
[----:B0-----:R-:W0:Y:S02]  /*3880*/  LDS.64 R4, [R23+0x98] ;  /* 0x0000980017047984 */ /* 0x001e240000000a00 */
[----:B0-----:R-:W-:-:S04]  /*3890*/  IADD3 R6, P1, PT, R4, 0x500, RZ ;  /* 0x0000050004067810 */ /* 0x001fc80007f3e0ff */
[----:B------:R-:W-:Y:S01]  /*38a0*/  ISETP.GT.U32.AND P0, PT, R6, R7, PT ;  /* 0x000000070600720c */ /* 0x000fe20003f04070 */
[----:B------:R-:W-:-:S05]  /*38b0*/  IMAD.X R17, RZ, RZ, R5, P1 ;  /* 0x000000ffff117224 */ /* 0x000fca00008e0605 */
[----:B------:R-:W-:-:S13]  /*38c0*/  ISETP.GT.AND.EX P0, PT, R17, R18, PT, P0 ;  /* 0x000000121100720c */ /* 0x000fda0003f04300 */
[----:B------:R-:W-:Y:S05]  /*38d0*/  @P0 BRA `(.L_x_189) ;  /* 0x0000000400700947 */ /* 0x000fea0003800000 */
[----:B------:R-:W-:Y:S01]  /*38e0*/  BSSY.RECONVERGENT B1, `(.L_x_189) ;  /* 0x000005b000017945 */ /* 0x000fe20003800200 */
[----:B------:R-:W-:Y:S01]  /*38f0*/  IMAD.MOV.U32 R16, RZ, RZ, R10 ;  /* 0x000000ffff107224 */ /* 0x000fe200078e000a */
[----:B------:R-:W0:Y:S01]  /*3900*/  LDCU.64 UR8, c[0x0][0x398] ;  /* 0x00007300ff0877ac */ /* 0x000e220008000a00 */
[----:B------:R-:W-:Y:S02]  /*3910*/  IMAD.MOV.U32 R19, RZ, RZ, R9 ;  /* 0x000000ffff137224 */ /* 0x000fe400078e0009 */
[----:B------:R-:W-:Y:S01]  /*3920*/  IMAD.MOV.U32 R6, RZ, RZ, R8 ;  /* 0x000000ffff067224 */ /* 0x000fe200078e0008 */
[----:B------:R-:W1:Y:S06]  /*3930*/  LDCU.128 UR12, c[0x0][0x380] ;  /* 0x00007000ff0c77ac */ /* 0x000e6c0008000c00 */
.L_x_192:
[----:B------:R-:W-:Y:S01]  /*3940*/  IADD3 R9, P0, PT, R11, R4, RZ ;  /* 0x000000040b097210 */ /* 0x000fe20007f1e0ff */
[----:B-1----:R-:W-:Y:S02]  /*3950*/  IMAD.U32 R12, RZ, RZ, UR12 ;  /* 0x0000000cff0c7e24 */ /* 0x002fe4000f8e00ff */
[----:B------:R-:W-:Y:S02]  /*3960*/  IMAD.U32 R13, RZ, RZ, UR13 ;  /* 0x0000000dff0d7e24 */ /* 0x000fe4000f8e00ff */
[----:B------:R-:W-:Y:S01]  /*3970*/  IMAD.X R8, RZ, RZ, R5, P0 ;  /* 0x000000ffff087224 */ /* 0x000fe200000e0605 */
[----:B------:R-:W-:-:S04]  /*3980*/  LEA R4, P0, R9, R12, 0x2 ;  /* 0x0000000c09047211 */ /* 0x000fc800078010ff */
[----:B------:R-:W-:-:S05]  /*3990*/  LEA.HI.X R5, R9, R13, R8, 0x2, P0 ;  /* 0x0000000d09057211 */ /* 0x000fca00000f1408 */
[----:B------:R-:W2:Y:S04]  /*39a0*/  LDG.E R7, desc[UR10][R4.64] ;  /* 0x0000000a04077981 */ /* 0x000ea8000c1e1900 */
[----:B------:R-:W3:Y:S04]  /*39b0*/  LDG.E R24, desc[UR10][R4.64+0x400] ;  /* 0x0004000a04187981 */ /* 0x000ee8000c1e1900 */
[----:B------:R-:W4:Y:S04]  /*39c0*/  LDG.E R18, desc[UR10][R4.64+0x800] ;  /* 0x0008000a04127981 */ /* 0x000f28000c1e1900 */
[----:B------:R-:W4:Y:S01]  /*39d0*/  LDG.E R17, desc[UR10][R4.64+0xc00] ;  /* 0x000c000a04117981 */ /* 0x000f22000c1e1900 */
[----:B------:R-:W-:-:S02]  /*39e0*/  IMAD.U32 R14, RZ, RZ, UR14 ;  /* 0x0000000eff0e7e24 */ /* 0x000fc4000f8e00ff */
[----:B------:R-:W-:Y:S01]  /*39f0*/  IMAD.U32 R15, RZ, RZ, UR15 ;  /* 0x0000000fff0f7e24 */ /* 0x000fe2000f8e00ff */
[----:B------:R1:W5:Y:S01]  /*3a00*/  LDG.E R10, desc[UR10][R4.64+0x1000] ;  /* 0x0010000a040a7981 */ /* 0x000362000c1e1900 */
[----:B------:R-:W-:Y:S01]  /*3a10*/  BSSY.RECONVERGENT B2, `(.L_x_190) ;  /* 0x000002c000027945 */ /* 0x000fe20003800200 */
[----:B------:R-:W-:Y:S01]  /*3a20*/  BAR.SYNC.DEFER_BLOCKING 0x0 ;  /* 0x0000000000007b1d */ /* 0x000fe20000010000 */
[----:B------:R-:W-:-:S04]  /*3a30*/  IADD3 R26, P0, PT, R9, R14, RZ ;  /* 0x0000000e091a7210 */ /* 0x000fc80007f1e0ff */
[----:B------:R-:W-:Y:S01]  /*3a40*/  IADD3 R20, P3, PT, R26, 0x100, RZ ;  /* 0x000001001a147810 */ /* 0x000fe20007f7e0ff */
[----:B------:R-:W-:Y:S01]  /*3a50*/  IMAD.X R27, R8, 0x1, R15, P0 ;  /* 0x00000001081b7824 */ /* 0x000fe200000e060f */
[C---:B------:R-:W-:Y:S02]  /*3a60*/  IADD3 R21, P4, PT, R26.reuse, 0x200, RZ ;  /* 0x000002001a157810 */ /* 0x040fe40007f9e0ff */
[----:B------:R-:W-:Y:S01]  /*3a70*/  IADD3 R9, P6, PT, R26, 0x400, RZ ;  /* 0x000004001a097810 */ /* 0x000fe20007fde0ff */
[--C-:B------:R-:W-:Y:S01]  /*3a80*/  IMAD.X R25, RZ, RZ, R27.reuse, P3 ;  /* 0x000000ffff197224 */ /* 0x100fe200018e061b */
[----:B------:R-:W-:Y:S01]  /*3a90*/  ISETP.NE.AND P3, PT, R11, RZ, PT ;  /* 0x000000ff0b00720c */ /* 0x000fe20003f65270 */
[--C-:B------:R-:W-:Y:S02]  /*3aa0*/  IMAD.X R22, RZ, RZ, R27.reuse, P4 ;  /* 0x000000ffff167224 */ /* 0x100fe400020e061b */
[----:B------:R-:W-:Y:S01]  /*3ab0*/  IMAD.X R8, RZ, RZ, R27, P6 ;  /* 0x000000ffff087224 */ /* 0x000fe200030e061b */
[----:B--2---:R-:W-:-:S13]  /*3ac0*/  ISETP.GE.U32.AND P2, PT, R16, R7, PT ;  /* 0x000000071000720c */ /* 0x004fda0003f46070 */
[----:B------:R-:W-:-:S04]  /*3ad0*/  @P2 ISETP.GE.U32.AND P0, PT, R19, R26, PT ;  /* 0x0000001a1300220c */ /* 0x000fc80003f06070 */
[----:B------:R-:W-:-:S04]  /*3ae0*/  @P2 ISETP.GE.AND.EX P0, PT, R6, R27, PT, P0 ;  /* 0x0000001b0600220c */ /* 0x000fc80003f06300 */
[----:B------:R-:W-:-:S04]  /*3af0*/  @P2 ISETP.LT.U32.OR P0, PT, R7, R16, !P0 ;  /* 0x000000100700220c */ /* 0x000fc80004701470 */
[----:B------:R-:W-:Y:S02]  /*3b00*/  @P2 SEL R7, R16, R7, P0 ;  /* 0x0000000710072207 */ /* 0x000fe40000000000 */
[----:B------:R-:W-:Y:S02]  /*3b10*/  IADD3 R16, P5, PT, R26, 0x300, RZ ;  /* 0x000003001a107810 */ /* 0x000fe40007fbe0ff */
[----:B---3--:R-:W-:Y:S02]  /*3b20*/  ISETP.GE.U32.AND P1, PT, R7, R24, PT ;  /* 0x000000180700720c */ /* 0x008fe40003f26070 */
[----:B------:R-:W-:Y:S01]  /*3b30*/  @P2 SEL R26, R19, R26, P0 ;  /* 0x0000001a131a2207 */ /* 0x000fe20000000000 */
[----:B------:R-:W-:Y:S01]  /*3b40*/  IMAD.X R19, RZ, RZ, R27, P5 ;  /* 0x000000ffff137224 */ /* 0x000fe200028e061b */
[----:B------:R-:W-:-:S09]  /*3b50*/  @P2 SEL R27, R6, R27, P0 ;  /* 0x0000001b061b2207 */ /* 0x000fd20000000000 */
[----:B------:R-:W-:-:S04]  /*3b60*/  @P1 ISETP.GE.U32.AND P0, PT, R26, R20, PT ;  /* 0x000000141a00120c */ /* 0x000fc80003f06070 */
[----:B------:R-:W-:-:S04]  /*3b70*/  @P1 ISETP.GE.AND.EX P0, PT, R27, R25, PT, P0 ;  /* 0x000000191b00120c */ /* 0x000fc80003f06300 */
[----:B------:R-:W-:-:S04]  /*3b80*/  @P1 ISETP.LT.U32.OR P0, PT, R24, R7, !P0 ;  /* 0x000000071800120c */ /* 0x000fc80004701470 */
[----:B------:R-:W-:Y:S02]  /*3b90*/  @P1 SEL R24, R7, R24, P0 ;  /* 0x0000001807181207 */ /* 0x000fe40000000000 */
[----:B------:R-:W-:Y:S02]  /*3ba0*/  @P1 SEL R20, R26, R20, P0 ;  /* 0x000000141a141207 */ /* 0x000fe40000000000 */
[----:B----4-:R-:W-:Y:S02]  /*3bb0*/  ISETP.GE.U32.AND P2, PT, R24, R18, PT ;  /* 0x000000121800720c */ /* 0x010fe40003f46070 */
[----:B------:R-:W-:-:S11]  /*3bc0*/  @P1 SEL R25, R27, R25, P0 ;  /* 0x000000191b191207 */ /* 0x000fd60000000000 */
[----:B------:R-:W-:-:S04]  /*3bd0*/  @P2 ISETP.GE.U32.AND P0, PT, R20, R21, PT ;  /* 0x000000151400220c */ /* 0x000fc80003f06070 */
[----:B------:R-:W-:-:S04]  /*3be0*/  @P2 ISETP.GE.AND.EX P0, PT, R25, R22, PT, P0 ;  /* 0x000000161900220c */ /* 0x000fc80003f06300 */
[----:B------:R-:W-:-:S04]  /*3bf0*/  @P2 ISETP.LT.U32.OR P0, PT, R18, R24, !P0 ;  /* 0x000000181200220c */ /* 0x000fc80004701470 */
[----:B------:R-:W-:-:S04]  /*3c00*/  @P2 SEL R18, R24, R18, P0 ;  /* 0x0000001218122207 */ /* 0x000fc80000000000 */
[----:B------:R-:W-:Y:S01]  /*3c10*/  ISETP.GE.U32.AND P1, PT, R18, R17, PT ;  /* 0x000000111200720c */ /* 0x000fe20003f26070 */
[----:B-1----:R-:W-:-:S12]  /*3c20*/  @P3 BRA `(.L_x_191) ;  /* 0x0000000000283947 */ /* 0x002fd80003800000 */
[----:B------:R-:W-:Y:S02]  /*3c30*/  IMAD.MOV.U32 R4, RZ, RZ, 0x500 ;  /* 0x00000500ff047424 */ /* 0x000fe400078e00ff */
[----:B------:R-:W-:-:S06]  /*3c40*/  IMAD.MOV.U32 R5, RZ, RZ, 0x0 ;  /* 0x00000000ff057424 */ /* 0x000fcc00078e00ff */
[----:B------:R-:W2:Y:S01]  /*3c50*/  ATOMG.E.ADD.64.STRONG.GPU PT, R4, desc[UR10][R2.64], R4 ;  /* 0x80000004020479a8 */ /* 0x000ea200081ef50a */
[----:B------:R-:W1:Y:S01]  /*3c60*/  S2UR UR5, SR_CgaCtaId ;  /* 0x00000000000579c3 */ /* 0x000e620000008800 */
[----:B------:R-:W-:Y:S02]  /*3c70*/  UMOV UR4, 0x400 ;  /* 0x0000040000047882 */ /* 0x000fe40000000000 */
[----:B-1----:R-:W-:-:S06]  /*3c80*/  ULEA UR4, UR5, UR4, 0x18 ;  /* 0x0000000405047291 */ /* 0x002fcc000f8ec0ff */
[----:B------:R-:W-:Y:S01]  /*3c90*/  IMAD.U32 R23, RZ, RZ, UR4 ;  /* 0x00000004ff177e24 */ /* 0x000fe2000f8e00ff */
[----:B--2---:R-:W-:-:S05]  /*3ca0*/  IADD3 R6, P3, PT, R4, UR6, RZ ;  /* 0x0000000604067c10 */ /* 0x004fca000ff7e0ff */
[----:B------:R-:W-:-:S05]  /*3cb0*/  IMAD.X R7, RZ, RZ, R5, P3 ;  /* 0x000000ffff077224 */ /* 0x000fca00018e0605 */
[----:B------:R1:W-:Y:S03]  /*3cc0*/  STS.64 [R23+0x98], R6 ;  /* 0x0000980617007388 */ /* 0x0003e60000000a00 */
.L_x_191:
[----:B0-----:R-:W-:Y:S05]  /*3cd0*/  BSYNC.RECONVERGENT B2 ;  /* 0x0000000000027941 */ /* 0x001fea0003800200 */
.L_x_190:
[----:B------:R-:W-:Y:S01]  /*3ce0*/  BAR.SYNC.DEFER_BLOCKING 0x0 ;  /* 0x0000000000007b1d */ /* 0x000fe20000010000 */
[----:B------:R-:W-:Y:S01]  /*3cf0*/  @P2 SEL R21, R20, R21, P0 ;  /* 0x0000001514152207 */ /* 0x000fe20000000000 */
[----:B-1----:R-:W-:Y:S01]  /*3d00*/  IMAD.U32 R7, RZ, RZ, UR8 ;  /* 0x00000008ff077e24 */ /* 0x002fe2000f8e00ff */
[----:B------:R-:W-:Y:S02]  /*3d10*/  @P2 SEL R22, R25, R22, P0 ;  /* 0x0000001619162207 */ /* 0x000fe40000000000 */
[----:B------:R-:W-:-:S04]  /*3d20*/  @P1 ISETP.GE.U32.AND P0, PT, R21, R16, PT ;  /* 0x000000101500120c */ /* 0x000fc80003f06070 */
[----:B------:R-:W-:-:S04]  /*3d30*/  @P1 ISETP.GE.AND.EX P0, PT, R22, R19, PT, P0 ;  /* 0x000000131600120c */ /* 0x000fc80003f06300 */
[----:B------:R-:W-:-:S04]  /*3d40*/  @P1 ISETP.LT.U32.OR P0, PT, R17, R18, !P0 ;  /* 0x000000121100120c */ /* 0x000fc80004701470 */
[----:B------:R-:W-:Y:S01]  /*3d50*/  @P1 SEL R17, R18, R17, P0 ;  /* 0x0000001112111207 */ /* 0x000fe20000000000 */
[----:B------:R-:W-:Y:S01]  /*3d60*/  IMAD.U32 R18, RZ, RZ, UR9 ;  /* 0x00000009ff127e24 */ /* 0x000fe2000f8e00ff */
[----:B------:R-:W-:Y:S02]  /*3d70*/  @P1 SEL R16, R21, R16, P0 ;  /* 0x0000001015101207 */ /* 0x000fe40000000000 */
[----:B-----5:R-:W-:Y:S02]  /*3d80*/  ISETP.GE.U32.AND P2, PT, R17, R10, PT ;  /* 0x0000000a1100720c */ /* 0x020fe40003f46070 */
[----:B------:R-:W-:Y:S01]  /*3d90*/  @P1 SEL R19, R22, R19, P0 ;  /* 0x0000001316131207 */ /* 0x000fe20000000000 */
[----:B------:R-:W0:Y:S10]  /*3da0*/  LDS.64 R4, [R23+0x98] ;  /* 0x0000980017047984 */ /* 0x000e340000000a00 */
[----:B------:R-:W-:-:S04]  /*3db0*/  @P2 ISETP.GE.U32.AND P0, PT, R16, R9, PT ;  /* 0x000000091000220c */ /* 0x000fc80003f06070 */
[----:B------:R-:W-:-:S04]  /*3dc0*/  @P2 ISETP.GE.AND.EX P0, PT, R19, R8, PT, P0 ;  /* 0x000000081300220c */ /* 0x000fc80003f06300 */
[----:B------:R-:W-:-:S04]  /*3dd0*/  @P2 ISETP.LT.U32.OR P0, PT, R10, R17, !P0 ;  /* 0x000000110a00220c */ /* 0x000fc80004701470 */
[----:B------:R-:W-:Y:S02]  /*3de0*/  @P2 SEL R10, R17, R10, P0 ;  /* 0x0000000a110a2207 */ /* 0x000fe40000000000 */
[----:B------:R-:W-:Y:S02]  /*3df0*/  @P2 SEL R9, R16, R9, P0 ;  /* 0x0000000910092207 */ /* 0x000fe40000000000 */
[----:B------:R-:W-:Y:S01]  /*3e00*/  @P2 SEL R8, R19, R8, P0 ;  /* 0x0000000813082207 */ /* 0x000fe20000000000 */
[----:B------:R-:W-:Y:S02]  /*3e10*/  IMAD.MOV.U32 R16, RZ, RZ, R10 ;  /* 0x000000ffff107224 */ /* 0x000fe400078e000a */
[----:B------:R-:W-:Y:S01]  /*3e20*/  IMAD.MOV.U32 R19, RZ, RZ, R9 ;  /* 0x000000ffff137224 */ /* 0x000fe200078e0009 */
[----:B0-----:R-:W-:-:S04]  /*3e30*/  IADD3 R6, P3, PT, R4, 0x500, RZ ;  /* 0x0000050004067810 */ /* 0x001fc80007f7e0ff */
[----:B------:R-:W-:Y:S01]  /*3e40*/  ISETP.GT.U32.AND P1, PT, R6, R7, PT ;  /* 0x000000070600720c */ /* 0x000fe20003f24070 */
[----:B------:R-:W-:Y:S02]  /*3e50*/  IMAD.X R21, RZ, RZ, R5, P3 ;  /* 0x000000ffff157224 */ /* 0x000fe400018e0605 */
[----:B------:R-:W-:-:S03]  /*3e60*/  IMAD.MOV.U32 R6, RZ, RZ, R8 ;  /* 0x000000ffff067224 */ /* 0x000fc600078e0008 */
[----:B------:R-:W-:-:S13]  /*3e70*/  ISETP.GT.AND.EX P0, PT, R21, R18, PT, P1 ;  /* 0x000000121500720c */ /* 0x000fda0003f04310 */
[----:B------:R-:W-:Y:S05]  /*3e80*/  @!P0 BRA `(.L_x_192) ;  /* 0xfffffff800ac8947 */ /* 0x000fea000383ffff */
[----:B------:R-:W-:Y:S05]  /*3e90*/  BSYNC.RECONVERGENT B1 ;  /* 0x0000000000017941 */ /* 0x000fea0003800200 */
.L_x_189:
[----:B------:R-:W-:Y:S01]  /*3ea0*/  ISETP.GE.U32.AND P0, PT, R4, R7, PT ;  /* 0x000000070400720c */ /* 0x000fe20003f06070 */
[----:B------:R-:W-:Y:S03]  /*3eb0*/  BSSY.RECONVERGENT B1, `(.L_x_186) ;  /* 0x000009b000017945 */ /* 0x000fe60003800200 */
[----:B------:R-:W-:-:S13]  /*3ec0*/  ISETP.GE.AND.EX P0, PT, R5, R18, PT, P0 ;  /* 0x000000120500720c */ /* 0x000fda0003f06300 */
[----:B------:R-:W-:Y:S05]  /*3ed0*/  @P0 BRA `(.L_x_193) ;  /* 0x0000000800600947 */ /* 0x000fea0003800000 */
[----:B------:R-:W-:-:S05]  /*3ee0*/  IMAD.IADD R16, R7, 0x1, -R4 ;  /* 0x0000000107107824 */ /* 0x000fca00078e0a04 */
[----:B------:R-:W-:-:S13]  /*3ef0*/  ISETP.GE.AND P0, PT, R11, R16, PT ;  /* 0x000000100b00720c */ /* 0x000fda0003f06270 */
[----:B------:R-:W-:Y:S05]  /*3f00*/  @P0 BRA `(.L_x_193) ;  /* 0x0000000800540947 */ /* 0x000fea0003800000 */
[----:B------:R-:W-:Y:S01]  /*3f10*/  LOP3.LUT R2, RZ, R11, RZ, 0x33, !PT ;  /* 0x0000000bff027212 */ /* 0x000fe200078e33ff */
[----:B------:R-:W-:Y:S01]  /*3f20*/  BSSY.RECONVERGENT B2, `(.L_x_194) ;  /* 0x000002f000027945 */ /* 0x000fe20003800200 */
[----:B------:R-:W-:Y:S02]  /*3f30*/  IMAD.MOV.U32 R17, RZ, RZ, R11 ;  /* 0x000000ffff117224 */ /* 0x000fe400078e000b */
[----:B------:R-:W-:-:S04]  /*3f40*/  IADD3 R7, PT, PT, -R4, R7, R2 ;  /* 0x0000000704077210 */ /* 0x000fc80007ffe102 */
[----:B------:R-:W-:-:S04]  /*3f50*/  LOP3.LUT R2, R7, 0x300, RZ, 0xc0, !PT ;  /* 0x0000030007027812 */ /* 0x000fc800078ec0ff */
[----:B------:R-:W-:-:S13]  /*3f60*/  ISETP.NE.AND P0, PT, R2, 0x300, PT ;  /* 0x000003000200780c */ /* 0x000fda0003f05270 */
[----:B------:R-:W-:Y:S05]  /*3f70*/  @!P0 BRA `(.L_x_195) ;  /* 0x0000000000a48947 */ /* 0x000fea0003800000 */
[----:B------:R-:W-:Y:S01]  /*3f80*/  IADD3 R3, P0, PT, R11, R4, RZ ;  /* 0x000000040b037210 */ /* 0x000fe20007f1e0ff */
[----:B------:R-:W-:Y:S01]  /*3f90*/  IMAD.MOV.U32 R17, RZ, RZ, R11 ;  /* 0x000000ffff117224 */ /* 0x000fe200078e000b */
[----:B------:R-:W-:Y:S02]  /*3fa0*/  LEA.HI R2, R7, 0x1, RZ, 0x18 ;  /* 0x0000000107027811 */ /* 0x000fe400078fc0ff */
[C---:B------:R-:W-:Y:S01]  /*3fb0*/  LEA R12, P1, R3.reuse, R12, 0x2 ;  /* 0x0000000c030c7211 */ /* 0x040fe200078210ff */
[----:B------:R-:W-:Y:S01]  /*3fc0*/  IMAD.X R6, RZ, RZ, R5, P0 ;  /* 0x000000ffff067224 */ /* 0x000fe200000e0605 */
[C---:B------:R-:W-:Y:S02]  /*3fd0*/  IADD3 R14, P0, PT, R3.reuse, R14, RZ ;  /* 0x0000000e030e7210 */ /* 0x040fe40007f1e0ff */
[----:B------:R-:W-:Y:S02]  /*3fe0*/  LOP3.LUT R2, R2, 0x3, RZ, 0xc0, !PT ;  /* 0x0000000302027812 */ /* 0x000fe400078ec0ff */
[----:B------:R-:W-:Y:S01]  /*3ff0*/  LEA.HI.X R3, R3, R13, R6, 0x2, P1 ;  /* 0x0000000d03037211 */ /* 0x000fe200008f1406 */
[----:B------:R-:W-:-:S02]  /*4000*/  IMAD.X R15, R6, 0x1, R15, P0 ;  /* 0x00000001060f7824 */ /* 0x000fc400000e060f */
[----:B------:R-:W-:-:S07]  /*4010*/  IMAD.MOV R6, RZ, RZ, -R2 ;  /* 0x000000ffff067224 */ /* 0x000fce00078e0a02 */
.L_x_198:
[----:B------:R-:W-:-:S06]  /*4020*/  IMAD.MOV.U32 R2, RZ, RZ, R12 ;  /* 0x000000ffff027224 */ /* 0x000fcc00078e000c */
[----:B------:R-:W2:Y:S01]  /*4030*/  LDG.E R2, desc[UR10][R2.64] ;  /* 0x0000000a02027981 */ /* 0x000ea2000c1e1900 */
[----:B------:R-:W-:Y:S01]  /*4040*/  VIADD R6, R6, 0x1 ;  /* 0x0000000106067836 */ /* 0x000fe20000000000 */
[----:B------:R-:W-:Y:S01]  /*4050*/  BSSY.RECONVERGENT B3, `(.L_x_196) ;  /* 0x0000016000037945 */ /* 0x000fe20003800200 */
[----:B------:R-:W-:Y:S01]  /*4060*/  IMAD.MOV.U32 R13, RZ, RZ, R9 ;  /* 0x000000ffff0d7224 */ /* 0x000fe200078e0009 */
[----:B------:R-:W-:Y:S01]  /*4070*/  IADD3 R12, P3, PT, R12, 0x400, RZ ;  /* 0x000004000c0c7810 */ /* 0x000fe20007f7e0ff */
[----:B------:R-:W-:Y:S01]  /*4080*/  IMAD.MOV.U32 R18, RZ, RZ, R8 ;  /* 0x000000ffff127224 */ /* 0x000fe200078e0008 */
[----:B------:R-:W-:Y:S01]  /*4090*/  ISETP.NE.AND P2, PT, R6, RZ, PT ;  /* 0x000000ff0600720c */ /* 0x000fe20003f45270 */
[----:B------:R-:W-:Y:S02]  /*40a0*/  IMAD.MOV.U32 R19, RZ, RZ, R10 ;  /* 0x000000ffff137224 */ /* 0x000fe400078e000a */
        /* <DEDUP_REMOVED lines=16> */
.L_x_197:
[----:B------:R-:W-:Y:S05]  /*41b0*/  BSYNC.RECONVERGENT B3 ;  /* 0x0000000000037941 */ /* 0x000fea0003800200 */
.L_x_196:
[----:B------:R-:W-:Y:S01]  /*41c0*/  IADD3 R14, P0, PT, R14, 0x100, RZ ;  /* 0x000001000e0e7810 */ /* 0x000fe20007f1e0ff */
[----:B------:R-:W-:Y:S02]  /*41d0*/  VIADD R17, R17, 0x100 ;  /* 0x0000010011117836 */ /* 0x000fe40000000000 */
[----:B------:R-:W-:Y:S02]  /*41e0*/  IMAD.X R3, RZ, RZ, R3, P3 ;  /* 0x000000ffff037224 */ /* 0x000fe400018e0603 */
[----:B------:R-:W-:Y:S01]  /*41f0*/  IMAD.X R15, RZ, RZ, R15, P0 ;  /* 0x000000ffff0f7224 */ /* 0x000fe200000e060f */
[----:B------:R-:W-:Y:S07]  /*4200*/  @P2 BRA `(.L_x_198) ;  /* 0xfffffffc00842947 */ /* 0x000fee000383ffff */
.L_x_195:
[----:B------:R-:W-:Y:S05]  /*4210*/  BSYNC.RECONVERGENT B2 ;  /* 0x0000000000027941 */ /* 0x000fea0003800200 */
.L_x_194:
[----:B------:R-:W-:-:S13]  /*4220*/  ISETP.GE.U32.AND P0, PT, R7, 0x300, PT ;  /* 0x000003000700780c */ /* 0x000fda0003f06070 */
[----:B------:R-:W-:Y:S05]  /*4230*/  @!P0 BRA `(.L_x_193) ;  /* 0x0000000400888947 */ /* 0x000fea0003800000 */
[----:B------:R-:W0:Y:S01]  /*4240*/  LDC.64 R6, c[0x0][0x380] ;  /* 0x0000e000ff067b82 */ /* 0x000e220000000a00 */
[----:B------:R-:W-:-:S07]  /*4250*/  VIADD R13, R17, 0x200 ;  /* 0x00000200110d7836 */ /* 0x000fce0000000000 */
[----:B------:R-:W1:Y:S02]  /*4260*/  LDC.64 R2, c[0x0][0x388] ;  /* 0x0000e200ff027b82 */ /* 0x000e640000000a00 */
.L_x_207:
[----:B------:R-:W-:-:S05]  /*4270*/  VIADD R15, R13, 0xfffffe00 ;  /* 0xfffffe000d0f7836 */ /* 0x000fca0000000000 */
[----:B------:R-:W-:-:S05]  /*4280*/  IADD3 R19, P0, PT, R15, R4, RZ ;  /* 0x000000040f137210 */ /* 0x000fca0007f1e0ff */
[----:B------:R-:W-:Y:S01]  /*4290*/  IMAD.X R20, RZ, RZ, R5, P0 ;  /* 0x000000ffff147224 */ /* 0x000fe200000e0605 */
[----:B0-----:R-:W-:-:S04]  /*42a0*/  LEA R14, P0, R19, R6, 0x2 ;  /* 0x00000006130e7211 */ /* 0x001fc800078010ff */
[----:B------:R-:W-:-:S05]  /*42b0*/  LEA.HI.X R15, R19, R7, R20, 0x2, P0 ;  /* 0x00000007130f7211 */ /* 0x000fca00000f1414 */
[----:B------:R-:W2:Y:S04]  /*42c0*/  LDG.E R25, desc[UR10][R14.64] ;  /* 0x0000000a0e197981 */ /* 0x000ea8000c1e1900 */
[----:B------:R0:W5:Y:S04]  /*42d0*/  LDG.E R18, desc[UR10][R14.64+0x400] ;  /* 0x0004000a0e127981 */ /* 0x000168000c1e1900 */
        /* <DEDUP_REMOVED lines=22> */
.L_x_200:
[----:B------:R-:W-:Y:S05]  /*4440*/  BSYNC.RECONVERGENT B2 ;  /* 0x0000000000027941 */ /* 0x000fea0003800200 */
.L_x_199:
[----:B-----5:R-:W-:Y:S01]  /*4450*/  ISETP.GE.U32.AND P0, PT, R19, R18, PT ;  /* 0x000000121300720c */ /* 0x020fe20003f06070 */
[----:B------:R-:W-:Y:S01]  /*4460*/  BSSY.RECONVERGENT B2, `(.L_x_201) ;  /* 0x0000013000027945 */ /* 0x000fe20003800200 */
[----:B------:R-:W-:Y:S01]  /*4470*/  IADD3 R21, P1, P2, R4, R2, R21 ;  /* 0x0000000204157210 */ /* 0x000fe20007a3e015 */
[----:B------:R-:W-:Y:S02]  /*4480*/  VIADD R15, R13, 0x100 ;  /* 0x000001000d0f7836 */ /* 0x000fe40000000000 */
[----:B------:R-:W-:Y:S01]  /*4490*/  IMAD.MOV.U32 R9, RZ, RZ, R18 ;  /* 0x000000ffff097224 */ /* 0x000fe200078e0012 */
[----:B------:R-:W-:Y:S01]  /*44a0*/  IADD3.X R23, PT, PT, R5, R3, RZ, P1, P2 ;  /* 0x0000000305177210 */ /* 0x000fe20000fe44ff */
[----:B------:R-:W-:-:S04]  /*44b0*/  IMAD.MOV.U32 R8, RZ, RZ, R21 ;  /* 0x000000ffff087224 */ /* 0x000fc800078e0015 */
[----:B------:R-:W-:Y:S02]  /*44c0*/  IMAD.MOV.U32 R10, RZ, RZ, R23 ;  /* 0x000000ffff0a7224 */ /* 0x000fe400078e0017 */
        /* <DEDUP_REMOVED lines=12> */
.L_x_202:
[----:B------:R-:W-:Y:S05]  /*4590*/  BSYNC.RECONVERGENT B2 ;  /* 0x0000000000027941 */ /* 0x000fea0003800200 */
.L_x_201:
[----:B------:R-:W-:Y:S01]  /*45a0*/  ISETP.GE.U32.AND P0, PT, R9, R12, PT ;  /* 0x0000000c0900720c */ /* 0x000fe20003f06070 */
[----:B------:R-:W-:Y:S01]  /*45b0*/  BSSY.RECONVERGENT B2, `(.L_x_203) ;  /* 0x0000013000027945 */ /* 0x000fe20003800200 */
[CC--:B------:R-:W-:Y:S01]  /*45c0*/  IADD3 R19, P1, P4, R4.reuse, R2.reuse, R13 ;  /* 0x0000000204137210 */ /* 0x0c0fe20007c3e00d */
[----:B------:R-:W-:Y:S01]  /*45d0*/  IMAD.MOV.U32 R14, RZ, RZ, R12 ;  /* 0x000000ffff0e7224 */ /* 0x000fe200078e000c */
[----:B------:R-:W-:Y:S02]  /*45e0*/  IADD3 R20, P2, P3, R4, R2, R15 ;  /* 0x0000000204147210 */ /* 0x000fe40007b5e00f */
        /* <DEDUP_REMOVED lines=15> */
.L_x_204:
[----:B------:R-:W-:Y:S05]  /*46e0*/  BSYNC.RECONVERGENT B2 ;  /* 0x0000000000027941 */ /* 0x000fea0003800200 */
.L_x_203:
        /* <DEDUP_REMOVED lines=18> */
.L_x_206:
[----:B------:R-:W-:Y:S05]  /*4810*/  BSYNC.RECONVERGENT B2 ;  /* 0x0000000000027941 */ /* 0x000fea0003800200 */
.L_x_205:
[C---:B------:R-:W-:Y:S02]  /*4820*/  VIADD R15, R13.reuse, 0x200 ;  /* 0x000002000d0f7836 */ /* 0x040fe40000000000 */
[----:B------:R-:W-:-:S03]  /*4830*/  VIADD R13, R13, 0x400 ;  /* 0x000004000d0d7836 */ /* 0x000fc60000000000 */
[----:B------:R-:W-:-:S13]  /*4840*/  ISETP.GE.AND P0, PT, R15, R16, PT ;  /* 0x000000100f00720c */ /* 0x000fda0003f06270 */
[----:B------:R-:W-:Y:S05]  /*4850*/  @!P0 BRA `(.L_x_207) ;  /* 0xfffffff800848947 */ /* 0x000fea000383ffff */
.L_x_193:
[----:B------:R-:W-:Y:S05]  /*4860*/  BSYNC.RECONVERGENT B1 ;  /* 0x0000000000017941 */ /* 0x000fea0003800200 */
.L_x_186:
        /* <DEDUP_REMOVED lines=31> */
.L_x_209:
[----:B------:R-:W-:Y:S05]  /*4a60*/  BSYNC.RECONVERGENT B1 ;  /* 0x0000000000017941 */ /* 0x000fea0003800200 */
.L_x_208:
        /* <DEDUP_REMOVED lines=24> */
.L_x_211:
[----:B------:R-:W-:Y:S05]  /*4bf0*/  BSYNC.RECONVERGENT B1 ;  /* 0x0000000000017941 */ /* 0x000fea0003800200 */
.L_x_210:
        /* <DEDUP_REMOVED lines=24> */
.L_x_213:
[----:B------:R-:W-:Y:S05]  /*4d80*/  BSYNC.RECONVERGENT B1 ;  /* 0x0000000000017941 */ /* 0x000fea0003800200 */
.L_x_212:
        /* <DEDUP_REMOVED lines=24> */
.L_x_215:
[----:B------:R-:W-:Y:S05]  /*4f10*/  BSYNC.RECONVERGENT B1 ;  /* 0x0000000000017941 */ /* 0x000fea0003800200 */
.L_x_214:
[----:B0-----:R0:W0:Y:S01]  /*4f20*/  SHFL.DOWN PT, R2, R3, 0x10, 0x1f ;  /* 0x0a001f0003027f89 */ /* 0x00102200000e0000 */
[----:B------:R-:W-:Y:S01]  /*4f30*/  BSSY.RECONVERGENT B1, `(.L_x_216) ;  /* 0x0000017000017945 */ /* 0x000fe20003800200 */
[----:B--2---:R-:W-:Y:S02]  /*4f40*/  IMAD.MOV.U32 R6, RZ, RZ, R3 ;  /* 0x000000ffff067224 */ /* 0x004fe400078e0003 */
[----:B------:R2:W0:Y:S01]  /*4f50*/  SHFL.DOWN PT, R9, R4, 0x10, 0x1f ;  /* 0x0a001f0004097f89 */ /* 0x00042200000e0000 */
[----:B------:R-:W-:Y:S02]  /*4f60*/  IMAD.MOV.U32 R7, RZ, RZ, R4 ;  /* 0x000000ffff077224 */ /* 0x000fe400078e0004 */
[----:B----4-:R-:W-:Y:S01]  /*4f70*/  IMAD.MOV.U32 R8, RZ, RZ, R5 ;  /* 0x000000ffff087224 */ /* 0x010fe200078e0005 */
        /* <DEDUP_REMOVED lines=18> */
.L_x_217:
[----:B------:R-:W-:Y:S05]  /*50a0*/  BSYNC.RECONVERGENT B1 ;  /* 0x0000000000017941 */ /* 0x000fea0003800200 */
.L_x_216:
        /* <DEDUP_REMOVED lines=12> */
.L_x_219:
[----:B------:R-:W-:Y:S05]  /*5170*/  BSYNC.RECONVERGENT B1 ;  /* 0x0000000000017941 */ /* 0x000fea0003800200 */
.L_x_218:
[----:B------:R-:W-:Y:S01]  /*5180*/  BAR.SYNC.DEFER_BLOCKING 0x0 ;  /* 0x0000000000007b1d */ /* 0x000fe20000010000 */
[----:B------:R-:W-:-:S13]  /*5190*/  ISETP.NE.AND P2, PT, R11, RZ, PT ;  /* 0x000000ff0b00720c */ /* 0x000fda0003f45270 */
[----:B------:R-:W-:Y:S05]  /*51a0*/  @P2 BRA `(.L_x_149) ;  /* 0x0000000800342947 */ /* 0x000fea0003800000 */
[----:B0---4-:R-:W0:Y:S01]  /*51b0*/  S2R R3, SR_CgaCtaId ;  /* 0x0000000000037919 */ /* 0x011e220000008800 */
[----:B------:R-:W-:Y:S01]  /*51c0*/  MOV R2, 0x400 ;  /* 0x0000040000027802 */ /* 0x000fe20000000f00 */
[----:B------:R-:W-:Y:S03]  /*51d0*/  BSSY.RECONVERGENT B1, `(.L_x_220) ;  /* 0x0000016000017945 */ /* 0x000fe60003800200 */
[----:B0-----:R-:W-:-:S05]  /*51e0*/  LEA R25, R3, R2, 0x18 ;  /* 0x0000000203197211 */ /* 0x001fca00078ec0ff */
[----:B------:R-:W0:Y:S04]  /*51f0*/  LDS R3, [R25+0x18] ;  /* 0x0000180019037984 */ /* 0x000e280000000800 */
[----:B--2---:R-:W2:Y:S04]  /*5200*/  LDS.64 R4, [R25+0x20] ;  /* 0x0000200019047984 */ /* 0x004ea80000000a00 */
        /* <DEDUP_REMOVED lines=18> */
.L_x_221:
[----:B------:R-:W-:Y:S05]  /*5330*/  BSYNC.RECONVERGENT B1 ;  /* 0x0000000000017941 */ /* 0x000fea0003800200 */
.L_x_220:
        /* <DEDUP_REMOVED lines=10> */
[----:B------:R0:W1:Y:S04]  /*53e0*/  LDS.64 R10, [R25+0x60] ;  /* 0x00006000190a7984 */ /* 0x0000680000000a00 */
[----:B---3--:R3:W1:Y:S04]  /*53f0*/  LDS.64 R12, [R25+0x70] ;  /* 0x00007000190c7984 */ /* 0x0086680000000a00 */
        /* <DEDUP_REMOVED lines=15> */
.L_x_223:
[----:B------:R-:W-:Y:S05]  /*54f0*/  BSYNC.RECONVERGENT B1 ;  /* 0x0000000000017941 */ /* 0x000fea0003800200 */
.L_x_222:
        /* <DEDUP_REMOVED lines=17> */
.L_x_225:
[----:B------:R-:W-:Y:S05]  /*5610*/  BSYNC.RECONVERGENT B1 ;  /* 0x0000000000017941 */ /* 0x000fea0003800200 */
.L_x_224:
        /* <DEDUP_REMOVED lines=17> */
.L_x_227:
[----:B------:R-:W-:Y:S05]  /*5730*/  BSYNC.RECONVERGENT B1 ;  /* 0x0000000000017941 */ /* 0x000fea0003800200 */
.L_x_226:
        /* <DEDUP_REMOVED lines=17> */
.L_x_229:
[----:B------:R-:W-:Y:S05]  /*5850*/  BSYNC.RECONVERGENT B1 ;  /* 0x0000000000017941 */ /* 0x000fea0003800200 */
.L_x_228:
        /* <DEDUP_REMOVED lines=17> */
.L_x_231:
[----:B------:R-:W-:Y:S05]  /*5970*/  BSYNC.RECONVERGENT B1 ;  /* 0x0000000000017941 */ /* 0x000fea0003800200 */
.L_x_230:
        /* <DEDUP_REMOVED lines=16> */
.L_x_149:
[----:B------:R-:W-:Y:S05]  /*5a80*/  BSYNC.RECONVERGENT B0 ;  /* 0x0000000000007941 */ /* 0x000fea0003800200 */
.L_x_116:
[----:B------:R-:W-:Y:S05]  /*5a90*/  @P2 EXIT ;  /* 0x000000000000294d */ /* 0x000fea0003800000 */
[----:B0-234-:R-:W0:Y:S01]  /*5aa0*/  LDC.64 R2, c[0x0][0x390] ;  /* 0x0000e400ff027b82 */ /* 0x01de220000000a00 */
[----:B------:R-:W-:Y:S02]  /*5ab0*/  IMAD.MOV.U32 R9, RZ, RZ, R8 ;  /* 0x000000ffff097224 */ /* 0x000fe400078e0008 */
[----:B------:R-:W-:Y:S02]  /*5ac0*/  IMAD.MOV.U32 R8, RZ, RZ, R7 ;  /* 0x000000ffff087224 */ /* 0x000fe400078e0007 */
[----:B0-----:R-:W-:-:S05]  /*5ad0*/  IMAD.WIDE.U32 R2, R0, 0x10, R2 ;  /* 0x0000001000027825 */ /* 0x001fca00078e0002 */
[----:B------:R-:W-:Y:S04]  /*5ae0*/  STG.E.64 desc[UR10][R2.64+0x8], R8 ;  /* 0x0000080802007986 */ /* 0x000fe8000c101b0a */
[----:B------:R-:W-:Y:S01]  /*5af0*/  STG.E desc[UR10][R2.64], R6 ;  /* 0x0000000602007986 */ /* 0x000fe2000c10190a */
[----:B------:R-:W-:Y:S05]  /*5b00*/  EXIT ;  /* 0x000000000000794d */ /* 0x000fea0003800000 */
.L_x_232:
        /* <DEDUP_REMOVED lines=15> */
.L_x_698:


//--------------------- .text._ZN6thrust24THRUST_300001_SM_1000_NS8cuda_cub4core6detail13_kernel_agentINS1_8__reduce11ReduceAgentINS0_12zip_iteratorIN4cuda3std3__45tupleIJPjNS0_17counting_iteratorIlNS0_11use_defaultESE_SE_EEEEEEEPNSB_IJjlEEESI_lNS1_9__extrema9arg_max_fIjlNSA_4lessIjEEEEEEJSH_SJ_lSO_EEEvDpT0_ --------------------------
	.section	.text._ZN6thrust24THRUST_300001_SM_1000_NS8cuda_cub4core6detail13_kernel_agentINS1_8__reduce11ReduceAgentINS0_12zip_iteratorIN4cuda3std3__45tupleIJPjNS0_17counting_iteratorIlNS0_11use_defaultESE_SE_EEEEEEEPNSB_IJjlEEESI_lNS1_9__extrema9arg_max_fIjlNSA_4lessIjEEEEEEJSH_SJ_lSO_EEEvDpT0_,"ax",@progbits
	.align	128
        .global         _ZN6thrust24THRUST_300001_SM_1000_NS8cuda_cub4core6detail13_kernel_agentINS1_8__reduce11ReduceAgentINS0_12zip_iteratorIN4cuda3std3__45tupleIJPjNS0_17counting_iteratorIlNS0_11use_defaultESE_SE_EEEEEEEPNSB_IJjlEEESI_lNS1_9__extrema9arg_max_fIjlNSA_4lessIjEEEEEEJSH_SJ_lSO_EEEvDpT0_
        .type           _ZN6thrust24THRUST_300001_SM_1000_NS8cuda_cub4core6detail13_kernel_agentINS1_8__reduce11ReduceAgentINS0_12zip_iteratorIN4cuda3std3__45tupleIJPjNS0_17counting_iteratorIlNS0_11use_defaultESE_SE_EEEEEEEPNSB_IJjlEEESI_lNS1_9__extrema9arg_max_fIjlNSA_4lessIjEEEEEEJSH_SJ_lSO_EEEvDpT0_,@function
        .size           _ZN6thrust24THRUST_300001_SM_1000_NS8cuda_cub4core6detail13_kernel_agentINS1_8__reduce11ReduceAgentINS0_12zip_iteratorIN4cuda3std3__45tupleIJPjNS0_17counting_iteratorIlNS0_11use_defaultESE_SE_EEEEEEEPNSB_IJjlEEESI_lNS1_9__extrema9arg_max_fIjlNSA_4lessIjEEEEEEJSH_SJ_lSO_EEEvDpT0_,(.L_x_699 - _ZN6thrust24THRUST_300001_SM_1000_NS8cuda_cub4core6detail13_kernel_agentINS1_8__reduce11ReduceAgentINS0_12zip_iteratorIN4cuda3std3__45tupleIJPjNS0_17counting_iteratorIlNS0_11use_defaultESE_SE_EEEEEEEPNSB_IJjlEEESI_lNS1_9__extrema9arg_max_fIjlNSA_4lessIjEEEEEEJSH_SJ_lSO_EEEvDpT0_)
        .other          _ZN6thrust24THRUST_300001_SM_1000_NS8cuda_cub4core6detail13_kernel_agentINS1_8__reduce11ReduceAgentINS0_12zip_iteratorIN4cuda3std3__45tupleIJPjNS0_17counting_iteratorIlNS0_11use_defaultESE_SE_EEEEEEEPNSB_IJjlEEESI_lNS1_9__extrema9arg_max_fIjlNSA_4lessIjEEEEEEJSH_SJ_lSO_EEEvDpT0_,@"STO_CUDA_ENTRY STV_DEFAULT"
_ZN6thrust24THRUST_300001_SM_1000_NS8cuda_cub4core6detail13_kernel_agentINS1_8__reduce11ReduceAgentINS0_12zip_iteratorIN4cuda3std3__45tupleIJPjNS0_17counting_iteratorIlNS0_11use_defaultESE_SE_EEEEEEEPNSB_IJjlEEESI_lNS1_9__extrema9arg_max_fIjlNSA_4lessIjEEEEEEJSH_SJ_lSO_EEEvDpT0_:
.text._ZN6thrust24THRUST_300001_SM_1000_NS8cuda_cub4core6detail13_kernel_agentINS1_8__reduce11ReduceAgentINS0_12zip_iteratorIN4cuda3std3__45tupleIJPjNS0_17counting_iteratorIlNS0_11use_defaultESE_SE_EEEEEEEPNSB_IJjlEEESI_lNS1_9__extrema9arg_max_fIjlNSA_4lessIjEEEEEEJSH_SJ_lSO_EEEvDpT0_:
[----:B------:R-:W-:Y:S01]  /*0000*/  LDC R1, c[0x0][0x37c] ;  /* 0x0000df00ff017b82 */ /* 0x000fe20000000800 */
[----:B------:R-:W0:Y:S02]  /*0010*/  LDCU.64 UR4, c[0x0][0x398] ;  /* 0x00007300ff0477ac */ /* 0x000e240008000a00 */
[----:B0-----:R-:W-:-:S04]  /*0020*/  ISETP.NE.U32.AND P0, PT, RZ, UR4, PT ;  /* 0x00000004ff007c0c */ /* 0x001fc8000bf05070 */
[----:B------:R-:W-:-:S13]  /*0030*/  ISETP.NE.AND.EX P0, PT, RZ, UR5, PT, P0 ;  /* 0x00000005ff007c0c */ /* 0x000fda000bf05300 */
[----:B------:R-:W-:Y:S05]  /*0040*/  @!P0 EXIT ;  /* 0x000000000000894d */ /* 0x000fea0003800000 */
[----:B------:R-:W-:Y:S01]  /*0050*/  UISETP.GT.U32.AND UP0, UPT, UR4, 0x4ff, UPT ;  /* 0x000004ff0400788c */ /* 0x000fe2000bf04070 */
[----:B------:R-:W-:Y:S01]  /*0060*/  BSSY.RECONVERGENT B0, `(.L_x_233) ;  /* 0x0000558000007945 */ /* 0x000fe20003800200 */
[----:B------:R-:W0:Y:S02]  /*0070*/  LDCU.64 UR8, c[0x0][0x358] ;  /* 0x00006b00ff0877ac */ /* 0x000e240008000a00 */
[----:B------:R-:W-:-:S09]  /*0080*/  UISETP.GT.AND.EX UP0, UPT, UR5, URZ, UPT, UP0 ;  /* 0x000000ff0500728c */ /* 0x000fd2000bf04300 */
[----:B------:R-:W-:Y:S05]  /*0090*/  BRA.U UP0, `(.L_x_234) ;  /* 0x0000003100a87547 */ /* 0x000fea000b800000 */
[----:B------:R-:W1:Y:S01]  /*00a0*/  S2R R0, SR_TID.X ;  /* 0x0000000000007919 */ /* 0x000e620000002100 */
[----:B------:R-:W2:Y:S01]  /*00b0*/  LDCU UR5, c[0x0][0x398] ;  /* 0x00007300ff0577ac */ /* 0x000ea20008000800 */
[----:B------:R-:W-:Y:S01]  /*00c0*/  BSSY.RECONVERGENT B1, `(.L_x_235) ;  /* 0x000000d000017945 */ /* 0x000fe20003800200 */
[----:B------:R-:W-:Y:S01]  /*00d0*/  CS2R R6, SRZ ;  /* 0x0000000000067805 */ /* 0x000fe2000001ff00 */
[----:B------:R-:W-:Y:S01]  /*00e0*/  IMAD.MOV.U32 R8, RZ, RZ, RZ ;  /* 0x000000ffff087224 */ /* 0x000fe200078e00ff */
[----:B-1----:R-:W-:Y:S01]  /*00f0*/  ISETP.GE.AND P0, PT, R0, UR4, PT ;  /* 0x0000000400007c0c */ /* 0x002fe2000bf06270 */
[----:B------:R-:W-:-:S12]  /*0100*/  IMAD.MOV.U32 R9, RZ, RZ, R0 ;  /* 0x000000ffff097224 */ /* 0x000fd800078e0000 */
[----:B--2---:R-:W-:Y:S05]  /*0110*/  @P0 BRA `(.L_x_236) ;  /* 0x00000000001c0947 */ /* 0x004fea0003800000 */
[----:B------:R-:W1:Y:S01]  /*0120*/  LDC.64 R2, c[0x0][0x380] ;  /* 0x0000e000ff027b82 */ /* 0x000e620000000a00 */
[----:B------:R-:W2:Y:S01]  /*0130*/  LDCU.64 UR6, c[0x0][0x388] ;  /* 0x00007100ff0677ac */ /* 0x000ea20008000a00 */
[----:B-1----:R-:W-:-:S05]  /*0140*/  IMAD.WIDE.U32 R2, R0, 0x4, R2 ;  /* 0x0000000400027825 */ /* 0x002fca00078e0002 */
[----:B0-----:R1:W5:Y:S01]  /*0150*/  LDG.E R6, desc[UR8][R2.64] ;  /* 0x0000000802067981 */ /* 0x001362000c1e1900 */
[C---:B--2---:R-:W-:Y:S01]  /*0160*/  IADD3 R7, P0, PT, R0.reuse, UR6, RZ ;  /* 0x0000000600077c10 */ /* 0x044fe2000ff1e0ff */
[----:B------:R-:W-:-:S04]  /*0170*/  VIADD R9, R0, 0x100 ;  /* 0x0000010000097836 */ /* 0x000fc80000000000 */
[----:B------:R-:W-:-:S08]  /*0180*/  IMAD.X R8, RZ, RZ, UR7, P0 ;  /* 0x00000007ff087e24 */ /* 0x000fd000080e06ff */
.L_x_236:
[----:B0-----:R-:W-:Y:S05]  /*0190*/  BSYNC.RECONVERGENT B1 ;  /* 0x0000000000017941 */ /* 0x001fea0003800200 */
.L_x_235:
        /* <DEDUP_REMOVED lines=10> */
[----:B------:R-:W1:Y:S01]  /*0240*/  LDCU.64 UR6, c[0x0][0x388] ;  /* 0x00007100ff0677ac */ /* 0x000e620008000a00 */
[----:B------:R-:W-:-:S04]  /*0250*/  LEA.HI R4, R11, 0x1, RZ, 0x18 ;  /* 0x000000010b047811 */ /* 0x000fc800078fc0ff */
[----:B------:R-:W-:-:S05]  /*0260*/  LOP3.LUT R4, R4, 0x3, RZ, 0xc0, !PT ;  /* 0x0000000304047812 */ /* 0x000fca00078ec0ff */
[----:B------:R-:W-:Y:S01]  /*0270*/  IMAD.MOV R4, RZ, RZ, -R4 ;  /* 0x000000ffff047224 */ /* 0x000fe200078e0a04 */
[C---:B-1----:R-:W-:Y:S01]  /*0280*/  IADD3 R5, P0, PT, R9.reuse, UR6, RZ ;  /* 0x0000000609057c10 */ /* 0x042fe2000ff1e0ff */
[----:B0-----:R-:W-:-:S04]  /*0290*/  IMAD.WIDE.U32 R2, R9, 0x4, R2 ;  /* 0x0000000409027825 */ /* 0x001fc800078e0002 */
[----:B------:R-:W-:-:S08]  /*02a0*/  IMAD.X R10, RZ, RZ, UR7, P0 ;  /* 0x00000007ff0a7e24 */ /* 0x000fd000080e06ff */
.L_x_243:
[----:B------:R0:W2:Y:S01]  /*02b0*/  LDG.E R15, desc[UR8][R2.64] ;  /* 0x00000008020f7981 */ /* 0x0000a2000c1e1900 */
[----:B------:R-:W-:Y:S01]  /*02c0*/  VIADD R4, R4, 0x1 ;  /* 0x0000000104047836 */ /* 0x000fe20000000000 */
[----:B------:R-:W-:Y:S01]  /*02d0*/  BSSY.RECONVERGENT B3, `(.L_x_241) ;  /* 0x0000016000037945 */ /* 0x000fe20003800200 */
[----:B------:R-:W-:Y:S02]  /*02e0*/  IMAD.MOV.U32 R14, RZ, RZ, R7 ;  /* 0x000000ffff0e7224 */ /* 0x000fe400078e0007 */
[----:B------:R-:W-:Y:S01]  /*02f0*/  IMAD.MOV.U32 R13, RZ, RZ, R8 ;  /* 0x000000ffff0d7224 */ /* 0x000fe200078e0008 */
[----:B------:R-:W-:Y:S01]  /*0300*/  ISETP.NE.AND P2, PT, R4, RZ, PT ;  /* 0x000000ff0400720c */ /* 0x000fe20003f45270 */
[----:B-----5:R-:W-:Y:S02]  /*0310*/  IMAD.MOV.U32 R12, RZ, RZ, R6 ;  /* 0x000000ffff0c7224 */ /* 0x020fe400078e0006 */
[----:B------:R-:W-:Y:S01]  /*0320*/  IMAD.MOV.U32 R7, RZ, RZ, R5 ;  /* 0x000000ffff077224 */ /* 0x000fe200078e0005 */
[----:B0-----:R-:W-:Y:S01]  /*0330*/  IADD3 R2, P3, PT, R2, 0x400, RZ ;  /* 0x0000040002027810 */ /* 0x001fe20007f7e0ff */
        /* <DEDUP_REMOVED lines=15> */
.L_x_242:
[----:B------:R-:W-:Y:S05]  /*0430*/  BSYNC.RECONVERGENT B3 ;  /* 0x0000000000037941 */ /* 0x000fea0003800200 */
.L_x_241:
[----:B------:R-:W-:Y:S01]  /*0440*/  IADD3 R5, P0, PT, R5, 0x100, RZ ;  /* 0x0000010005057810 */ /* 0x000fe20007f1e0ff */
[----:B------:R-:W-:Y:S02]  /*0450*/  VIADD R9, R9, 0x100 ;  /* 0x0000010009097836 */ /* 0x000fe40000000000 */
[----:B------:R-:W-:Y:S02]  /*0460*/  IMAD.X R3, RZ, RZ, R3, P3 ;  /* 0x000000ffff037224 */ /* 0x000fe400018e0603 */
[----:B------:R-:W-:Y:S01]  /*0470*/  IMAD.X R10, RZ, RZ, R10, P0 ;  /* 0x000000ffff0a7224 */ /* 0x000fe200000e060a */
[----:B------:R-:W-:Y:S07]  /*0480*/  @P2 BRA `(.L_x_243) ;  /* 0xfffffffc00882947 */ /* 0x000fee000383ffff */
.L_x_240:
[----:B------:R-:W-:Y:S05]  /*0490*/  BSYNC.RECONVERGENT B2 ;  /* 0x0000000000027941 */ /* 0x000fea0003800200 */
.L_x_239:
[----:B------:R-:W-:-:S13]  /*04a0*/  ISETP.GE.U32.AND P0, PT, R11, 0x300, PT ;  /* 0x000003000b00780c */ /* 0x000fda0003f06070 */
[----:B------:R-:W-:Y:S05]  /*04b0*/  @!P0 BRA `(.L_x_238) ;  /* 0x00000004007c8947 */ /* 0x000fea0003800000 */
[----:B------:R-:W0:Y:S01]  /*04c0*/  LDC.64 R4, c[0x0][0x380] ;  /* 0x0000e000ff047b82 */ /* 0x000e220000000a00 */
[----:B------:R-:W-:-:S07]  /*04d0*/  VIADD R10, R9, 0x200 ;  /* 0x00000200090a7836 */ /* 0x000fce0000000000 */
[----:B------:R-:W1:Y:S02]  /*04e0*/  LDC.64 R2, c[0x0][0x388] ;  /* 0x0000e200ff027b82 */ /* 0x000e640000000a00 */
.L_x_252:
[----:B------:R-:W-:-:S04]  /*04f0*/  VIADD R15, R10, 0xfffffe00 ;  /* 0xfffffe000a0f7836 */ /* 0x000fc80000000000 */
[----:B0-----:R-:W-:-:S05]  /*0500*/  IMAD.WIDE R12, R15, 0x4, R4 ;  /* 0x000000040f0c7825 */ /* 0x001fca00078e0204 */
[----:B------:R-:W2:Y:S04]  /*0510*/  LDG.E R21, desc[UR8][R12.64] ;  /* 0x000000080c157981 */ /* 0x000ea8000c1e1900 */
[----:B-----5:R0:W5:Y:S04]  /*0520*/  LDG.E R23, desc[UR8][R12.64+0x400] ;  /* 0x000400080c177981 */ /* 0x020168000c1e1900 */
[----:B------:R0:W5:Y:S04]  /*0530*/  LDG.E R9, desc[UR8][R12.64+0x800] ;  /* 0x000800080c097981 */ /* 0x000168000c1e1900 */
[----:B------:R0:W5:Y:S01]  /*0540*/  LDG.E R11, desc[UR8][R12.64+0xc00] ;  /* 0x000c00080c0b7981 */ /* 0x000162000c1e1900 */
[C---:B-1----:R-:W-:Y:S01]  /*0550*/  IADD3 R18, P1, PT, R15.reuse, R2, RZ ;  /* 0x000000020f127210 */ /* 0x042fe20007f3e0ff */
[----:B------:R-:W-:Y:S03]  /*0560*/  BSSY.RECONVERGENT B2, `(.L_x_244) ;  /* 0x0000013000027945 */ /* 0x000fe60003800200 */
[----:B------:R-:W-:Y:S01]  /*0570*/  LEA.HI.X.SX32 R19, R15, R3, 0x1, P1 ;  /* 0x000000030f137211 */ /* 0x000fe200008f0eff */
[----:B------:R-:W-:-:S02]  /*0580*/  VIADD R15, R10, 0xffffff00 ;  /* 0xffffff000a0f7836 */ /* 0x000fc40000000000 */
        /* <DEDUP_REMOVED lines=16> */
.L_x_245:
[----:B------:R-:W-:Y:S05]  /*0690*/  BSYNC.RECONVERGENT B2 ;  /* 0x0000000000027941 */ /* 0x000fea0003800200 */
.L_x_244:
[----:B-----5:R-:W-:Y:S01]  /*06a0*/  ISETP.GE.U32.AND P0, PT, R14, R23, PT ;  /* 0x000000170e00720c */ /* 0x020fe20003f06070 */
[----:B------:R-:W-:Y:S01]  /*06b0*/  BSSY.RECONVERGENT B2, `(.L_x_246) ;  /* 0x0000013000027945 */ /* 0x000fe20003800200 */
[C---:B------:R-:W-:Y:S01]  /*06c0*/  IADD3 R13, P1, PT, R15.reuse, R2, RZ ;  /* 0x000000020f0d7210 */ /* 0x040fe20007f3e0ff */
[----:B------:R-:W-:Y:S02]  /*06d0*/  VIADD R7, R10, 0x100 ;  /* 0x000001000a077836 */ /* 0x000fe40000000000 */
[----:B------:R-:W-:Y:S01]  /*06e0*/  IMAD.MOV.U32 R6, RZ, RZ, R23 ;  /* 0x000000ffff067224 */ /* 0x000fe200078e0017 */
[----:B------:R-:W-:Y:S01]  /*06f0*/  LEA.HI.X.SX32 R12, R15, R3, 0x1, P1 ;  /* 0x000000030f0c7211 */ /* 0x000fe200008f0eff */
        /* <DEDUP_REMOVED lines=14> */
.L_x_247:
[----:B------:R-:W-:Y:S05]  /*07e0*/  BSYNC.RECONVERGENT B2 ;  /* 0x0000000000027941 */ /* 0x000fea0003800200 */
.L_x_246:
[----:B------:R-:W-:Y:S01]  /*07f0*/  ISETP.GE.U32.AND P0, PT, R6, R9, PT ;  /* 0x000000090600720c */ /* 0x000fe20003f06070 */
[----:B------:R-:W-:Y:S01]  /*0800*/  BSSY.RECONVERGENT B2, `(.L_x_248) ;  /* 0x0000013000027945 */ /* 0x000fe20003800200 */
[CC--:B------:R-:W-:Y:S01]  /*0810*/  IADD3 R17, P1, PT, R10.reuse, R2.reuse, RZ ;  /* 0x000000020a117210 */ /* 0x0c0fe20007f3e0ff */
[----:B------:R-:W-:Y:S01]  /*0820*/  IMAD.MOV.U32 R12, RZ, RZ, R9 ;  /* 0x000000ffff0c7224 */ /* 0x000fe200078e0009 */
[----:B------:R-:W-:Y:S02]  /*0830*/  IADD3 R18, P2, PT, R7, R2, RZ ;  /* 0x0000000207127210 */ /* 0x000fe40007f5e0ff */
        /* <DEDUP_REMOVED lines=15> */
.L_x_249:
[----:B------:R-:W-:Y:S05]  /*0930*/  BSYNC.RECONVERGENT B2 ;  /* 0x0000000000027941 */ /* 0x000fea0003800200 */
.L_x_248:
[----:B------:R-:W-:Y:S01]  /*0940*/  ISETP.GE.U32.AND P0, PT, R12, R11, PT ;  /* 0x0000000b0c00720c */ /* 0x000fe20003f06070 */
[----:B------:R-:W-:Y:S01]  /*0950*/  BSSY.RECONVERGENT B2, `(.L_x_250) ;  /* 0x0000011000027945 */ /* 0x000fe20003800200 */
[----:B------:R-:W-:Y:S01]  /*0960*/  LEA.HI.X.SX32 R9, R7, R3, 0x1, P2 ;  /* 0x0000000307097211 */ /* 0x000fe200010f0eff */
        /* <DEDUP_REMOVED lines=15> */
.L_x_251:
[----:B------:R-:W-:Y:S05]  /*0a60*/  BSYNC.RECONVERGENT B2 ;  /* 0x0000000000027941 */ /* 0x000fea0003800200 */
.L_x_250:
[C---:B------:R-:W-:Y:S02]  /*0a70*/  VIADD R9, R10.reuse, 0x200 ;  /* 0x000002000a097836 */ /* 0x040fe40000000000 */
[----:B------:R-:W-:-:S03]  /*0a80*/  VIADD R10, R10, 0x400 ;  /* 0x000004000a0a7836 */ /* 0x000fc60000000000 */
[----:B------:R-:W-:-:S13]  /*0a90*/  ISETP.GE.AND P0, PT, R9, UR5, PT ;  /* 0x0000000509007c0c */ /* 0x000fda000bf06270 */
[----:B------:R-:W-:Y:S05]  /*0aa0*/  @!P0 BRA `(.L_x_252) ;  /* 0xfffffff800908947 */ /* 0x000fea000383ffff */
.L_x_238:
[----:B------:R-:W-:Y:S05]  /*0ab0*/  BSYNC.RECONVERGENT B1 ;  /* 0x0000000000017941 */ /* 0x000fea0003800200 */
.L_x_237:
[----:B------:R-:W0:Y:S02]  /*0ac0*/  LDCU UR6, c[0x0][0x398] ;  /* 0x00007300ff0677ac */ /* 0x000e240008000800 */
[----:B0-----:R-:W-:-:S09]  /*0ad0*/  UISETP.GE.AND UP0, UPT, UR6, 0x100, UPT ;  /* 0x000001000600788c */ /* 0x001fd2000bf06270 */
[----:B------:R-:W-:Y:S05]  /*0ae0*/  BRA.U !UP0, `(.L_x_253) ;  /* 0x00000011088c7547 */ /* 0x000fea000b800000 */
[----:B------:R-:W0:Y:S01]  /*0af0*/  S2R R11, SR_LANEID ;  /* 0x00000000000b7919 */ /* 0x000e220000000000 */
[----:B------:R-:W-:Y:S01]  /*0b00*/  BSSY.RECONVERGENT B1, `(.L_x_254) ;  /* 0x000001b000017945 */ /* 0x000fe20003800200 */
[----:B------:R-:W-:Y:S01]  /*0b10*/  IMAD.MOV.U32 R9, RZ, RZ, R7 ;  /* 0x000000ffff097224 */ /* 0x000fe200078e0007 */
[----:B-1---5:R1:W2:Y:S01]  /*0b20*/  SHFL.DOWN PT, R3, R6, 0x1, 0x1f ;  /* 0x08201f0006037f89 */ /* 0x0222a200000e0000 */
        /* <DEDUP_REMOVED lines=24> */
.L_x_255:
[----:B------:R-:W-:Y:S05]  /*0cb0*/  BSYNC.RECONVERGENT B1 ;  /* 0x0000000000017941 */ /* 0x000fea0003800200 */
.L_x_254:
[C---:B------:R-:W-:Y:S01]  /*0cc0*/  ISETP.GT.AND P5, PT, R11.reuse, 0x17, PT ;  /* 0x000000170b00780c */ /* 0x040fe20003fa4270 */
[----:B------:R0:W1:Y:S01]  /*0cd0*/  SHFL.DOWN PT, R7, R2, 0x2, 0x1f ;  /* 0x08401f0002077f89 */ /* 0x00006200000e0000 */
[C---:B------:R-:W-:Y:S01]  /*0ce0*/  ISETP.GT.AND P4, PT, R11.reuse, 0xf, PT ;  /* 0x0000000f0b00780c */ /* 0x040fe20003f84270 */
[----:B------:R-:W-:Y:S01]  /*0cf0*/  BSSY.RECONVERGENT B1, `(.L_x_256) ;  /* 0x0000018000017945 */ /* 0x000fe20003800200 */
[----:B------:R-:W-:Y:S01]  /*0d00*/  ISETP.NE.AND P2, PT, R11, RZ, PT ;  /* 0x000000ff0b00720c */ /* 0x000fe20003f45270 */
[----:B------:R0:W2:Y:S01]  /*0d10*/  SHFL.DOWN PT, R6, R9, 0x2, 0x1f ;  /* 0x08401f0009067f89 */ /* 0x0000a200000e0000 */
[----:B------:R-:W-:Y:S02]  /*0d20*/  IMAD.MOV.U32 R4, RZ, RZ, R9 ;  /* 0x000000ffff047224 */ /* 0x000fe400078e0009 */
[----:B------:R-:W-:Y:S01]  /*0d30*/  IMAD.MOV.U32 R5, RZ, RZ, R10 ;  /* 0x000000ffff057224 */ /* 0x000fe200078e000a */
[----:B------:R0:W3:Y:S01]  /*0d40*/  SHFL.DOWN PT, R11, R10, 0x2, 0x1f ;  /* 0x08401f000a0b7f89 */ /* 0x0000e200000e0000 */
[----:B------:R-:W-:Y:S01]  /*0d50*/  IMAD.MOV.U32 R3, RZ, RZ, R2 ;  /* 0x000000ffff037224 */ /* 0x000fe200078e0002 */
[----:B------:R-:W-:Y:S06]  /*0d60*/  @P1 BRA `(.L_x_257) ;  /* 0x0000000000401947 */ /* 0x000fec0003800000 */
        /* <DEDUP_REMOVED lines=16> */
.L_x_257:
[----:B------:R-:W-:Y:S05]  /*0e70*/  BSYNC.RECONVERGENT B1 ;  /* 0x0000000000017941 */ /* 0x000fea0003800200 */
.L_x_256:
[----:B------:R4:W3:Y:S01]  /*0e80*/  SHFL.DOWN PT, R8, R3, 0x4, 0x1f ;  /* 0x08801f0003087f89 */ /* 0x0008e200000e0000 */
[----:B------:R-:W-:Y:S01]  /*0e90*/  BSSY.RECONVERGENT B1, `(.L_x_258) ;  /* 0x0000017000017945 */ /* 0x000fe20003800200 */
[----:B--2---:R-:W-:Y:S02]  /*0ea0*/  IMAD.MOV.U32 R6, RZ, RZ, R4 ;  /* 0x000000ffff067224 */ /* 0x004fe400078e0004 */
[----:B0-----:R4:W0:Y:S01]  /*0eb0*/  SHFL.DOWN PT, R9, R4, 0x4, 0x1f ;  /* 0x08801f0004097f89 */ /* 0x00182200000e0000 */
[----:B-1----:R-:W-:Y:S02]  /*0ec0*/  IMAD.MOV.U32 R7, RZ, RZ, R5 ;  /* 0x000000ffff077224 */ /* 0x002fe400078e0005 */
[----:B------:R-:W-:Y:S01]  /*0ed0*/  IMAD.MOV.U32 R2, RZ, RZ, R3 ;  /* 0x000000ffff027224 */ /* 0x000fe200078e0003 */
[----:B------:R4:W1:Y:S01]  /*0ee0*/  SHFL.DOWN PT, R10, R5, 0x4, 0x1f ;  /* 0x08801f00050a7f89 */ /* 0x00086200000e0000 */
[----:B------:R-:W-:Y:S05]  /*0ef0*/  @P3 BRA `(.L_x_259) ;  /* 0x0000000000403947 */ /* 0x000fea0003800000 */
[----:B---3--:R-:W-:Y:S01]  /*0f00*/  ISETP.GE.U32.AND P0, PT, R3, R8, PT ;  /* 0x000000080300720c */ /* 0x008fe20003f06070 */
        /* <DEDUP_REMOVED lines=15> */
.L_x_259:
[----:B------:R-:W-:Y:S05]  /*1000*/  BSYNC.RECONVERGENT B1 ;  /* 0x0000000000017941 */ /* 0x000fea0003800200 */
.L_x_258:
[----:B0-----:R0:W2:Y:S01]  /*1010*/  SHFL.DOWN PT, R9, R2, 0x8, 0x1f ;  /* 0x09001f0002097f89 */ /* 0x0010a200000e0000 */
[----:B------:R-:W-:Y:S01]  /*1020*/  BSSY.RECONVERGENT B1, `(.L_x_260) ;  /* 0x0000017000017945 */ /* 0x000fe20003800200 */
[----:B----4-:R-:W-:Y:S02]  /*1030*/  IMAD.MOV.U32 R4, RZ, RZ, R6 ;  /* 0x000000ffff047224 */ /* 0x010fe400078e0006 */
[----:B---3--:R0:W3:Y:S01]  /*1040*/  SHFL.DOWN PT, R11, R6, 0x8, 0x1f ;  /* 0x09001f00060b7f89 */ /* 0x0080e200000e0000 */
[----:B------:R-:W-:Y:S02]  /*1050*/  IMAD.MOV.U32 R5, RZ, RZ, R7 ;  /* 0x000000ffff057224 */ /* 0x000fe400078e0007 */
[----:B------:R-:W-:Y:S01]  /*1060*/  IMAD.MOV.U32 R3, RZ, RZ, R2 ;  /* 0x000000ffff037224 */ /* 0x000fe200078e0002 */
[----:B------:R0:W4:Y:S01]  /*1070*/  SHFL.DOWN PT, R8, R7, 0x8, 0x1f ;  /* 0x09001f0007087f89 */ /* 0x00012200000e0000 */
[----:B------:R-:W-:Y:S05]  /*1080*/  @P5 BRA `(.L_x_261) ;  /* 0x0000000000405947 */ /* 0x000fea0003800000 */
[----:B--2---:R-:W-:Y:S01]  /*1090*/  ISETP.GE.U32.AND P0, PT, R2, R9, PT ;  /* 0x000000090200720c */ /* 0x004fe20003f06070 */
        /* <DEDUP_REMOVED lines=15> */
.L_x_261:
[----:B------:R-:W-:Y:S05]  /*1190*/  BSYNC.RECONVERGENT B1 ;  /* 0x0000000000017941 */ /* 0x000fea0003800200 */
.L_x_260:
[----:B0-----:R0:W0:Y:S01]  /*11a0*/  SHFL.DOWN PT, R2, R3, 0x10, 0x1f ;  /* 0x0a001f0003027f89 */ /* 0x00102200000e0000 */
[----:B------:R-:W-:Y:S01]  /*11b0*/  BSSY.RECONVERGENT B1, `(.L_x_262) ;  /* 0x0000017000017945 */ /* 0x000fe20003800200 */
[----:B------:R-:W-:Y:S02]  /*11c0*/  IMAD.MOV.U32 R7, RZ, RZ, R4 ;  /* 0x000000ffff077224 */ /* 0x000fe400078e0004 */
[----:B--2---:R2:W0:Y:S01]  /*11d0*/  SHFL.DOWN PT, R9, R4, 0x10, 0x1f ;  /* 0x0a001f0004097f89 */ /* 0x00442200000e0000 */
[----:B------:R-:W-:Y:S02]  /*11e0*/  IMAD.MOV.U32 R6, RZ, RZ, R5 ;  /* 0x000000ffff067224 */ /* 0x000fe400078e0005 */
[----:B----4-:R-:W-:Y:S01]  /*11f0*/  IMAD.MOV.U32 R8, RZ, RZ, R3 ;  /* 0x000000ffff087224 */ /* 0x010fe200078e0003 */
        /* <DEDUP_REMOVED lines=18> */
.L_x_263:
[----:B------:R-:W-:Y:S05]  /*1320*/  BSYNC.RECONVERGENT B1 ;  /* 0x0000000000017941 */ /* 0x000fea0003800200 */
.L_x_262:
        /* <DEDUP_REMOVED lines=12> */
.L_x_265:
[----:B------:R-:W-:Y:S05]  /*13f0*/  BSYNC.RECONVERGENT B1 ;  /* 0x0000000000017941 */ /* 0x000fea0003800200 */
.L_x_264:
        /* <DEDUP_REMOVED lines=27> */
.L_x_268:
[----:B------:R-:W-:Y:S05]  /*15b0*/  BSYNC.RECONVERGENT B1 ;  /* 0x0000000000017941 */ /* 0x000fea0003800200 */
.L_x_267:
        /* <DEDUP_REMOVED lines=9> */
[----:B---3--:R3:W1:Y:S04]  /*1650*/  LDS.64 R10, [R24+0x50] ;  /* 0x00005000180a7984 */ /* 0x0086680000000a00 */
        /* <DEDUP_REMOVED lines=17> */
.L_x_270:
[----:B------:R-:W-:Y:S05]  /*1770*/  BSYNC.RECONVERGENT B1 ;  /* 0x0000000000017941 */ /* 0x000fea0003800200 */
.L_x_269:
        /* <DEDUP_REMOVED lines=17> */
.L_x_272:
[----:B------:R-:W-:Y:S05]  /*1890*/  BSYNC.RECONVERGENT B1 ;  /* 0x0000000000017941 */ /* 0x000fea0003800200 */
.L_x_271:
        /* <DEDUP_REMOVED lines=17> */
.L_x_274:
[----:B------:R-:W-:Y:S05]  /*19b0*/  BSYNC.RECONVERGENT B1 ;  /* 0x0000000000017941 */ /* 0x000fea0003800200 */
.L_x_273:
        /* <DEDUP_REMOVED lines=17> */
.L_x_276:
[----:B------:R-:W-:Y:S05]  /*1ad0*/  BSYNC.RECONVERGENT B1 ;  /* 0x0000000000017941 */ /* 0x000fea0003800200 */
.L_x_275:
        /* <DEDUP_REMOVED lines=17> */
.L_x_278:
[----:B------:R-:W-:Y:S05]  /*1bf0*/  BSYNC.RECONVERGENT B1 ;  /* 0x0000000000017941 */ /* 0x000fea0003800200 */
.L_x_277:
        /* <DEDUP_REMOVED lines=18> */
.L_x_253:
[----:B------:R-:W0:Y:S01]  /*1d20*/  S2R R12, SR_LANEID ;  /* 0x00000000000c7919 */ /* 0x000e220000000000 */
[----:B-1----:R-:W-:Y:S01]  /*1d30*/  LOP3.LUT R2, R0, 0x3e0, RZ, 0xc0, !PT ;  /* 0x000003e000027812 */ /* 0x002fe200078ec0ff */
[----:B------:R-:W-:Y:S01]  /*1d40*/  BSSY.RECONVERGENT B1, `(.L_x_279) ;  /* 0x0000026000017945 */ /* 0x000fe20003800200 */
[----:B------:R-:W-:Y:S02]  /*1d50*/  IMAD.MOV.U32 R14, RZ, RZ, R7 ;  /* 0x000000ffff0e7224 */ /* 0x000fe400078e0007 */
[----:B------:R-:W-:Y:S02]  /*1d60*/  IMAD.MOV.U32 R16, RZ, RZ, R8 ;  /* 0x000000ffff107224 */ /* 0x000fe400078e0008 */
[----:B------:R-:W-:Y:S01]  /*1d70*/  VIADD R3, R2, 0x20 ;  /* 0x0000002002037836 */ /* 0x000fe20000000000 */
[----:B------:R-:W-:-:S04]  /*1d80*/  LOP3.LUT R2, RZ, R2, RZ, 0x33, !PT ;  /* 0x00000002ff027212 */ /* 0x000fc800078e33ff */
[----:B------:R-:W-:Y:S01]  /*1d90*/  ISETP.GT.AND P0, PT, R3, UR6, PT ;  /* 0x0000000603007c0c */ /* 0x000fe2000bf04270 */
[----:B------:R-:W-:-:S05]  /*1da0*/  VIADD R2, R2, UR6 ;  /* 0x0000000602027c36 */ /* 0x000fca0008000000 */
[----:B------:R-:W-:-:S05]  /*1db0*/  SEL R3, R2, 0x1f, P0 ;  /* 0x0000001f02037807 */ /* 0x000fca0000000000 */
[----:B-----5:R1:W2:Y:S04]  /*1dc0*/  SHFL.DOWN PT, R5, R6, 0x1, R3 ;  /* 0x0820000006057989 */ /* 0x0202a800000e0003 */
[----:B------:R1:W3:Y:S01]  /*1dd0*/  SHFL.DOWN PT, R9, R8, 0x1, R3 ;  /* 0x0820000008097989 */ /* 0x0002e200000e0003 */
[CC--:B0-----:R-:W-:Y:S01]  /*1de0*/  ISETP.GE.AND P0, PT, R12.reuse, R3.reuse, PT ;  /* 0x000000030c00720c */ /* 0x0c1fe20003f06270 */
[C---:B------:R-:W-:Y:S01]  /*1df0*/  VIADD R10, R12.reuse, 0x8 ;  /* 0x000000080c0a7836 */ /* 0x040fe20000000000 */
[C---:B------:R-:W-:Y:S01]  /*1e00*/  ISETP.NE.AND P3, PT, R12.reuse, RZ, PT ;  /* 0x000000ff0c00720c */ /* 0x040fe20003f65270 */
[C---:B------:R-:W-:Y:S02]  /*1e10*/  VIADD R4, R12.reuse, 0x2 ;  /* 0x000000020c047836 */ /* 0x040fe40000000000 */
[----:B------:R-:W-:Y:S01]  /*1e20*/  VIADD R2, R12, 0x4 ;  /* 0x000000040c027836 */ /* 0x000fe20000000000 */
[----:B------:R-:W-:-:S02]  /*1e30*/  ISETP.GT.AND P2, PT, R10, R3, PT ;  /* 0x000000030a00720c */ /* 0x000fc40003f44270 */
[----:B------:R1:W0:Y:S01]  /*1e40*/  SHFL.DOWN PT, R10, R7, 0x1, R3 ;  /* 0x08200000070a7989 */ /* 0x00022200000e0003 */
[-C--:B------:R-:W-:Y:S01]  /*1e50*/  ISETP.GT.AND P6, PT, R4, R3.reuse, PT ;  /* 0x000000030400720c */ /* 0x080fe20003fc4270 */
[----:B------:R-:W-:Y:S01]  /*1e60*/  VIADD R4, R12, 0x10 ;  /* 0x000000100c047836 */ /* 0x000fe20000000000 */
[----:B------:R-:W-:Y:S01]  /*1e70*/  ISETP.GT.AND P4, PT, R2, R3, PT ;  /* 0x000000030200720c */ /* 0x000fe20003f84270 */
[----:B------:R-:W-:Y:S01]  /*1e80*/  IMAD.MOV.U32 R2, RZ, RZ, R6 ;  /* 0x000000ffff027224 */ /* 0x000fe200078e0006 */
[----:B------:R-:W-:Y:S11]  /*1e90*/  @P0 BRA `(.L_x_280) ;  /* 0x0000000000400947 */ /* 0x000ff60003800000 */
[----:B--2---:R-:W-:Y:S01]  /*1ea0*/  ISETP.GE.U32.AND P0, PT, R6, R5, PT ;  /* 0x000000050600720c */ /* 0x004fe20003f06070 */
[----:B0-----:R-:W-:Y:S02]  /*1eb0*/  IMAD.MOV.U32 R14, RZ, RZ, R10 ;  /* 0x000000ffff0e7224 */ /* 0x001fe400078e000a */
        /* <DEDUP_REMOVED lines=14> */
.L_x_280:
[----:B------:R-:W-:Y:S05]  /*1fa0*/  BSYNC.RECONVERGENT B1 ;  /* 0x0000000000017941 */ /* 0x000fea0003800200 */
.L_x_279:
[----:B--2---:R2:W4:Y:S01]  /*1fb0*/  SHFL.DOWN PT, R5, R2, 0x2, R3 ;  /* 0x0840000002057989 */ /* 0x00452200000e0003 */
[----:B------:R-:W-:Y:S01]  /*1fc0*/  BSSY.RECONVERGENT B1, `(.L_x_281) ;  /* 0x0000018000017945 */ /* 0x000fe20003800200 */
[----:B------:R-:W-:Y:S01]  /*1fd0*/  ISETP.GT.AND P5, PT, R4, R3, PT ;  /* 0x000000030400720c */ /* 0x000fe20003fa4270 */
[----:B------:R-:W-:Y:S01]  /*1fe0*/  IMAD.MOV.U32 R4, RZ, RZ, R2 ;  /* 0x000000ffff047224 */ /* 0x000fe200078e0002 */
[----:B-1----:R2:W1:Y:S01]  /*1ff0*/  SHFL.DOWN PT, R7, R14, 0x2, R3 ;  /* 0x084000000e077989 */ /* 0x00246200000e0003 */
[----:B0-----:R-:W-:Y:S02]  /*2000*/  IMAD.MOV.U32 R10, RZ, RZ, R14 ;  /* 0x000000ffff0a7224 */ /* 0x001fe400078e000e */
[----:B------:R-:W-:Y:S01]  /*2010*/  IMAD.MOV.U32 R12, RZ, RZ, R16 ;  /* 0x000000ffff0c7224 */ /* 0x000fe200078e0010 */
[----:B---3--:R2:W0:Y:S01]  /*2020*/  SHFL.DOWN PT, R9, R16, 0x2, R3 ;  /* 0x0840000010097989 */ /* 0x00842200000e0003 */
[----:B------:R-:W-:Y:S06]  /*2030*/  @P6 BRA `(.L_x_282) ;  /* 0x0000000000406947 */ /* 0x000fec0003800000 */
        /* <DEDUP_REMOVED lines=16> */
.L_x_282:
[----:B------:R-:W-:Y:S05]  /*2140*/  BSYNC.RECONVERGENT B1 ;  /* 0x0000000000017941 */ /* 0x000fea0003800200 */
.L_x_281:
        /* <DEDUP_REMOVED lines=24> */
.L_x_284:
[----:B------:R-:W-:Y:S05]  /*22d0*/  BSYNC.RECONVERGENT B1 ;  /* 0x0000000000017941 */ /* 0x000fea0003800200 */
.L_x_283:
        /* <DEDUP_REMOVED lines=24> */
.L_x_286:
[----:B------:R-:W-:Y:S05]  /*2460*/  BSYNC.RECONVERGENT B1 ;  /* 0x0000000000017941 */ /* 0x000fea0003800200 */
.L_x_285:
        /* <DEDUP_REMOVED lines=24> */
.L_x_288:
[----:B------:R-:W-:Y:S05]  /*25f0*/  BSYNC.RECONVERGENT B1 ;  /* 0x0000000000017941 */ /* 0x000fea0003800200 */
.L_x_287:
        /* <DEDUP_REMOVED lines=12> */
.L_x_290:
[----:B------:R-:W-:Y:S05]  /*26c0*/  BSYNC.RECONVERGENT B1 ;  /* 0x0000000000017941 */ /* 0x000fea0003800200 */
.L_x_289:
[----:B------:R-:W-:Y:S01]  /*26d0*/  BAR.SYNC.DEFER_BLOCKING 0x0 ;  /* 0x0000000000007b1d */ /* 0x000fe20000010000 */
[----:B------:R-:W-:-:S13]  /*26e0*/  ISETP.NE.AND P1, PT, R0, RZ, PT ;  /* 0x000000ff0000720c */ /* 0x000fda0003f25270 */
[----:B------:R-:W-:Y:S05]  /*26f0*/  @P1 BRA `(.L_x_266) ;  /* 0x0000002c00b81947 */ /* 0x000fea0003800000 */
[----:B------:R-:W-:Y:S01]  /*2700*/  UISETP.GE.AND UP0, UPT, UR6, 0x21, UPT ;  /* 0x000000210600788c */ /* 0x000fe2000bf06270 */
[----:B------:R-:W-:Y:S02]  /*2710*/  IMAD.MOV.U32 R0, RZ, RZ, R8 ;  /* 0x000000ffff007224 */ /* 0x000fe400078e0008 */
[----:B0-----:R-:W-:Y:S02]  /*2720*/  IMAD.MOV.U32 R9, RZ, RZ, R7 ;  /* 0x000000ffff097224 */ /* 0x001fe400078e0007 */
[----:B---3--:R-:W-:-:S04]  /*2730*/  IMAD.MOV.U32 R10, RZ, RZ, R6 ;  /* 0x000000ffff0a7224 */ /* 0x008fc800078e0006 */
[----:B------:R-:W-:Y:S05]  /*2740*/  BRA.U !UP0, `(.L_x_291) ;  /* 0x00000001085c7547 */ /* 0x000fea000b800000 */
[----:B------:R-:W0:Y:S01]  /*2750*/  S2UR UR5, SR_CgaCtaId ;  /* 0x00000000000579c3 */ /* 0x000e220000008800 */
[----:B------:R-:W-:Y:S01]  /*2760*/  UMOV UR4, 0x400 ;  /* 0x0000040000047882 */ /* 0x000fe20000000000 */
[----:B------:R-:W-:Y:S01]  /*2770*/  BSSY.RECONVERGENT B1, `(.L_x_291) ;  /* 0x0000014000017945 */ /* 0x000fe20003800200 */
[----:B0-----:R-:W-:-:S09]  /*2780*/  ULEA UR4, UR5, UR4, 0x18 ;  /* 0x0000000405047291 */ /* 0x001fd2000f8ec0ff */
[----:B--2---:R-:W0:Y:S04]  /*2790*/  LDS R3, [UR4+0x18] ;  /* 0x00001804ff037984 */ /* 0x004e280008000800 */
[----:B----4-:R-:W2:Y:S01]  /*27a0*/  LDS.64 R4, [UR4+0x20] ;  /* 0x00002004ff047984 */ /* 0x010ea20008000a00 */
        /* <DEDUP_REMOVED lines=16> */
.L_x_292:
[----:B------:R-:W-:Y:S05]  /*28b0*/  BSYNC.RECONVERGENT B1 ;  /* 0x0000000000017941 */ /* 0x000fea0003800200 */
.L_x_291:
[----:B------:R-:W-:Y:S01]  /*28c0*/  UISETP.GE.AND UP0, UPT, UR6, 0x41, UPT ;  /* 0x000000410600788c */ /* 0x000fe2000bf06270 */
[----:B--2---:R-:W-:Y:S02]  /*28d0*/  IMAD.MOV.U32 R2, RZ, RZ, R0 ;  /* 0x000000ffff027224 */ /* 0x004fe400078e0000 */
[----:B----4-:R-:W-:Y:S02]  /*28e0*/  IMAD.MOV.U32 R5, RZ, RZ, R9 ;  /* 0x000000ffff057224 */ /* 0x010fe400078e0009 */
        /* <DEDUP_REMOVED lines=24> */
.L_x_294:
[----:B------:R-:W-:Y:S05]  /*2a70*/  BSYNC.RECONVERGENT B1 ;  /* 0x0000000000017941 */ /* 0x000fea0003800200 */
.L_x_293:
        /* <DEDUP_REMOVED lines=27> */
.L_x_296:
[----:B------:R-:W-:Y:S05]  /*2c30*/  BSYNC.RECONVERGENT B1 ;  /* 0x0000000000017941 */ /* 0x000fea0003800200 */
.L_x_295:
        /* <DEDUP_REMOVED lines=27> */
.L_x_298:
[----:B------:R-:W-:Y:S05]  /*2df0*/  BSYNC.RECONVERGENT B1 ;  /* 0x0000000000017941 */ /* 0x000fea0003800200 */
.L_x_297:
        /* <DEDUP_REMOVED lines=27> */
.L_x_300:
[----:B------:R-:W-:Y:S05]  /*2fb0*/  BSYNC.RECONVERGENT B1 ;  /* 0x0000000000017941 */ /* 0x000fea0003800200 */
.L_x_299:
        /* <DEDUP_REMOVED lines=27> */
.L_x_302:
[----:B------:R-:W-:Y:S05]  /*3170*/  BSYNC.RECONVERGENT B1 ;  /* 0x0000000000017941 */ /* 0x000fea0003800200 */
.L_x_301:
        /* <DEDUP_REMOVED lines=28> */
.L_x_234:
[----:B------:R-:W1:Y:S01]  /*3340*/  S2R R0, SR_TID.X ;  /* 0x0000000000007919 */ /* 0x000e620000002100 */
[----:B------:R-:W1:Y:S01]  /*3350*/  LDC.64 R2, c[0x0][0x380] ;  /* 0x0000e000ff027b82 */ /* 0x000e620000000a00 */
[----:B------:R-:W2:Y:S01]  /*3360*/  LDCU.64 UR6, c[0x0][0x388] ;  /* 0x00007100ff0677ac */ /* 0x000ea20008000a00 */
[----:B-1----:R-:W-:-:S05]  /*3370*/  IMAD.WIDE.U32 R2, R0, 0x4, R2 ;  /* 0x0000000400027825 */ /* 0x002fca00078e0002 */
[----:B0-----:R-:W3:Y:S04]  /*3380*/  LDG.E R5, desc[UR8][R2.64] ;  /* 0x0000000802057981 */ /* 0x001ee8000c1e1900 */
[----:B------:R-:W3:Y:S04]  /*3390*/  LDG.E R6, desc[UR8][R2.64+0x400] ;  /* 0x0004000802067981 */ /* 0x000ee8000c1e1900 */
[----:B------:R-:W4:Y:S04]  /*33a0*/  LDG.E R7, desc[UR8][R2.64+0x800] ;  /* 0x0008000802077981 */ /* 0x000f28000c1e1900 */
[----:B------:R-:W5:Y:S04]  /*33b0*/  LDG.E R8, desc[UR8][R2.64+0xc00] ;  /* 0x000c000802087981 */ /* 0x000f68000c1e1900 */
[----:B------:R-:W2:Y:S01]  /*33c0*/  LDG.E R4, desc[UR8][R2.64+0x1000] ;  /* 0x0010000802047981 */ /* 0x000ea2000c1e1900 */
[----:B------:R-:W-:-:S04]  /*33d0*/  UISETP.GE.U32.AND UP0, UPT, UR4, 0xa00, UPT ;  /* 0x00000a000400788c */ /* 0x000fc8000bf06070 */
[----:B------:R-:W-:Y:S01]  /*33e0*/  UISETP.GE.U32.AND.EX UP0, UPT, UR5, URZ, UPT, UP0 ;  /* 0x000000ff0500728c */ /* 0x000fe2000bf06100 */
[CC--:B---3--:R-:W-:Y:S02]  /*33f0*/  VIMNMX.U32 R10, PT, PT, R5.reuse, R6.reuse, !PT ;  /* 0x00000006050a7248 */ /* 0x0c8fe40007fe0000 */
[----:B------:R-:W-:Y:S01]  /*3400*/  ISETP.GE.U32.AND P0, PT, R5, R6, PT ;  /* 0x000000060500720c */ /* 0x000fe20003f06070 */
[----:B------:R-:W-:Y:S01]  /*3410*/  VIADD R5, R0, 0x100 ;  /* 0x0000010000057836 */ /* 0x000fe20000000000 */
[----:B----4-:R-:W-:Y:S02]  /*3420*/  VIMNMX.U32 R9, PT, PT, R7, R10, !PT ;  /* 0x0000000a07097248 */ /* 0x010fe40007fe0000 */
[----:B------:R-:W-:Y:S01]  /*3430*/  ISETP.GE.U32.AND P2, PT, R10, R7, PT ;  /* 0x000000070a00720c */ /* 0x000fe20003f46070 */
[----:B------:R-:W-:Y:S01]  /*3440*/  IMAD.MOV.U32 R10, RZ, RZ, RZ ;  /* 0x000000ffff0a7224 */ /* 0x000fe200078e00ff */
[----:B-----5:R-:W-:Y:S02]  /*3450*/  ISETP.GE.U32.AND P3, PT, R9, R8, PT ;  /* 0x000000080900720c */ /* 0x020fe40003f66070 */
[----:B------:R-:W-:Y:S01]  /*3460*/  VIMNMX.U32 R9, PT, PT, R8, R9, !PT ;  /* 0x0000000908097248 */ /* 0x000fe20007fe0000 */
[----:B------:R-:W-:-:S03]  /*3470*/  VIADD R8, R0, 0x200 ;  /* 0x0000020000087836 */ /* 0x000fc60000000000 */
[----:B--2---:R-:W-:-:S05]  /*3480*/  ISETP.GE.U32.AND P1, PT, R9, R4, PT ;  /* 0x000000040900720c */ /* 0x004fca0003f26070 */
[----:B------:R-:W-:Y:S02]  /*3490*/  @P2 SEL R8, R5, R0, !P0 ;  /* 0x0000000005082207 */ /* 0x000fe40004000000 */
[C---:B------:R-:W-:Y:S01]  /*34a0*/  @!P3 VIADD R8, R0.reuse, 0x300 ;  /* 0x000003000008b836 */ /* 0x040fe20000000000 */
[----:B------:R-:W-:-:S05]  /*34b0*/  LOP3.LUT R5, R0, 0x400, RZ, 0xfc, !PT ;  /* 0x0000040000057812 */ /* 0x000fca00078efcff */
[C---:B------:R-:W-:Y:S02]  /*34c0*/  @P1 ISETP.GE.U32.AND P0, PT, R8.reuse, R5, PT ;  /* 0x000000050800120c */ /* 0x040fe40003f06070 */
[----:B------:R-:W-:Y:S02]  /*34d0*/  IADD3 R5, P2, PT, R5, UR6, RZ ;  /* 0x0000000605057c10 */ /* 0x000fe4000ff5e0ff */
[----:B------:R-:W-:Y:S02]  /*34e0*/  @P1 IADD3 R8, P3, PT, R8, UR6, RZ ;  /* 0x0000000608081c10 */ /* 0x000fe4000ff7e0ff */
[----:B------:R-:W-:Y:S01]  /*34f0*/  @P1 ISETP.GE.U32.AND.EX P0, PT, RZ, RZ, PT, P0 ;  /* 0x000000ffff00120c */ /* 0x000fe20003f06100 */
[----:B------:R-:W-:Y:S02]  /*3500*/  IMAD.X R6, RZ, RZ, UR7, P2 ;  /* 0x00000007ff067e24 */ /* 0x000fe400090e06ff */
[----:B------:R-:W-:Y:S01]  /*3510*/  @P1 IMAD.X R7, RZ, RZ, UR7, P3 ;  /* 0x00000007ff071e24 */ /* 0x000fe200098e06ff */
[----:B------:R-:W-:-:S04]  /*3520*/  @P1 ISETP.LT.U32.OR P0, PT, R4, R9, !P0 ;  /* 0x000000090400120c */ /* 0x000fc80004701470 */
[----:B------:R-:W-:Y:S01]  /*3530*/  @P1 SEL R6, R7, R6, P0 ;  /* 0x0000000607061207 */ /* 0x000fe20000000000 */
[----:B------:R-:W-:Y:S01]  /*3540*/  IMAD.MOV.U32 R7, RZ, RZ, 0x500 ;  /* 0x00000500ff077424 */ /* 0x000fe200078e00ff */
[----:B------:R-:W-:Y:S02]  /*3550*/  @P1 SEL R4, R9, R4, P0 ;  /* 0x0000000409041207 */ /* 0x000fe40000000000 */
[----:B------:R-:W-:Y:S01]  /*3560*/  @P1 SEL R5, R8, R5, P0 ;  /* 0x0000000508051207 */ /* 0x000fe20000000000 */
[----:B------:R-:W-:Y:S06]  /*3570*/  BRA.U !UP0, `(.L_x_303) ;  /* 0x00000005081c7547 */ /* 0x000fec000b800000 */
[----:B------:R-:W-:Y:S01]  /*3580*/  IMAD.MOV.U32 R7, RZ, RZ, R4 ;  /* 0x000000ffff077224 */ /* 0x000fe200078e0004 */
[----:B------:R-:W0:Y:S01]  /*3590*/  LDCU.64 UR6, c[0x0][0x388] ;  /* 0x00007100ff0677ac */ /* 0x000e220008000a00 */
[----:B------:R-:W-:Y:S02]  /*35a0*/  IMAD.MOV.U32 R15, RZ, RZ, 0x500 ;  /* 0x00000500ff0f7424 */ /* 0x000fe400078e00ff */
[----:B------:R-:W-:Y:S01]  /*35b0*/  IMAD.MOV.U32 R16, RZ, RZ, RZ ;  /* 0x000000ffff107224 */ /* 0x000fe200078e00ff */
[----:B------:R-:W1:Y:S01]  /*35c0*/  LDCU.64 UR4, c[0x0][0x398] ;  /* 0x00007300ff0477ac */ /* 0x000e620008000a00 */
[----:B------:R-:W-:-:S05]  /*35d0*/  NOP ;  /* 0x0000000000007918 */ /* 0x000fca0000000000 */
.L_x_304:
[----:B------:R-:W-:-:S04]  /*35e0*/  LEA R8, P0, R15, R2, 0x2 ;  /* 0x000000020f087211 */ /* 0x000fc800078010ff */
[----:B------:R-:W-:-:S05]  /*35f0*/  LEA.HI.X R9, R15, R3, R16, 0x2, P0 ;  /* 0x000000030f097211 */ /* 0x000fca00000f1410 */
[----:B------:R-:W2:Y:S04]  /*3600*/  LDG.E R10, desc[UR8][R8.64] ;  /* 0x00000008080a7981 */ /* 0x000ea8000c1e1900 */
[----:B------:R-:W3:Y:S04]  /*3610*/  LDG.E R11, desc[UR8][R8.64+0x400] ;  /* 0x00040008080b7981 */ /* 0x000ee8000c1e1900 */
[----:B------:R-:W4:Y:S04]  /*3620*/  LDG.E R12, desc[UR8][R8.64+0x800] ;  /* 0x00080008080c7981 */ /* 0x000f28000c1e1900 */
[----:B------:R-:W5:Y:S04]  /*3630*/  LDG.E R13, desc[UR8][R8.64+0xc00] ;  /* 0x000c0008080d7981 */ /* 0x000f68000c1e1900 */
[----:B------:R1:W5:Y:S01]  /*3640*/  LDG.E R4, desc[UR8][R8.64+0x1000] ;  /* 0x0010000808047981 */ /* 0x000362000c1e1900 */
[----:B0-----:R-:W-:-:S04]  /*3650*/  IADD3 R18, P0, P2, R15, UR6, R0 ;  /* 0x000000060f127c10 */ /* 0x001fc8000fa1e000 */
[----:B------:R-:W-:Y:S01]  /*3660*/  IADD3.X R17, PT, PT, R16, UR7, RZ, P0, P2 ;  /* 0x0000000710117c10 */ /* 0x000fe200087e44ff */
[----:B-1----:R-:W-:Y:S01]  /*3670*/  IMAD.MOV.U32 R8, RZ, RZ, R18 ;  /* 0x000000ffff087224 */ /* 0x002fe200078e0012 */
[----:B------:R-:W-:-:S03]  /*3680*/  IADD3 R9, P4, PT, R15, 0xa00, RZ ;  /* 0x00000a000f097810 */ /* 0x000fc60007f9e0ff */
[----:B------:R-:W-:Y:S01]  /*3690*/  IMAD.MOV.U32 R14, RZ, RZ, R17 ;  /* 0x000000ffff0e7224 */ /* 0x000fe200078e0011 */
        /* <DEDUP_REMOVED lines=9> */
[----:B------:R-:W-:Y:S02]  /*3730*/  @P1 SEL R14, R6, R17, P0 ;  /* 0x00000011060e1207 */ /* 0x000fe40000000000 */
[----:B------:R-:W-:-:S07]  /*3740*/  IADD3 R6, P3, PT, R18, 0x200, RZ ;  /* 0x0000020012067810 */ /* 0x000fce0007f7e0ff */
[----:B------:R-:W-:-:S04]  /*3750*/  @P2 ISETP.GE.U32.AND P0, PT, R8, R7, PT ;  /* 0x000000070800220c */ /* 0x000fc80003f06070 */
[----:B------:R-:W-:-:S04]  /*3760*/  @P2 ISETP.GE.AND.EX P0, PT, R14, R5, PT, P0 ;  /* 0x000000050e00220c */ /* 0x000fc80003f06300 */
[----:B------:R-:W-:-:S04]  /*3770*/  @P2 ISETP.LT.U32.OR P0, PT, R11, R10, !P0 ;  /* 0x0000000a0b00220c */ /* 0x000fc80004701470 */
[----:B------:R-:W-:Y:S02]  /*3780*/  @P2 SEL R11, R10, R11, P0 ;  /* 0x0000000b0a0b2207 */ /* 0x000fe40000000000 */
[----:B------:R-:W-:Y:S01]  /*3790*/  @P2 SEL R7, R8, R7, P0 ;  /* 0x0000000708072207 */ /* 0x000fe20000000000 */
[----:B------:R-:W-:Y:S01]  /*37a0*/  IMAD.X R8, RZ, RZ, R17, P3 ;  /* 0x000000ffff087224 */ /* 0x000fe200018e0611 */
[----:B----4-:R-:W-:Y:S02]  /*37b0*/  ISETP.GE.U32.AND P1, PT, R11, R12, PT ;  /* 0x0000000c0b00720c */ /* 0x010fe40003f26070 */
[----:B------:R-:W-:Y:S02]  /*37c0*/  @P2 SEL R5, R14, R5, P0 ;  /* 0x000000050e052207 */ /* 0x000fe40000000000 */
[----:B------:R-:W-:-:S09]  /*37d0*/  IADD3 R14, P2, PT, R18, 0x300, RZ ;  /* 0x00000300120e7810 */ /* 0x000fd20007f5e0ff */
[----:B------:R-:W-:-:S04]  /*37e0*/  @P1 ISETP.GE.U32.AND P0, PT, R7, R6, PT ;  /* 0x000000060700120c */ /* 0x000fc80003f06070 */
[----:B------:R-:W-:-:S04]  /*37f0*/  @P1 ISETP.GE.AND.EX P0, PT, R5, R8, PT, P0 ;  /* 0x000000080500120c */ /* 0x000fc80003f06300 */
[----:B------:R-:W-:-:S04]  /*3800*/  @P1 ISETP.LT.U32.OR P0, PT, R12, R11, !P0 ;  /* 0x0000000b0c00120c */ /* 0x000fc80004701470 */
[----:B------:R-:W-:Y:S02]  /*3810*/  @P1 SEL R12, R11, R12, P0 ;  /* 0x0000000c0b0c1207 */ /* 0x000fe40000000000 */
[----:B------:R-:W-:Y:S01]  /*3820*/  @P1 SEL R6, R7, R6, P0 ;  /* 0x0000000607061207 */ /* 0x000fe20000000000 */
[----:B------:R-:W-:Y:S01]  /*3830*/  IMAD.X R7, RZ, RZ, R17, P2 ;  /* 0x000000ffff077224 */ /* 0x000fe200010e0611 */
[----:B-----5:R-:W-:Y:S02]  /*3840*/  ISETP.GE.U32.AND P3, PT, R12, R13, PT ;  /* 0x0000000d0c00720c */ /* 0x020fe40003f66070 */
        /* <DEDUP_REMOVED lines=8> */
[----:B------:R-:W-:Y:S02]  /*38d0*/  ISETP.GE.U32.AND P2, PT, R13, R4, PT ;  /* 0x000000040d00720c */ /* 0x000fe40003f46070 */
[----:B------:R-:W-:Y:S01]  /*38e0*/  ISETP.GT.U32.AND P1, PT, R9, UR4, PT ;  /* 0x0000000409007c0c */ /* 0x000fe2000bf24070 */
[----:B------:R-:W-:Y:S01]  /*38f0*/  IMAD.X R9, RZ, RZ, R16, P4 ;  /* 0x000000ffff097224 */ /* 0x000fe200020e0610 */
[----:B------:R-:W-:Y:S02]  /*3900*/  @P3 SEL R7, R8, R7, P0 ;  /* 0x0000000708073207 */ /* 0x000fe40000000000 */
[----:B------:R-:W-:-:S02]  /*3910*/  IADD3 R8, P3, PT, R15, 0x500, RZ ;  /* 0x000005000f087810 */ /* 0x000fc40007f7e0ff */
[----:B------:R-:W-:-:S03]  /*3920*/  ISETP.GT.AND.EX P1, PT, R9, UR5, PT, P1 ;  /* 0x0000000509007c0c */ /* 0x000fc6000bf24310 */
[----:B------:R-:W-:Y:S02]  /*3930*/  IMAD.X R10, RZ, RZ, R16, P3 ;  /* 0x000000ffff0a7224 */ /* 0x000fe400018e0610 */
[----:B------:R-:W-:Y:S01]  /*3940*/  @P2 ISETP.GE.U32.AND P0, PT, R14, R5, PT ;  /* 0x000000050e00220c */ /* 0x000fe20003f06070 */
[----:B------:R-:W-:Y:S02]  /*3950*/  IMAD.MOV.U32 R15, RZ, RZ, R8 ;  /* 0x000000ffff0f7224 */ /* 0x000fe400078e0008 */
[----:B------:R-:W-:Y:S01]  /*3960*/  IMAD.MOV.U32 R16, RZ, RZ, R10 ;  /* 0x000000ffff107224 */ /* 0x000fe200078e000a */
[----:B------:R-:W-:-:S04]  /*3970*/  @P2 ISETP.GE.AND.EX P0, PT, R7, R6, PT, P0 ;  /* 0x000000060700220c */ /* 0x000fc80003f06300 */
[----:B------:R-:W-:-:S04]  /*3980*/  @P2 ISETP.LT.U32.OR P0, PT, R4, R13, !P0 ;  /* 0x0000000d0400220c */ /* 0x000fc80004701470 */
[----:B------:R-:W-:Y:S02]  /*3990*/  @P2 SEL R4, R13, R4, P0 ;  /* 0x000000040d042207 */ /* 0x000fe40000000000 */
[----:B------:R-:W-:Y:S02]  /*39a0*/  @P2 SEL R6, R7, R6, P0 ;  /* 0x0000000607062207 */ /* 0x000fe40000000000 */
[----:B------:R-:W-:Y:S01]  /*39b0*/  @P2 SEL R5, R14, R5, P0 ;  /* 0x000000050e052207 */ /* 0x000fe20000000000 */
[----:B------:R-:W-:Y:S01]  /*39c0*/  IMAD.MOV.U32 R7, RZ, RZ, R4 ;  /* 0x000000ffff077224 */ /* 0x000fe200078e0004 */
[----:B------:R-:W-:Y:S06]  /*39d0*/  @!P1 BRA `(.L_x_304) ;  /* 0xfffffffc00009947 */ /* 0x000fec000383ffff */
[----:B------:R-:W-:-:S07]  /*39e0*/  IMAD.MOV.U32 R7, RZ, RZ, R8 ;  /* 0x000000ffff077224 */ /* 0x000fce00078e0008 */
.L_x_303:
        /* <DEDUP_REMOVED lines=8> */
[----:B------:R-:W-:Y:S01]  /*3a70*/  BSSY.RECONVERGENT B2, `(.L_x_307) ;  /* 0x0000030000027945 */ /* 0x000fe20003800200 */
[----:B------:R-:W-:Y:S02]  /*3a80*/  IMAD.MOV.U32 R12, RZ, RZ, R0 ;  /* 0x000000ffff0c7224 */ /* 0x000fe400078e0000 */
[----:B------:R-:W-:-:S04]  /*3a90*/  IADD3 R15, PT, PT, -R7, UR4, R2 ;  /* 0x00000004070f7c10 */ /* 0x000fc8000fffe102 */
[----:B------:R-:W-:-:S04]  /*3aa0*/  LOP3.LUT R2, R15, 0x300, RZ, 0xc0, !PT ;  /* 0x000003000f027812 */ /* 0x000fc800078ec0ff */
[----:B------:R-:W-:-:S13]  /*3ab0*/  ISETP.NE.AND P0, PT, R2, 0x300, PT ;  /* 0x000003000200780c */ /* 0x000fda0003f05270 */
[----:B------:R-:W-:Y:S05]  /*3ac0*/  @!P0 BRA `(.L_x_308) ;  /* 0x0000000000a88947 */ /* 0x000fea0003800000 */
[----:B------:R-:W0:Y:S01]  /*3ad0*/  LDCU.64 UR10, c[0x0][0x380] ;  /* 0x00007000ff0a77ac */ /* 0x000e220008000a00 */
[----:B------:R-:W-:Y:S01]  /*3ae0*/  IADD3 R3, P0, PT, R0, R7, RZ ;  /* 0x0000000700037210 */ /* 0x000fe20007f1e0ff */
[----:B------:R-:W-:Y:S01]  /*3af0*/  IMAD.MOV.U32 R12, RZ, RZ, R0 ;  /* 0x000000ffff0c7224 */ /* 0x000fe200078e0000 */
[----:B------:R-:W-:-:S03]  /*3b00*/  LEA.HI R2, R15, 0x1, RZ, 0x18 ;  /* 0x000000010f027811 */ /* 0x000fc600078fc0ff */
[----:B------:R-:W-:Y:S01]  /*3b10*/  IMAD.X R14, RZ, RZ, R10, P0 ;  /* 0x000000ffff0e7224 */ /* 0x000fe200000e060a */
[----:B------:R-:W-:Y:S02]  /*3b20*/  LOP3.LUT R2, R2, 0x3, RZ, 0xc0, !PT ;  /* 0x0000000302027812 */ /* 0x000fe400078ec0ff */
[----:B------:R-:W-:-:S03]  /*3b30*/  IADD3 R13, P0, PT, R3, UR6, RZ ;  /* 0x00000006030d7c10 */ /* 0x000fc6000ff1e0ff */
[----:B------:R-:W-:Y:S01]  /*3b40*/  IMAD.MOV R8, RZ, RZ, -R2 ;  /* 0x000000ffff087224 */ /* 0x000fe200078e0a02 */
[----:B0-----:R-:W-:-:S04]  /*3b50*/  LEA R9, P1, R3, UR10, 0x2 ;  /* 0x0000000a03097c11 */ /* 0x001fc8000f8210ff */
[----:B------:R-:W-:Y:S02]  /*3b60*/  LEA.HI.X R3, R3, UR11, R14, 0x2, P1 ;  /* 0x0000000b03037c11 */ /* 0x000fe400088f140e */
[----:B------:R-:W-:-:S07]  /*3b70*/  IADD3.X R14, PT, PT, R14, UR7, RZ, P0, !PT ;  /* 0x000000070e0e7c10 */ /* 0x000fce00087fe4ff */
.L_x_311:
        /* <DEDUP_REMOVED lines=25> */
.L_x_310:
[----:B------:R-:W-:Y:S05]  /*3d10*/  BSYNC.RECONVERGENT B3 ;  /* 0x0000000000037941 */ /* 0x000fea0003800200 */
.L_x_309:
[----:B------:R-:W-:Y:S01]  /*3d20*/  IADD3 R13, P0, PT, R13, 0x100, RZ ;  /* 0x000001000d0d7810 */ /* 0x000fe20007f1e0ff */
[----:B------:R-:W-:Y:S02]  /*3d30*/  VIADD R12, R12, 0x100 ;  /* 0x000001000c0c7836 */ /* 0x000fe40000000000 */
[----:B------:R-:W-:Y:S02]  /*3d40*/  IMAD.X R3, RZ, RZ, R3, P3 ;  /* 0x000000ffff037224 */ /* 0x000fe400018e0603 */
[----:B------:R-:W-:Y:S01]  /*3d50*/  IMAD.X R14, RZ, RZ, R14, P0 ;  /* 0x000000ffff0e7224 */ /* 0x000fe200000e060e */
[----:B------:R-:W-:Y:S07]  /*3d60*/  @P2 BRA `(.L_x_311) ;  /* 0xfffffffc00842947 */ /* 0x000fee000383ffff */
.L_x_308:
[----:B------:R-:W-:Y:S05]  /*3d70*/  BSYNC.RECONVERGENT B2 ;  /* 0x0000000000027941 */ /* 0x000fea0003800200 */
.L_x_307:
[----:B------:R-:W-:-:S13]  /*3d80*/  ISETP.GE.U32.AND P0, PT, R15, 0x300, PT ;  /* 0x000003000f00780c */ /* 0x000fda0003f06070 */
[----:B------:R-:W-:Y:S05]  /*3d90*/  @!P0 BRA `(.L_x_306) ;  /* 0x0000000400888947 */ /* 0x000fea0003800000 */
[----:B------:R-:W0:Y:S01]  /*3da0*/  LDC.64 R2, c[0x0][0x380] ;  /* 0x0000e000ff027b82 */ /* 0x000e220000000a00 */
[----:B------:R-:W-:-:S07]  /*3db0*/  VIADD R12, R12, 0x200 ;  /* 0x000002000c0c7836 */ /* 0x000fce0000000000 */
[----:B------:R-:W1:Y:S02]  /*3dc0*/  LDC.64 R8, c[0x0][0x388] ;  /* 0x0000e200ff087b82 */ /* 0x000e640000000a00 */
.L_x_320:
        /* <DEDUP_REMOVED lines=29> */
.L_x_313:
[----:B------:R-:W-:Y:S05]  /*3fa0*/  BSYNC.RECONVERGENT B2 ;  /* 0x0000000000027941 */ /* 0x000fea0003800200 */
.L_x_312:
        /* <DEDUP_REMOVED lines=20> */
.L_x_315:
[----:B------:R-:W-:Y:S05]  /*40f0*/  BSYNC.RECONVERGENT B2 ;  /* 0x0000000000027941 */ /* 0x000fea0003800200 */
.L_x_314:
        /* <DEDUP_REMOVED lines=20> */
.L_x_317:
[----:B------:R-:W-:Y:S05]  /*4240*/  BSYNC.RECONVERGENT B2 ;  /* 0x0000000000027941 */ /* 0x000fea0003800200 */
.L_x_316:
        /* <DEDUP_REMOVED lines=18> */
.L_x_319:
[----:B------:R-:W-:Y:S05]  /*4370*/  BSYNC.RECONVERGENT B2 ;  /* 0x0000000000027941 */ /* 0x000fea0003800200 */
.L_x_318:
[C---:B------:R-:W-:Y:S02]  /*4380*/  VIADD R14, R12.reuse, 0x200 ;  /* 0x000002000c0e7836 */ /* 0x040fe40000000000 */
[----:B------:R-:W-:-:S03]  /*4390*/  VIADD R12, R12, 0x400 ;  /* 0x000004000c0c7836 */ /* 0x000fc60000000000 */
[----:B------:R-:W-:-:S13]  /*43a0*/  ISETP.GE.AND P0, PT, R14, R11, PT ;  /* 0x0000000b0e00720c */ /* 0x000fda0003f06270 */
[----:B------:R-:W-:Y:S05]  /*43b0*/  @!P0 BRA `(.L_x_320) ;  /* 0xfffffff800848947 */ /* 0x000fea000383ffff */
.L_x_306:
[----:B------:R-:W-:Y:S05]  /*43c0*/  BSYNC.RECONVERGENT B1 ;  /* 0x0000000000017941 */ /* 0x000fea0003800200 */
.L_x_305:
        /* <DEDUP_REMOVED lines=31> */
.L_x_322:
[----:B------:R-:W-:Y:S05]  /*45c0*/  BSYNC.RECONVERGENT B1 ;  /* 0x0000000000017941 */ /* 0x000fea0003800200 */
.L_x_321:
        /* <DEDUP_REMOVED lines=24> */
.L_x_324:
[----:B------:R-:W-:Y:S05]  /*4750*/  BSYNC.RECONVERGENT B1 ;  /* 0x0000000000017941 */ /* 0x000fea0003800200 */
.L_x_323:
[----:B0-----:R0:W4:Y:S01]  /*4760*/  SHFL.DOWN PT, R8, R3, 0x4, 0x1f ;  /* 0x08801f0003087f89 */ /* 0x00112200000e0000 */
[----:B------:R-:W-:Y:S01]  /*4770*/  BSSY.RECONVERGENT B1, `(.L_x_325) ;  /* 0x0000017000017945 */ /* 0x000fe20003800200 */
[----:B------:R-:W-:Y:S02]  /*4780*/  IMAD.MOV.U32 R2, RZ, RZ, R3 ;  /* 0x000000ffff027224 */ /* 0x000fe400078e0003 */
[----:B-1----:R0:W1:Y:S01]  /*4790*/  SHFL.DOWN PT, R9, R4, 0x4, 0x1f ;  /* 0x08801f0004097f89 */ /* 0x00206200000e0000 */
[----:B--2---:R-:W-:Y:S02]  /*47a0*/  IMAD.MOV.U32 R6, RZ, RZ, R4 ;  /* 0x000000ffff067224 */ /* 0x004fe400078e0004 */
[----:B------:R-:W-:Y:S01]  /*47b0*/  IMAD.MOV.U32 R7, RZ, RZ, R5 ;  /* 0x000000ffff077224 */ /* 0x000fe200078e0005 */
[----:B------:R0:W2:Y:S01]  /*47c0*/  SHFL.DOWN PT, R10, R5, 0x4, 0x1f ;  /* 0x08801f00050a7f89 */ /* 0x0000a200000e0000 */
[----:B------:R-:W-:Y:S05]  /*47d0*/  @P5 BRA `(.L_x_326) ;  /* 0x0000000000405947 */ /* 0x000fea0003800000 */
[----:B----4-:R-:W-:Y:S01]  /*47e0*/  ISETP.GE.U32.AND P0, PT, R3, R8, PT ;  /* 0x000000080300720c */ /* 0x010fe20003f06070 */
[----:B------:R-:W-:Y:S02]  /*47f0*/  IMAD.MOV.U32 R2, RZ, RZ, R8 ;  /* 0x000000ffff027224 */ /* 0x000fe400078e0008 */
[----:B-1----:R-:W-:Y:S02]  /*4800*/  IMAD.MOV.U32 R6, RZ, RZ, R9 ;  /* 0x000000ffff067224 */ /* 0x002fe400078e0009 */
[----:B--2---:R-:W-:-:S08]  /*4810*/  IMAD.MOV.U32 R7, RZ, RZ, R10 ;  /* 0x000000ffff077224 */ /* 0x004fd000078e000a */
        /* <DEDUP_REMOVED lines=12> */
.L_x_326:
[----:B------:R-:W-:Y:S05]  /*48e0*/  BSYNC.RECONVERGENT B1 ;  /* 0x0000000000017941 */ /* 0x000fea0003800200 */
.L_x_325:
[----:B-1----:R1:W1:Y:S01]  /*48f0*/  SHFL.DOWN PT, R9, R2, 0x8, 0x1f ;  /* 0x09001f0002097f89 */ /* 0x00226200000e0000 */
[----:B------:R-:W-:Y:S01]  /*4900*/  BSSY.RECONVERGENT B1, `(.L_x_327) ;  /* 0x0000017000017945 */ /* 0x000fe20003800200 */
[----:B0-----:R-:W-:Y:S02]  /*4910*/  IMAD.MOV.U32 R3, RZ, RZ, R2 ;  /* 0x000000ffff037224 */ /* 0x001fe400078e0002 */
[----:B---3--:R0:W3:Y:S01]  /*4920*/  SHFL.DOWN PT, R11, R6, 0x8, 0x1f ;  /* 0x09001f00060b7f89 */ /* 0x0080e200000e0000 */
[----:B------:R-:W-:Y:S02]  /*4930*/  IMAD.MOV.U32 R4, RZ, RZ, R6 ;  /* 0x000000ffff047224 */ /* 0x000fe400078e0006 */
[----:B------:R-:W-:Y:S01]  /*4940*/  IMAD.MOV.U32 R5, RZ, RZ, R7 ;  /* 0x000000ffff057224 */ /* 0x000fe200078e0007 */
[----:B----4-:R0:W4:Y:S01]  /*4950*/  SHFL.DOWN PT, R8, R7, 0x8, 0x1f ;  /* 0x09001f0007087f89 */ /* 0x01012200000e0000 */
[----:B------:R-:W-:Y:S05]  /*4960*/  @P4 BRA `(.L_x_328) ;  /* 0x0000000000404947 */ /* 0x000fea0003800000 */
[----:B-1----:R-:W-:Y:S01]  /*4970*/  ISETP.GE.U32.AND P0, PT, R2, R9, PT ;  /* 0x000000090200720c */ /* 0x002fe20003f06070 */
        /* <DEDUP_REMOVED lines=15> */
.L_x_328:
[----:B------:R-:W-:Y:S05]  /*4a70*/  BSYNC.RECONVERGENT B1 ;  /* 0x0000000000017941 */ /* 0x000fea0003800200 */
.L_x_327:
[----:B-1----:R1:W1:Y:S01]  /*4a80*/  SHFL.DOWN PT, R2, R3, 0x10, 0x1f ;  /* 0x0a001f0003027f89 */ /* 0x00226200000e0000 */
[----:B------:R-:W-:Y:S01]  /*4a90*/  BSSY.RECONVERGENT B1, `(.L_x_329) ;  /* 0x0000017000017945 */ /* 0x000fe20003800200 */
[----:B----4-:R-:W-:Y:S02]  /*4aa0*/  IMAD.MOV.U32 R8, RZ, RZ, R3 ;  /* 0x000000ffff087224 */ /* 0x010fe400078e0003 */
[----:B------:R4:W1:Y:S01]  /*4ab0*/  SHFL.DOWN PT, R9, R4, 0x10, 0x1f ;  /* 0x0a001f0004097f89 */ /* 0x00086200000e0000 */
[----:B0-----:R-:W-:Y:S02]  /*4ac0*/  IMAD.MOV.U32 R7, RZ, RZ, R4 ;  /* 0x000000ffff077224 */ /* 0x001fe400078e0004 */
[----:B------:R-:W-:Y:S01]  /*4ad0*/  IMAD.MOV.U32 R6, RZ, RZ, R5 ;  /* 0x000000ffff067224 */ /* 0x000fe200078e0005 */
[----:B--2---:R4:W0:Y:S01]  /*4ae0*/  SHFL.DOWN PT, R10, R5, 0x10, 0x1f ;  /* 0x0a001f00050a7f89 */ /* 0x00482200000e0000 */
[----:B------:R-:W-:Y:S05]  /*4af0*/  @P3 BRA `(.L_x_330) ;  /* 0x0000000000403947 */ /* 0x000fea0003800000 */
[----:B-1----:R-:W-:Y:S01]  /*4b00*/  ISETP.GE.U32.AND P0, PT, R3, R2, PT ;  /* 0x000000020300720c */ /* 0x002fe20003f06070 */
        /* <DEDUP_REMOVED lines=15> */
.L_x_330:
[----:B------:R-:W-:Y:S05]  /*4c00*/  BSYNC.RECONVERGENT B1 ;  /* 0x0000000000017941 */ /* 0x000fea0003800200 */
.L_x_329:
[----:B------:R-:W-:Y:S04]  /*4c10*/  BSSY.RECONVERGENT B1, `(.L_x_331) ;  /* 0x000000c000017945 */ /* 0x000fe80003800200 */
[----:B------:R-:W-:Y:S05]  /*4c20*/  @P2 BRA `(.L_x_332) ;  /* 0x0000000000282947 */ /* 0x000fea0003800000 */
[----:B----4-:R-:W2:Y:S01]  /*4c30*/  S2R R4, SR_CgaCtaId ;  /* 0x0000000000047919 */ /* 0x010ea20000008800 */
[----:B-1----:R-:W-:Y:S02]  /*4c40*/  MOV R3, 0x400 ;  /* 0x0000040000037802 */ /* 0x002fe40000000f00 */
        /* <DEDUP_REMOVED lines=8> */
.L_x_332:
[----:B------:R-:W-:Y:S05]  /*4cd0*/  BSYNC.RECONVERGENT B1 ;  /* 0x0000000000017941 */ /* 0x000fea0003800200 */
.L_x_331:
[----:B------:R-:W-:Y:S01]  /*4ce0*/  BAR.SYNC.DEFER_BLOCKING 0x0 ;  /* 0x0000000000007b1d */ /* 0x000fe20000010000 */
[----:B------:R-:W-:-:S13]  /*4cf0*/  ISETP.NE.AND P1, PT, R0, RZ, PT ;  /* 0x000000ff0000720c */ /* 0x000fda0003f25270 */
[----:B------:R-:W-:Y:S05]  /*4d00*/  @P1 BRA `(.L_x_266) ;  /* 0x0000000800341947 */ /* 0x000fea0003800000 */
[----:B-12---:R-:W1:Y:S01]  /*4d10*/  S2R R3, SR_CgaCtaId ;  /* 0x0000000000037919 */ /* 0x006e620000008800 */
[----:B------:R-:W-:Y:S01]  /*4d20*/  MOV R0, 0x400 ;  /* 0x0000040000007802 */ /* 0x000fe20000000f00 */
[----:B------:R-:W-:Y:S03]  /*4d30*/  BSSY.RECONVERGENT B1, `(.L_x_333) ;  /* 0x0000016000017945 */ /* 0x000fe60003800200 */
[----:B-1----:R-:W-:-:S05]  /*4d40*/  LEA R24, R3, R0, 0x18 ;  /* 0x0000000003187211 */ /* 0x002fca00078ec0ff */
[----:B------:R-:W1:Y:S04]  /*4d50*/  LDS R3, [R24+0x18] ;  /* 0x0000180018037984 */ /* 0x000e680000000800 */
[----:B----4-:R-:W2:Y:S04]  /*4d60*/  LDS.64 R4, [R24+0x20] ;  /* 0x0000200018047984 */ /* 0x010ea80000000a00 */
[----:B------:R4:W0:Y:S04]  /*4d70*/  LDS R18, [R24+0x28] ;  /* 0x0000280018127984 */ /* 0x0008280000000800 */
[----:B------:R4:W0:Y:S01]  /*4d80*/  LDS R16, [R24+0x38] ;  /* 0x0000380018107984 */ /* 0x0008220000000800 */
[----:B-1----:R-:W-:Y:S01]  /*4d90*/  ISETP.GE.U32.AND P0, PT, R8, R3, PT ;  /* 0x000000030800720c */ /* 0x002fe20003f06070 */
[----:B------:R-:W-:-:S02]  /*4da0*/  IMAD.MOV.U32 R19, RZ, RZ, R3 ;  /* 0x000000ffff137224 */ /* 0x000fc400078e0003 */
[----:B--2---:R-:W-:Y:S02]  /*4db0*/  IMAD.MOV.U32 R21, RZ, RZ, R4 ;  /* 0x000000ffff157224 */ /* 0x004fe400078e0004 */
[----:B------:R-:W-:-:S08]  /*4dc0*/  IMAD.MOV.U32 R20, RZ, RZ, R5 ;  /* 0x000000ffff147224 */ /* 0x000fd000078e0005 */
[----:B0---4-:R-:W-:Y:S05]  /*4dd0*/  @!P0 BRA `(.L_x_334) ;  /* 0x00000000002c8947 */ /* 0x011fea0003800000 */
        /* <DEDUP_REMOVED lines=11> */
.L_x_334:
[----:B------:R-:W-:Y:S05]  /*4e90*/  BSYNC.RECONVERGENT B1 ;  /* 0x0000000000017941 */ /* 0x000fea0003800200 */
.L_x_333:
        /* <DEDUP_REMOVED lines=27> */
.L_x_336:
[----:B------:R-:W-:Y:S05]  /*5050*/  BSYNC.RECONVERGENT B1 ;  /* 0x0000000000017941 */ /* 0x000fea0003800200 */
.L_x_335:
        /* <DEDUP_REMOVED lines=17> */
.L_x_338:
[----:B------:R-:W-:Y:S05]  /*5170*/  BSYNC.RECONVERGENT B1 ;  /* 0x0000000000017941 */ /* 0x000fea0003800200 */
.L_x_337:
        /* <DEDUP_REMOVED lines=17> */
.L_x_340:
[----:B------:R-:W-:Y:S05]  /*5290*/  BSYNC.RECONVERGENT B1 ;  /* 0x0000000000017941 */ /* 0x000fea0003800200 */
.L_x_339:
        /* <DEDUP_REMOVED lines=17> */
.L_x_342:
[----:B------:R-:W-:Y:S05]  /*53b0*/  BSYNC.RECONVERGENT B1 ;  /* 0x0000000000017941 */ /* 0x000fea0003800200 */
.L_x_341:
        /* <DEDUP_REMOVED lines=17> */
.L_x_344:
[----:B------:R-:W-:Y:S05]  /*54d0*/  BSYNC.RECONVERGENT B1 ;  /* 0x0000000000017941 */ /* 0x000fea0003800200 */
.L_x_343:
        /* <DEDUP_REMOVED lines=16> */
.L_x_266:
[----:B------:R-:W-:Y:S05]  /*55e0*/  BSYNC.RECONVERGENT B0 ;  /* 0x0000000000007941 */ /* 0x000fea0003800200 */
.L_x_233:
[----:B------:R-:W-:Y:S05]  /*55f0*/  @P1 EXIT ;  /* 0x000000000000194d */ /* 0x000fea0003800000 */
[----:B01234-:R-:W0:Y:S01]  /*5600*/  LDC.64 R2, c[0x0][0x390] ;  /* 0x0000e400ff027b82 */ /* 0x01fe220000000a00 */
[----:B------:R-:W-:-:S04]  /*5610*/  LOP3.LUT R7, R7, R6, RZ, 0x3c, !PT ;  /* 0x0000000607077212 */ /* 0x000fc800078e3cff */
[----:B------:R-:W-:-:S04]  /*5620*/  LOP3.LUT R6, R7, R6, RZ, 0x3c, !PT ;  /* 0x0000000607067212 */ /* 0x000fc800078e3cff */
[----:B------:R-:W-:-:S05]  /*5630*/  LOP3.LUT R7, R7, R6, RZ, 0x3c, !PT ;  /* 0x0000000607077212 */ /* 0x000fca00078e3cff */
[----:B0-----:R-:W-:Y:S04]  /*5640*/  STG.E.64 desc[UR8][R2.64+0x8], R6 ;  /* 0x0000080602007986 */ /* 0x001fe8000c101b08 */
[----:B------:R-:W-:Y:S01]  /*5650*/  STG.E desc[UR8][R2.64], R8 ;  /* 0x0000000802007986 */ /* 0x000fe2000c101908 */
[----:B------:R-:W-:Y:S05]  /*5660*/  EXIT ;  /* 0x000000000000794d */ /* 0x000fea0003800000 */
.L_x_345:
        /* <DEDUP_REMOVED lines=9> */
.L_x_699:


//--------------------- .text._ZN6thrust24THRUST_300001_SM_1000_NS8cuda_cub4core6detail13_kernel_agentINS1_8__reduce11ReduceAgentIPN4cuda3std3__45tupleIJjlEEESC_SB_iNS1_9__extrema9arg_max_fIjlNS9_4lessIjEEEEEEJSC_SC_iSH_EEEvDpT0_ --------------------------
	.section	.text._ZN6thrust24THRUST_300001_SM_1000_NS8cuda_cub4core6detail13_kernel_agentINS1_8__reduce11ReduceAgentIPN4cuda3std3__45tupleIJjlEEESC_SB_iNS1_9__extrema9arg_max_fIjlNS9_4lessIjEEEEEEJSC_SC_iSH_EEEvDpT0_,"ax",@progbits
	.align	128
        .global         _ZN6thrust24THRUST_300001_SM_1000_NS8cuda_cub4core6detail13_kernel_agentINS1_8__reduce11ReduceAgentIPN4cuda3std3__45tupleIJjlEEESC_SB_iNS1_9__extrema9arg_max_fIjlNS9_4lessIjEEEEEEJSC_SC_iSH_EEEvDpT0_
        .type           _ZN6thrust24THRUST_300001_SM_1000_NS8cuda_cub4core6detail13_kernel_agentINS1_8__reduce11ReduceAgentIPN4cuda3std3__45tupleIJjlEEESC_SB_iNS1_9__extrema9arg_max_fIjlNS9_4lessIjEEEEEEJSC_SC_iSH_EEEvDpT0_,@function
        .size           _ZN6thrust24THRUST_300001_SM_1000_NS8cuda_cub4core6detail13_kernel_agentINS1_8__reduce11ReduceAgentIPN4cuda3std3__45tupleIJjlEEESC_SB_iNS1_9__extrema9arg_max_fIjlNS9_4lessIjEEEEEEJSC_SC_iSH_EEEvDpT0_,(.L_x_700 - _ZN6thrust24THRUST_300001_SM_1000_NS8cuda_cub4core6detail13_kernel_agentINS1_8__reduce11ReduceAgentIPN4cuda3std3__45tupleIJjlEEESC_SB_iNS1_9__extrema9arg_max_fIjlNS9_4lessIjEEEEEEJSC_SC_iSH_EEEvDpT0_)
        .other          _ZN6thrust24THRUST_300001_SM_1000_NS8cuda_cub4core6detail13_kernel_agentINS1_8__reduce11ReduceAgentIPN4cuda3std3__45tupleIJjlEEESC_SB_iNS1_9__extrema9arg_max_fIjlNS9_4lessIjEEEEEEJSC_SC_iSH_EEEvDpT0_,@"STO_CUDA_ENTRY STV_DEFAULT"
_ZN6thrust24THRUST_300001_SM_1000_NS8cuda_cub4core6detail13_kernel_agentINS1_8__reduce11ReduceAgentIPN4cuda3std3__45tupleIJjlEEESC_SB_iNS1_9__extrema9arg_max_fIjlNS9_4lessIjEEEEEEJSC_SC_iSH_EEEvDpT0_:
.text._ZN6thrust24THRUST_300001_SM_1000_NS8cuda_cub4core6detail13_kernel_agentINS1_8__reduce11ReduceAgentIPN4cuda3std3__45tupleIJjlEEESC_SB_iNS1_9__extrema9arg_max_fIjlNS9_4lessIjEEEEEEJSC_SC_iSH_EEEvDpT0_:
        /* <DEDUP_REMOVED lines=21> */
.L_x_349:
[----:B0-----:R-:W-:Y:S05]  /*0150*/  BSYNC.RECONVERGENT B1 ;  /* 0x0000000000017941 */ /* 0x001fea0003800200 */
.L_x_348:
        /* <DEDUP_REMOVED lines=15> */
.L_x_356:
        /* <DEDUP_REMOVED lines=28> */
.L_x_355:
[----:B------:R-:W-:Y:S05]  /*0410*/  BSYNC.RECONVERGENT B3 ;  /* 0x0000000000037941 */ /* 0x000fea0003800200 */
.L_x_354:
[----:B------:R-:W-:Y:S02]  /*0420*/  IMAD.X R7, RZ, RZ, R7, P3 ;  /* 0x000000ffff077224 */ /* 0x000fe400018e0607 */
[----:B------:R-:W-:Y:S01]  /*0430*/  VIADD R5, R5, 0x100 ;  /* 0x0000010005057836 */ /* 0x000fe20000000000 */
[----:B------:R-:W-:Y:S06]  /*0440*/  @P2 BRA `(.L_x_356) ;  /* 0xfffffffc00802947 */ /* 0x000fec000383ffff */
.L_x_353:
[----:B------:R-:W-:Y:S05]  /*0450*/  BSYNC.RECONVERGENT B2 ;  /* 0x0000000000027941 */ /* 0x000fea0003800200 */
.L_x_352:
[----:B------:R-:W0:Y:S01]  /*0460*/  LDC.64 R8, c[0x0][0x380] ;  /* 0x0000e000ff087b82 */ /* 0x000e220000000a00 */
[----:B------:R-:W-:-:S13]  /*0470*/  ISETP.GE.U32.AND P0, PT, R12, 0x300, PT ;  /* 0x000003000c00780c */ /* 0x000fda0003f06070 */
[----:B------:R-:W-:Y:S05]  /*0480*/  @!P0 BRA `(.L_x_351) ;  /* 0x0000000400588947 */ /* 0x000fea0003800000 */
.L_x_365:
        /* <DEDUP_REMOVED lines=26> */
.L_x_358:
[----:B------:R-:W-:Y:S05]  /*0630*/  BSYNC.RECONVERGENT B2 ;  /* 0x0000000000027941 */ /* 0x000fea0003800200 */
.L_x_357:
        /* <DEDUP_REMOVED lines=17> */
.L_x_360:
[----:B------:R-:W-:Y:S05]  /*0750*/  BSYNC.RECONVERGENT B2 ;  /* 0x0000000000027941 */ /* 0x000fea0003800200 */
.L_x_359:
        /* <DEDUP_REMOVED lines=17> */
.L_x_362:
[----:B------:R-:W-:Y:S05]  /*0870*/  BSYNC.RECONVERGENT B2 ;  /* 0x0000000000027941 */ /* 0x000fea0003800200 */
.L_x_361:
        /* <DEDUP_REMOVED lines=19> */
.L_x_364:
[----:B------:R-:W-:Y:S05]  /*09b0*/  BSYNC.RECONVERGENT B2 ;  /* 0x0000000000027941 */ /* 0x000fea0003800200 */
.L_x_363:
[----:B------:R-:W-:-:S05]  /*09c0*/  VIADD R5, R5, 0x400 ;  /* 0x0000040005057836 */ /* 0x000fca0000000000 */
[----:B------:R-:W-:-:S13]  /*09d0*/  ISETP.GE.AND P0, PT, R5, UR5, PT ;  /* 0x0000000505007c0c */ /* 0x000fda000bf06270 */
[----:B------:R-:W-:Y:S05]  /*09e0*/  @!P0 BRA `(.L_x_365) ;  /* 0xfffffff800a88947 */ /* 0x000fea000383ffff */
.L_x_351:
[----:B------:R-:W-:Y:S05]  /*09f0*/  BSYNC.RECONVERGENT B1 ;  /* 0x0000000000017941 */ /* 0x000fea0003800200 */
.L_x_350:
        /* <DEDUP_REMOVED lines=31> */
.L_x_368:
[----:B------:R-:W-:Y:S05]  /*0bf0*/  BSYNC.RECONVERGENT B1 ;  /* 0x0000000000017941 */ /* 0x000fea0003800200 */
.L_x_367:
        /* <DEDUP_REMOVED lines=27> */
.L_x_370:
[----:B------:R-:W-:Y:S05]  /*0db0*/  BSYNC.RECONVERGENT B1 ;  /* 0x0000000000017941 */ /* 0x000fea0003800200 */
.L_x_369:
        /* <DEDUP_REMOVED lines=24> */
.L_x_372:
[----:B------:R-:W-:Y:S05]  /*0f40*/  BSYNC.RECONVERGENT B1 ;  /* 0x0000000000017941 */ /* 0x000fea0003800200 */
.L_x_371:
        /* <DEDUP_REMOVED lines=24> */
.L_x_374:
[----:B------:R-:W-:Y:S05]  /*10d0*/  BSYNC.RECONVERGENT B1 ;  /* 0x0000000000017941 */ /* 0x000fea0003800200 */
.L_x_373:
        /* <DEDUP_REMOVED lines=24> */
.L_x_376:
[----:B------:R-:W-:Y:S05]  /*1260*/  BSYNC.RECONVERGENT B1 ;  /* 0x0000000000017941 */ /* 0x000fea0003800200 */
.L_x_375:
        /* <DEDUP_REMOVED lines=12> */
.L_x_378:
[----:B------:R-:W-:Y:S05]  /*1330*/  BSYNC.RECONVERGENT B1 ;  /* 0x0000000000017941 */ /* 0x000fea0003800200 */
.L_x_377:
        /* <DEDUP_REMOVED lines=27> */
.L_x_381:
[----:B------:R-:W-:Y:S05]  /*14f0*/  BSYNC.RECONVERGENT B1 ;  /* 0x0000000000017941 */ /* 0x000fea0003800200 */
.L_x_380:
        /* <DEDUP_REMOVED lines=27> */
.L_x_383:
[----:B------:R-:W-:Y:S05]  /*16b0*/  BSYNC.RECONVERGENT B1 ;  /* 0x0000000000017941 */ /* 0x000fea0003800200 */
.L_x_382:
        /* <DEDUP_REMOVED lines=17> */
.L_x_385:
[----:B------:R-:W-:Y:S05]  /*17d0*/  BSYNC.RECONVERGENT B1 ;  /* 0x0000000000017941 */ /* 0x000fea0003800200 */
.L_x_384:
        /* <DEDUP_REMOVED lines=17> */
.L_x_387:
[----:B------:R-:W-:Y:S05]  /*18f0*/  BSYNC.RECONVERGENT B1 ;  /* 0x0000000000017941 */ /* 0x000fea0003800200 */
.L_x_386:
        /* <DEDUP_REMOVED lines=17> */
.L_x_389:
[----:B------:R-:W-:Y:S05]  /*1a10*/  BSYNC.RECONVERGENT B1 ;  /* 0x0000000000017941 */ /* 0x000fea0003800200 */
.L_x_388:
        /* <DEDUP_REMOVED lines=17> */
.L_x_391:
[----:B------:R-:W-:Y:S05]  /*1b30*/  BSYNC.RECONVERGENT B1 ;  /* 0x0000000000017941 */ /* 0x000fea0003800200 */
.L_x_390:
        /* <DEDUP_REMOVED lines=18> */
.L_x_366:
        /* <DEDUP_REMOVED lines=40> */
.L_x_393:
[----:B------:R-:W-:Y:S05]  /*1ee0*/  BSYNC.RECONVERGENT B1 ;  /* 0x0000000000017941 */ /* 0x000fea0003800200 */
.L_x_392:
        /* <DEDUP_REMOVED lines=25> */
.L_x_395:
[----:B------:R-:W-:Y:S05]  /*2080*/  BSYNC.RECONVERGENT B1 ;  /* 0x0000000000017941 */ /* 0x000fea0003800200 */
.L_x_394:
        /* <DEDUP_REMOVED lines=24> */
.L_x_397:
[----:B------:R-:W-:Y:S05]  /*2210*/  BSYNC.RECONVERGENT B1 ;  /* 0x0000000000017941 */ /* 0x000fea0003800200 */
.L_x_396:
        /* <DEDUP_REMOVED lines=24> */
.L_x_399:
[----:B------:R-:W-:Y:S05]  /*23a0*/  BSYNC.RECONVERGENT B1 ;  /* 0x0000000000017941 */ /* 0x000fea0003800200 */
.L_x_398:
        /* <DEDUP_REMOVED lines=24> */
.L_x_401:
[----:B------:R-:W-:Y:S05]  /*2530*/  BSYNC.RECONVERGENT B1 ;  /* 0x0000000000017941 */ /* 0x000fea0003800200 */
.L_x_400:
        /* <DEDUP_REMOVED lines=12> */
.L_x_403:
[----:B------:R-:W-:Y:S05]  /*2600*/  BSYNC.RECONVERGENT B1 ;  /* 0x0000000000017941 */ /* 0x000fea0003800200 */
.L_x_402:
        /* <DEDUP_REMOVED lines=30> */
.L_x_405:
[----:B------:R-:W-:Y:S05]  /*27f0*/  BSYNC.RECONVERGENT B1 ;  /* 0x0000000000017941 */ /* 0x000fea0003800200 */
.L_x_404:
        /* <DEDUP_REMOVED lines=27> */
.L_x_407:
[----:B------:R-:W-:Y:S05]  /*29b0*/  BSYNC.RECONVERGENT B1 ;  /* 0x0000000000017941 */ /* 0x000fea0003800200 */
.L_x_406:
        /* <DEDUP_REMOVED lines=27> */
.L_x_409:
[----:B------:R-:W-:Y:S05]  /*2b70*/  BSYNC.RECONVERGENT B1 ;  /* 0x0000000000017941 */ /* 0x000fea0003800200 */
.L_x_408:
        /* <DEDUP_REMOVED lines=27> */
.L_x_411:
[----:B------:R-:W-:Y:S05]  /*2d30*/  BSYNC.RECONVERGENT B1 ;  /* 0x0000000000017941 */ /* 0x000fea0003800200 */
.L_x_410:
        /* <DEDUP_REMOVED lines=27> */
.L_x_413:
[----:B------:R-:W-:Y:S05]  /*2ef0*/  BSYNC.RECONVERGENT B1 ;  /* 0x0000000000017941 */ /* 0x000fea0003800200 */
.L_x_412:
        /* <DEDUP_REMOVED lines=27> */
.L_x_415:
[----:B------:R-:W-:Y:S05]  /*30b0*/  BSYNC.RECONVERGENT B1 ;  /* 0x0000000000017941 */ /* 0x000fea0003800200 */
.L_x_414:
        /* <DEDUP_REMOVED lines=28> */
.L_x_347:
        /* <DEDUP_REMOVED lines=12> */
[----:B------:R-:W5:Y:S01]  /*3340*/  LDG.E.64.CONSTANT R2, desc[UR6][R6.64+0x4008] ;  /* 0x0040080606027981 */ /* 0x000f62000c1e9b00 */
[----:B------:R-:W-:Y:S01]  /*3350*/  UISETP.GE.U32.AND UP0, UPT, UR4, 0xa00, UPT ;  /* 0x00000a000400788c */ /* 0x000fe2000bf06070 */
[----:B------:R-:W-:Y:S01]  /*3360*/  IMAD.MOV.U32 R19, RZ, RZ, 0x500 ;  /* 0x00000500ff137424 */ /* 0x000fe200078e00ff */
        /* <DEDUP_REMOVED lines=29> */
[----:B------:R-:W0:Y:S01]  /*3540*/  LDC.64 R6, c[0x0][0x380] ;  /* 0x0000e000ff067b82 */ /* 0x000e220000000a00 */
[----:B------:R-:W-:Y:S01]  /*3550*/  IMAD.MOV.U32 R23, RZ, RZ, R2 ;  /* 0x000000ffff177224 */ /* 0x000fe200078e0002 */
[----:B------:R-:W1:Y:S01]  /*3560*/  LDCU UR4, c[0x0][0x390] ;  /* 0x00007200ff0477ac */ /* 0x000e620008000800 */
[----:B------:R-:W-:Y:S02]  /*3570*/  IMAD.MOV.U32 R24, RZ, RZ, R3 ;  /* 0x000000ffff187224 */ /* 0x000fe400078e0003 */
[----:B------:R-:W-:Y:S02]  /*3580*/  IMAD.MOV.U32 R18, RZ, RZ, R4 ;  /* 0x000000ffff127224 */ /* 0x000fe400078e0004 */
[----:B------:R-:W-:-:S07]  /*3590*/  IMAD.MOV.U32 R5, RZ, RZ, 0x500 ;  /* 0x00000500ff057424 */ /* 0x000fce00078e00ff */
.L_x_417:
[----:B------:R-:W-:-:S04]  /*35a0*/  IMAD.IADD R17, R0, 0x1, R5 ;  /* 0x0000000100117824 */ /* 0x000fc800078e0205 */
[----:B0-----:R-:W-:-:S05]  /*35b0*/  IMAD.WIDE.U32 R16, R17, 0x10, R6 ;  /* 0x0000001011107825 */ /* 0x001fca00078e0006 */
        /* <DEDUP_REMOVED lines=36> */
[----:B------:R-:W-:Y:S01]  /*3800*/  @P2 SEL R14, R8, R14, P0 ;  /* 0x0000000e080e2207 */ /* 0x000fe20000000000 */
[C---:B------:R-:W-:Y:S01]  /*3810*/  VIADD R8, R5.reuse, 0xa00 ;  /* 0x00000a0005087836 */ /* 0x040fe20000000000 */
[----:B------:R-:W-:Y:S01]  /*3820*/  ISETP.GE.U32.AND P1, PT, R22, R4, PT ;  /* 0x000000041600720c */ /* 0x000fe20003f26070 */
[----:B------:R-:W-:Y:S01]  /*3830*/  VIADD R5, R5, 0x500 ;  /* 0x0000050005057836 */ /* 0x000fe20000000000 */
[----:B------:R-:W-:Y:S02]  /*3840*/  @P2 SEL R15, R9, R15, P0 ;  /* 0x0000000f090f2207 */ /* 0x000fe40000000000 */
[----:B-1----:R-:W-:-:S09]  /*3850*/  ISETP.GT.AND P2, PT, R8, UR4, PT ;  /* 0x0000000408007c0c */ /* 0x002fd2000bf44270 */
        /* <DEDUP_REMOVED lines=8> */
[----:B------:R-:W-:Y:S01]  /*38e0*/  IMAD.MOV.U32 R24, RZ, RZ, R3 ;  /* 0x000000ffff187224 */ /* 0x000fe200078e0003 */
[----:B------:R-:W-:Y:S06]  /*38f0*/  @!P2 BRA `(.L_x_417) ;  /* 0xfffffffc0028a947 */ /* 0x000fec000383ffff */
[----:B------:R-:W-:-:S07]  /*3900*/  IMAD.MOV.U32 R19, RZ, RZ, R5 ;  /* 0x000000ffff137224 */ /* 0x000fce00078e0005 */
.L_x_416:
[----:B------:R-:W-:-:S13]  /*3910*/  ISETP.GE.AND P0, PT, R19, UR4, PT ;  /* 0x0000000413007c0c */ /* 0x000fda000bf06270 */
        /* <DEDUP_REMOVED lines=12> */
[----:B------:R-:W0:Y:S01]  /*39e0*/  LDC.64 R6, c[0x0][0x380] ;  /* 0x0000e000ff067b82 */ /* 0x000e220000000a00 */
[----:B------:R-:W-:Y:S01]  /*39f0*/  LEA.HI R8, R14, 0x1, RZ, 0x18 ;  /* 0x000000010e087811 */ /* 0x000fe200078fc0ff */
[----:B------:R-:W-:Y:S02]  /*3a00*/  IMAD.IADD R13, R0, 0x1, R19 ;  /* 0x00000001000d7824 */ /* 0x000fe400078e0213 */
[----:B------:R-:W-:Y:S01]  /*3a10*/  IMAD.MOV.U32 R18, RZ, RZ, R0 ;  /* 0x000000ffff127224 */ /* 0x000fe200078e0000 */
[----:B------:R-:W-:-:S05]  /*3a20*/  LOP3.LUT R8, R8, 0x3, RZ, 0xc0, !PT ;  /* 0x0000000308087812 */ /* 0x000fca00078ec0ff */
[----:B------:R-:W-:-:S07]  /*3a30*/  IMAD.MOV R12, RZ, RZ, -R8 ;  /* 0x000000ffff0c7224 */ /* 0x000fce00078e0a08 */
.L_x_424:
[----:B0-----:R-:W-:-:S05]  /*3a40*/  IMAD.WIDE.U32 R10, R13, 0x10, R6 ;  /* 0x000000100d0a7825 */ /* 0x001fca00078e0006 */
[----:B------:R-:W2:Y:S04]  /*3a50*/  LDG.E.CONSTANT R21, desc[UR6][R10.64] ;  /* 0x000000060a157981 */ /* 0x000ea8000c1e9900 */
[----:B------:R-:W3:Y:S01]  /*3a60*/  LDG.E.64.CONSTANT R8, desc[UR6][R10.64+0x8] ;  /* 0x000008060a087981 */ /* 0x000ee2000c1e9b00 */
[----:B------:R-:W-:Y:S01]  /*3a70*/  VIADD R12, R12, 0x1 ;  /* 0x000000010c0c7836 */ /* 0x000fe20000000000 */
[----:B------:R-:W-:Y:S01]  /*3a80*/  BSSY.RECONVERGENT B3, `(.L_x_422) ;  /* 0x0000015000037945 */ /* 0x000fe20003800200 */
[----:B------:R-:W-:Y:S02]  /*3a90*/  IMAD.MOV.U32 R15, RZ, RZ, R2 ;  /* 0x000000ffff0f7224 */ /* 0x000fe400078e0002 */
        /* <DEDUP_REMOVED lines=19> */
.L_x_423:
[----:B------:R-:W-:Y:S05]  /*3bd0*/  BSYNC.RECONVERGENT B3 ;  /* 0x0000000000037941 */ /* 0x000fea0003800200 */
.L_x_422:
[----:B------:R-:W-:Y:S02]  /*3be0*/  VIADD R18, R18, 0x100 ;  /* 0x0000010012127836 */ /* 0x000fe40000000000 */
[----:B------:R-:W-:Y:S01]  /*3bf0*/  VIADD R13, R13, 0x100 ;  /* 0x000001000d0d7836 */ /* 0x000fe20000000000 */
[----:B------:R-:W-:Y:S06]  /*3c00*/  @P3 BRA `(.L_x_424) ;  /* 0xfffffffc008c3947 */ /* 0x000fec000383ffff */
.L_x_421:
[----:B------:R-:W-:Y:S05]  /*3c10*/  BSYNC.RECONVERGENT B2 ;  /* 0x0000000000027941 */ /* 0x000fea0003800200 */
.L_x_420:
[----:B------:R-:W-:-:S13]  /*3c20*/  ISETP.GE.U32.AND P0, PT, R14, 0x300, PT ;  /* 0x000003000e00780c */ /* 0x000fda0003f06070 */
[----:B------:R-:W-:Y:S05]  /*3c30*/  @!P0 BRA `(.L_x_419) ;  /* 0x0000000400888947 */ /* 0x000fea0003800000 */
[----:B------:R-:W0:Y:S01]  /*3c40*/  LDCU.64 UR8, c[0x0][0x380] ;  /* 0x00007000ff0877ac */ /* 0x000e220008000a00 */
[----:B------:R-:W1:Y:S01]  /*3c50*/  LDC.64 R6, c[0x0][0x380] ;  /* 0x0000e000ff067b82 */ /* 0x000e620000000a00 */
[C---:B------:R-:W-:Y:S01]  /*3c60*/  IADD3 R13, P0, PT, R18.reuse, R19, RZ ;  /* 0x00000013120d7210 */ /* 0x040fe20007f1e0ff */
[----:B------:R-:W-:-:S04]  /*3c70*/  IMAD.IADD R19, R18, 0x1, R19 ;  /* 0x0000000112137824 */ /* 0x000fc800078e0213 */
[----:B------:R-:W-:Y:S01]  /*3c80*/  IMAD.X R8, RZ, RZ, RZ, P0 ;  /* 0x000000ffff087224 */ /* 0x000fe200000e06ff */
[----:B0-----:R-:W-:-:S04]  /*3c90*/  LEA R12, P1, R13, UR8, 0x4 ;  /* 0x000000080d0c7c11 */ /* 0x001fc8000f8220ff */
[----:B------:R-:W-:Y:S02]  /*3ca0*/  IADD3 R12, P0, PT, R12, 0x3008, RZ ;  /* 0x000030080c0c7810 */ /* 0x000fe40007f1e0ff */
[----:B------:R-:W-:-:S05]  /*3cb0*/  LEA.HI.X R13, R13, UR9, R8, 0x4, P1 ;  /* 0x000000090d0d7c11 */ /* 0x000fca00088f2408 */
[----:B------:R-:W-:-:S07]  /*3cc0*/  IMAD.X R13, RZ, RZ, R13, P0 ;  /* 0x000000ffff0d7224 */ /* 0x000fce00000e060d */
.L_x_433:
[----:B-1----:R-:W-:-:S05]  /*3cd0*/  IMAD.WIDE.U32 R10, R19, 0x10, R6 ;  /* 0x00000010130a7825 */ /* 0x002fca00078e0006 */
[----:B------:R-:W2:Y:S04]  /*3ce0*/  LDG.E.CONSTANT R23, desc[UR6][R10.64] ;  /* 0x000000060a177981 */ /* 0x000ea8000c1e9900 */
[----:B------:R0:W3:Y:S02]  /*3cf0*/  LDG.E.64.CONSTANT R8, desc[UR6][R10.64+0x8] ;  /* 0x000008060a087981 */ /* 0x0000e4000c1e9b00 */
[----:B0-----:R-:W-:Y:S02]  /*3d00*/  IMAD.MOV.U32 R10, RZ, RZ, R12 ;  /* 0x000000ffff0a7224 */ /* 0x001fe400078e000c */
[----:B------:R-:W-:-:S05]  /*3d10*/  IMAD.MOV.U32 R11, RZ, RZ, R13 ;  /* 0x000000ffff0b7224 */ /* 0x000fca00078e000d */
        /* <DEDUP_REMOVED lines=16> */
[CC--:B------:R-:W-:Y:S02]  /*3e20*/  @P2 ISETP.LT.U32.AND P1, PT, R2.reuse, R8.reuse, PT ;  /* 0x000000080200220c */ /* 0x0c0fe40003f21070 */
[CC--:B------:R-:W-:Y:S02]  /*3e30*/  @P2 ISETP.GE.U32.AND P0, PT, R2.reuse, R8.reuse, PT ;  /* 0x000000080200220c */ /* 0x0c0fe40003f06070 */
[CC--:B------:R-:W-:Y:S02]  /*3e40*/  @P2 ISETP.LT.AND.EX P1, PT, R3.reuse, R9.reuse, PT, P1 ;  /* 0x000000090300220c */ /* 0x0c0fe40003f21310 */
[CC--:B------:R-:W-:Y:S02]  /*3e50*/  @P2 ISETP.GE.AND.EX P0, PT, R3.reuse, R9.reuse, PT, P0 ;  /* 0x000000090300220c */ /* 0x0c0fe40003f06300 */
[----:B------:R-:W-:Y:S02]  /*3e60*/  @P2 SEL R27, R2, R8, P1 ;  /* 0x00000008021b2207 */ /* 0x000fe40000800000 */
[----:B------:R-:W-:-:S02]  /*3e70*/  @P2 SEL R29, R3, R9, P1 ;  /* 0x00000009031d2207 */ /* 0x000fc40000800000 */
[----:B------:R-:W-:-:S07]  /*3e80*/  @P2 SEL R22, R4, R23, !P0 ;  /* 0x0000001704162207 */ /* 0x000fce0004000000 */
.L_x_426:
[----:B------:R-:W-:Y:S05]  /*3e90*/  BSYNC.RECONVERGENT B2 ;  /* 0x0000000000027941 */ /* 0x000fea0003800200 */
.L_x_425:
        /* <DEDUP_REMOVED lines=17> */
.L_x_428:
[----:B------:R-:W-:Y:S05]  /*3fb0*/  BSYNC.RECONVERGENT B2 ;  /* 0x0000000000027941 */ /* 0x000fea0003800200 */
.L_x_427:
        /* <DEDUP_REMOVED lines=17> */
.L_x_430:
[----:B------:R-:W-:Y:S05]  /*40d0*/  BSYNC.RECONVERGENT B2 ;  /* 0x0000000000027941 */ /* 0x000fea0003800200 */
.L_x_429:
        /* <DEDUP_REMOVED lines=17> */
.L_x_432:
[----:B------:R-:W-:Y:S05]  /*41f0*/  BSYNC.RECONVERGENT B2 ;  /* 0x0000000000027941 */ /* 0x000fea0003800200 */
.L_x_431:
[----:B------:R-:W-:Y:S01]  /*4200*/  VIADD R18, R18, 0x400 ;  /* 0x0000040012127836 */ /* 0x000fe20000000000 */
[----:B------:R-:W-:Y:S01]  /*4210*/  IADD3 R12, P1, PT, R10, 0x4000, RZ ;  /* 0x000040000a0c7810 */ /* 0x000fe20007f3e0ff */
[----:B------:R-:W-:-:S03]  /*4220*/  VIADD R19, R19, 0x400 ;  /* 0x0000040013137836 */ /* 0x000fc60000000000 */
[----:B------:R-:W-:Y:S01]  /*4230*/  ISETP.GE.AND P0, PT, R18, R5, PT ;  /* 0x000000051200720c */ /* 0x000fe20003f06270 */
[----:B------:R-:W-:-:S12]  /*4240*/  IMAD.X R13, RZ, RZ, R11, P1 ;  /* 0x000000ffff0d7224 */ /* 0x000fd800008e060b */
[----:B------:R-:W-:Y:S05]  /*4250*/  @!P0 BRA `(.L_x_433) ;  /* 0xfffffff8009c8947 */ /* 0x000fea000383ffff */
.L_x_419:
[----:B------:R-:W-:Y:S05]  /*4260*/  BSYNC.RECONVERGENT B1 ;  /* 0x0000000000017941 */ /* 0x000fea0003800200 */
.L_x_418:
        /* <DEDUP_REMOVED lines=31> */
.L_x_435:
[----:B------:R-:W-:Y:S05]  /*4460*/  BSYNC.RECONVERGENT B1 ;  /* 0x0000000000017941 */ /* 0x000fea0003800200 */
.L_x_434:
        /* <DEDUP_REMOVED lines=24> */
.L_x_437:
[----:B------:R-:W-:Y:S05]  /*45f0*/  BSYNC.RECONVERGENT B1 ;  /* 0x0000000000017941 */ /* 0x000fea0003800200 */
.L_x_436:
[----:B0-----:R0:W4:Y:S01]  /*4600*/  SHFL.DOWN PT, R5, R2, 0x4, 0x1f ;  /* 0x08801f0002057f89 */ /* 0x00112200000e0000 */
[----:B------:R-:W-:Y:S01]  /*4610*/  BSSY.RECONVERGENT B1, `(.L_x_438) ;  /* 0x0000017000017945 */ /* 0x000fe20003800200 */
[----:B--2---:R-:W-:Y:S02]  /*4620*/  IMAD.MOV.U32 R3, RZ, RZ, R2 ;  /* 0x000000ffff037224 */ /* 0x004fe400078e0002 */
[----:B------:R0:W2:Y:S01]  /*4630*/  SHFL.DOWN PT, R9, R4, 0x4, 0x1f ;  /* 0x08801f0004097f89 */ /* 0x0000a200000e0000 */
[----:B------:R-:W-:Y:S02]  /*4640*/  IMAD.MOV.U32 R6, RZ, RZ, R4 ;  /* 0x000000ffff067224 */ /* 0x000fe400078e0004 */
[----:B------:R-:W-:Y:S01]  /*4650*/  IMAD.MOV.U32 R7, RZ, RZ, R8 ;  /* 0x000000ffff077224 */ /* 0x000fe200078e0008 */
[----:B------:R0:W0:Y:S01]  /*4660*/  SHFL.DOWN PT, R11, R8, 0x4, 0x1f ;  /* 0x08801f00080b7f89 */ /* 0x00002200000e0000 */
[----:B------:R-:W-:Y:S05]  /*4670*/  @P5 BRA `(.L_x_439) ;  /* 0x0000000000405947 */ /* 0x000fea0003800000 */
[----:B----4-:R-:W-:Y:S01]  /*4680*/  ISETP.GE.U32.AND P0, PT, R2, R5, PT ;  /* 0x000000050200720c */ /* 0x010fe20003f06070 */
[----:B------:R-:W-:Y:S02]  /*4690*/  IMAD.MOV.U32 R3, RZ, RZ, R5 ;  /* 0x000000ffff037224 */ /* 0x000fe400078e0005 */
[----:B--2---:R-:W-:Y:S02]  /*46a0*/  IMAD.MOV.U32 R6, RZ, RZ, R9 ;  /* 0x000000ffff067224 */ /* 0x004fe400078e0009 */
        /* <DEDUP_REMOVED lines=13> */
.L_x_439:
[----:B------:R-:W-:Y:S05]  /*4780*/  BSYNC.RECONVERGENT B1 ;  /* 0x0000000000017941 */ /* 0x000fea0003800200 */
.L_x_438:
        /* <DEDUP_REMOVED lines=24> */
.L_x_441:
[----:B------:R-:W-:Y:S05]  /*4910*/  BSYNC.RECONVERGENT B1 ;  /* 0x0000000000017941 */ /* 0x000fea0003800200 */
.L_x_440:
[----:B0-----:R0:W4:Y:S01]  /*4920*/  SHFL.DOWN PT, R3, R2, 0x10, 0x1f ;  /* 0x0a001f0002037f89 */ /* 0x00112200000e0000 */
[----:B------:R-:W-:Y:S01]  /*4930*/  BSSY.RECONVERGENT B1, `(.L_x_442) ;  /* 0x0000017000017945 */ /* 0x000fe20003800200 */
[----:B------:R-:W-:Y:S02]  /*4940*/  IMAD.MOV.U32 R8, RZ, RZ, R2 ;  /* 0x000000ffff087224 */ /* 0x000fe400078e0002 */
[----:B------:R0:W0:Y:S01]  /*4950*/  SHFL.DOWN PT, R9, R4, 0x10, 0x1f ;  /* 0x0a001f0004097f89 */ /* 0x00002200000e0000 */
[----:B--2---:R-:W-:Y:S02]  /*4960*/  IMAD.MOV.U32 R7, RZ, RZ, R4 ;  /* 0x000000ffff077224 */ /* 0x004fe400078e0004 */
[----:B------:R-:W-:Y:S01]  /*4970*/  IMAD.MOV.U32 R6, RZ, RZ, R5 ;  /* 0x000000ffff067224 */ /* 0x000fe200078e0005 */
[----:B-1----:R1:W2:Y:S01]  /*4980*/  SHFL.DOWN PT, R10, R5, 0x10, 0x1f ;  /* 0x0a001f00050a7f89 */ /* 0x0022a200000e0000 */
[----:B------:R-:W-:Y:S05]  /*4990*/  @P3 BRA `(.L_x_443) ;  /* 0x0000000000403947 */ /* 0x000fea0003800000 */
[----:B----4-:R-:W-:Y:S01]  /*49a0*/  ISETP.GE.U32.AND P0, PT, R2, R3, PT ;  /* 0x000000030200720c */ /* 0x010fe20003f06070 */
[----:B------:R-:W-:Y:S02]  /*49b0*/  IMAD.MOV.U32 R8, RZ, RZ, R3 ;  /* 0x000000ffff087224 */ /* 0x000fe400078e0003 */
[----:B0-----:R-:W-:Y:S02]  /*49c0*/  IMAD.MOV.U32 R7, RZ, RZ, R9 ;  /* 0x000000ffff077224 */ /* 0x001fe400078e0009 */
[----:B--2---:R-:W-:-:S08]  /*49d0*/  IMAD.MOV.U32 R6, RZ, RZ, R10 ;  /* 0x000000ffff067224 */ /* 0x004fd000078e000a */
        /* <DEDUP_REMOVED lines=12> */
.L_x_443:
[----:B------:R-:W-:Y:S05]  /*4aa0*/  BSYNC.RECONVERGENT B1 ;  /* 0x0000000000017941 */ /* 0x000fea0003800200 */
.L_x_442:
[----:B------:R-:W-:Y:S04]  /*4ab0*/  BSSY.RECONVERGENT B1, `(.L_x_444) ;  /* 0x000000c000017945 */ /* 0x000fe80003800200 */
[----:B------:R-:W-:Y:S05]  /*4ac0*/  @P2 BRA `(.L_x_445) ;  /* 0x0000000000282947 */ /* 0x000fea0003800000 */
[----:B0-----:R-:W0:Y:S01]  /*4ad0*/  S2R R4, SR_CgaCtaId ;  /* 0x0000000000047919 */ /* 0x001e220000008800 */
[----:B----4-:R-:W-:Y:S02]  /*4ae0*/  MOV R3, 0x400 ;  /* 0x0000040000037802 */ /* 0x010fe40000000f00 */
[----:B------:R-:W-:-:S04]  /*4af0*/  SHF.R.U32.HI R2, RZ, 0x1, R0 ;  /* 0x00000001ff027819 */ /* 0x000fc80000011600 */
[----:B------:R-:W-:Y:S02]  /*4b00*/  LOP3.LUT R2, R2, 0x1f0, RZ, 0xc0, !PT ;  /* 0x000001f002027812 */ /* 0x000fe400078ec0ff */
[----:B0-----:R-:W-:-:S05]  /*4b10*/  LEA R3, R4, R3, 0x18 ;  /* 0x0000000304037211 */ /* 0x001fca00078ec0ff */
[----:B-1----:R-:W-:Y:S02]  /*4b20*/  IMAD.IADD R5, R2, 0x1, R3 ;  /* 0x0000000102057824 */ /* 0x002fe400078e0203 */
[----:B------:R-:W-:Y:S02]  /*4b30*/  IMAD.MOV.U32 R2, RZ, RZ, R7 ;  /* 0x000000ffff027224 */ /* 0x000fe400078e0007 */
[----:B------:R-:W-:Y:S01]  /*4b40*/  IMAD.MOV.U32 R3, RZ, RZ, R6 ;  /* 0x000000ffff037224 */ /* 0x000fe200078e0006 */
[----:B------:R0:W-:Y:S04]  /*4b50*/  STS [R5+0x8], R8 ;  /* 0x0000080805007388 */ /* 0x0001e80000000800 */
[----:B------:R0:W-:Y:S02]  /*4b60*/  STS.64 [R5+0x10], R2 ;  /* 0x0000100205007388 */ /* 0x0001e40000000a00 */
.L_x_445:
[----:B------:R-:W-:Y:S05]  /*4b70*/  BSYNC.RECONVERGENT B1 ;  /* 0x0000000000017941 */ /* 0x000fea0003800200 */
.L_x_444:
        /* <DEDUP_REMOVED lines=8> */
[----:B-1----:R-:W1:Y:S04]  /*4c00*/  LDS.64 R4, [R24+0x20] ;  /* 0x0000200018047984 */ /* 0x002e680000000a00 */
[----:B------:R4:W2:Y:S04]  /*4c10*/  LDS R18, [R24+0x28] ;  /* 0x0000280018127984 */ /* 0x0008a80000000800 */
[----:B------:R4:W2:Y:S01]  /*4c20*/  LDS R16, [R24+0x38] ;  /* 0x0000380018107984 */ /* 0x0008a20000000800 */
[----:B0-----:R-:W-:Y:S01]  /*4c30*/  ISETP.GE.U32.AND P0, PT, R8, R3, PT ;  /* 0x000000030800720c */ /* 0x001fe20003f06070 */
[----:B------:R-:W-:-:S02]  /*4c40*/  IMAD.MOV.U32 R19, RZ, RZ, R3 ;  /* 0x000000ffff137224 */ /* 0x000fc400078e0003 */
[----:B-1----:R-:W-:Y:S02]  /*4c50*/  IMAD.MOV.U32 R21, RZ, RZ, R4 ;  /* 0x000000ffff157224 */ /* 0x002fe400078e0004 */
[----:B------:R-:W-:-:S08]  /*4c60*/  IMAD.MOV.U32 R20, RZ, RZ, R5 ;  /* 0x000000ffff147224 */ /* 0x000fd000078e0005 */
[----:B--2-4-:R-:W-:Y:S05]  /*4c70*/  @!P0 BRA `(.L_x_447) ;  /* 0x00000000002c8947 */ /* 0x014fea0003800000 */
        /* <DEDUP_REMOVED lines=11> */
.L_x_447:
[----:B------:R-:W-:Y:S05]  /*4d30*/  BSYNC.RECONVERGENT B1 ;  /* 0x0000000000017941 */ /* 0x000fea0003800200 */
.L_x_446:
        /* <DEDUP_REMOVED lines=27> */
.L_x_449:
[----:B------:R-:W-:Y:S05]  /*4ef0*/  BSYNC.RECONVERGENT B1 ;  /* 0x0000000000017941 */ /* 0x000fea0003800200 */
.L_x_448:
        /* <DEDUP_REMOVED lines=17> */
.L_x_451:
[----:B------:R-:W-:Y:S05]  /*5010*/  BSYNC.RECONVERGENT B1 ;  /* 0x0000000000017941 */ /* 0x000fea0003800200 */
.L_x_450:
        /* <DEDUP_REMOVED lines=17> */
.L_x_453:
[----:B------:R-:W-:Y:S05]  /*5130*/  BSYNC.RECONVERGENT B1 ;  /* 0x0000000000017941 */ /* 0x000fea0003800200 */
.L_x_452:
        /* <DEDUP_REMOVED lines=17> */
.L_x_455:
[----:B------:R-:W-:Y:S05]  /*5250*/  BSYNC.RECONVERGENT B1 ;  /* 0x0000000000017941 */ /* 0x000fea0003800200 */
.L_x_454:
        /* <DEDUP_REMOVED lines=17> */
.L_x_457:
[----:B------:R-:W-:Y:S05]  /*5370*/  BSYNC.RECONVERGENT B1 ;  /* 0x0000000000017941 */ /* 0x000fea0003800200 */
.L_x_456:
        /* <DEDUP_REMOVED lines=16> */
.L_x_379:
[----:B------:R-:W-:Y:S05]  /*5480*/  BSYNC.RECONVERGENT B0 ;  /* 0x0000000000007941 */ /* 0x000fea0003800200 */
.L_x_346:
        /* <DEDUP_REMOVED lines=8> */
.L_x_458:
        /* <DEDUP_REMOVED lines=15> */
.L_x_700:


//--------------------- .text._ZN6thrust24THRUST_300001_SM_1000_NS8cuda_cub4core6detail13_kernel_agentINS1_8__reduce10DrainAgentIiEEJN3cub18CUB_300001_SM_10009GridQueueIjEEiEEEvDpT0_ --------------------------
	.section	.text._ZN6thrust24THRUST_300001_SM_1000_NS8cuda_cub4core6detail13_kernel_agentINS1_8__reduce10DrainAgentIiEEJN3cub18CUB_300001_SM_10009GridQueueIjEEiEEEvDpT0_,"ax",@progbits
	.align	128
        .global         _ZN6thrust24THRUST_300001_SM_1000_NS8cuda_cub4core6detail13_kernel_agentINS1_8__reduce10DrainAgentIiEEJN3cub18CUB_300001_SM_10009GridQueueIjEEiEEEvDpT0_
        .type           _ZN6thrust24THRUST_300001_SM_1000_NS8cuda_cub4core6detail13_kernel_agentINS1_8__reduce10DrainAgentIiEEJN3cub18CUB_300001_SM_10009GridQueueIjEEiEEEvDpT0_,@function
        .size           _ZN6thrust24THRUST_300001_SM_1000_NS8cuda_cub4core6detail13_kernel_agentINS1_8__reduce10DrainAgentIiEEJN3cub18CUB_300001_SM_10009GridQueueIjEEiEEEvDpT0_,(.L_x_701 - _ZN6thrust24THRUST_300001_SM_1000_NS8cuda_cub4core6detail13_kernel_agentINS1_8__reduce10DrainAgentIiEEJN3cub18CUB_300001_SM_10009GridQueueIjEEiEEEvDpT0_)
        .other          _ZN6thrust24THRUST_300001_SM_1000_NS8cuda_cub4core6detail13_kernel_agentINS1_8__reduce10DrainAgentIiEEJN3cub18CUB_300001_SM_10009GridQueueIjEEiEEEvDpT0_,@"STO_CUDA_ENTRY STV_DEFAULT"
_ZN6thrust24THRUST_300001_SM_1000_NS8cuda_cub4core6detail13_kernel_agentINS1_8__reduce10DrainAgentIiEEJN3cub18CUB_300001_SM_10009GridQueueIjEEiEEEvDpT0_:
.text._ZN6thrust24THRUST_300001_SM_1000_NS8cuda_cub4core6detail13_kernel_agentINS1_8__reduce10DrainAgentIiEEJN3cub18CUB_300001_SM_10009GridQueueIjEEiEEEvDpT0_:
[----:B------:R-:W-:Y:S08]  /*0000*/  LDC R1, c[0x0][0x37c] ;  /* 0x0000df00ff017b82 */ /* 0x000ff00000000800 */
[----:B------:R-:W0:Y:S01]  /*0010*/  LDC.64 R2, c[0x0][0x380] ;  /* 0x0000e000ff027b82 */ /* 0x000e220000000a00 */
[----:B------:R-:W0:Y:S07]  /*0020*/  LDCU.64 UR4, c[0x0][0x358] ;  /* 0x00006b00ff0477ac */ /* 0x000e2e0008000a00 */
[----:B------:R-:W1:Y:S01]  /*0030*/  LDC R5, c[0x0][0x388] ;  /* 0x0000e200ff057b82 */ /* 0x000e620000000800 */
[----:B0-----:R-:W-:Y:S04]  /*0040*/  STG.E desc[UR4][R2.64+0x4], RZ ;  /* 0x000004ff02007986 */ /* 0x001fe8000c101904 */
[----:B-1----:R-:W-:Y:S01]  /*0050*/  STG.E desc[UR4][R2.64], R5 ;  /* 0x0000000502007986 */ /* 0x002fe2000c101904 */
[----:B------:R-:W-:Y:S05]  /*0060*/  EXIT ;  /* 0x000000000000794d */ /* 0x000fea0003800000 */
.L_x_459:
        /* <DEDUP_REMOVED lines=9> */
.L_x_701:


//--------------------- .text._ZN6thrust24THRUST_300001_SM_1000_NS8cuda_cub4core6detail13_kernel_agentINS1_8__reduce11ReduceAgentINS0_12zip_iteratorIN4cuda3std3__45tupleIJPjNS0_17counting_iteratorIlNS0_11use_defaultESE_SE_EEEEEEEPNSB_IJjlEEESI_iNS1_9__extrema9arg_max_fIjlNSA_4lessIjEEEEEEJSH_SJ_iN3cub18CUB_300001_SM_100013GridEvenShareIiEENSR_9GridQueueIjEESO_EEEvDpT0_ --------------------------
	.section	.text._ZN6thrust24THRUST_300001_SM_1000_NS8cuda_cub4core6detail13_kernel_agentINS1_8__reduce11ReduceAgentINS0_12zip_iteratorIN4cuda3std3__45tupleIJPjNS0_17counting_iteratorIlNS0_11use_defaultESE_SE_EEEEEEEPNSB_IJjlEEESI_iNS1_9__extrema9arg_max_fIjlNSA_4lessIjEEEEEEJSH_SJ_iN3cub18CUB_300001_SM_100013GridEvenShareIiEENSR_9GridQueueIjEESO_EEEvDpT0_,"ax",@progbits
	.align	128
        .global         _ZN6thrust24THRUST_300001_SM_1000_NS8cuda_cub4core6detail13_kernel_agentINS1_8__reduce11ReduceAgentINS0_12zip_iteratorIN4cuda3std3__45tupleIJPjNS0_17counting_iteratorIlNS0_11use_defaultESE_SE_EEEEEEEPNSB_IJjlEEESI_iNS1_9__extrema9arg_max_fIjlNSA_4lessIjEEEEEEJSH_SJ_iN3cub18CUB_300001_SM_100013GridEvenShareIiEENSR_9GridQueueIjEESO_EEEvDpT0_
        .type           _ZN6thrust24THRUST_300001_SM_1000_NS8cuda_cub4core6detail13_kernel_agentINS1_8__reduce11ReduceAgentINS0_12zip_iteratorIN4cuda3std3__45tupleIJPjNS0_17counting_iteratorIlNS0_11use_defaultESE_SE_EEEEEEEPNSB_IJjlEEESI_iNS1_9__extrema9arg_max_fIjlNSA_4lessIjEEEEEEJSH_SJ_iN3cub18CUB_300001_SM_100013GridEvenShareIiEENSR_9GridQueueIjEESO_EEEvDpT0_,@function
        .size           _ZN6thrust24THRUST_300001_SM_1000_NS8cuda_cub4core6detail13_kernel_agentINS1_8__reduce11ReduceAgentINS0_12zip_iteratorIN4cuda3std3__45tupleIJPjNS0_17counting_iteratorIlNS0_11use_defaultESE_SE_EEEEEEEPNSB_IJjlEEESI_iNS1_9__extrema9arg_max_fIjlNSA_4lessIjEEEEEEJSH_SJ_iN3cub18CUB_300001_SM_100013GridEvenShareIiEENSR_9GridQueueIjEESO_EEEvDpT0_,(.L_x_702 - _ZN6thrust24THRUST_300001_SM_1000_NS8cuda_cub4core6detail13_kernel_agentINS1_8__reduce11ReduceAgentINS0_12zip_iteratorIN4cuda3std3__45tupleIJPjNS0_17counting_iteratorIlNS0_11use_defaultESE_SE_EEEEEEEPNSB_IJjlEEESI_iNS1_9__extrema9arg_max_fIjlNSA_4lessIjEEEEEEJSH_SJ_iN3cub18CUB_300001_SM_100013GridEvenShareIiEENSR_9GridQueueIjEESO_EEEvDpT0_)
        .other          _ZN6thrust24THRUST_300001_SM_1000_NS8cuda_cub4core6detail13_kernel_agentINS1_8__reduce11ReduceAgentINS0_12zip_iteratorIN4cuda3std3__45tupleIJPjNS0_17counting_iteratorIlNS0_11use_defaultESE_SE_EEEEEEEPNSB_IJjlEEESI_iNS1_9__extrema9arg_max_fIjlNSA_4lessIjEEEEEEJSH_SJ_iN3cub18CUB_300001_SM_100013GridEvenShareIiEENSR_9GridQueueIjEESO_EEEvDpT0_,@"STO_CUDA_ENTRY STV_DEFAULT"
_ZN6thrust24THRUST_300001_SM_1000_NS8cuda_cub4core6detail13_kernel_agentINS1_8__reduce11ReduceAgentINS0_12zip_iteratorIN4cuda3std3__45tupleIJPjNS0_17counting_iteratorIlNS0_11use_defaultESE_SE_EEEEEEEPNSB_IJjlEEESI_iNS1_9__extrema9arg_max_fIjlNSA_4lessIjEEEEEEJSH_SJ_iN3cub18CUB_300001_SM_100013GridEvenShareIiEENSR_9GridQueueIjEESO_EEEvDpT0_:
.text._ZN6thrust24THRUST_300001_SM_1000_NS8cuda_cub4core6detail13_kernel_agentINS1_8__reduce11ReduceAgentINS0_12zip_iteratorIN4cuda3std3__45tupleIJPjNS0_17counting_iteratorIlNS0_11use_defaultESE_SE_EEEEEEEPNSB_IJjlEEESI_iNS1_9__extrema9arg_max_fIjlNSA_4lessIjEEEEEEJSH_SJ_iN3cub18CUB_300001_SM_100013GridEvenShareIiEENSR_9GridQueueIjEESO_EEEvDpT0_:
[----:B------:R-:W-:Y:S01]  /*0000*/  LDC R1, c[0x0][0x37c] ;  /* 0x0000df00ff017b82 */ /* 0x000fe20000000800 */
[----:B------:R-:W0:Y:S01]  /*0010*/  S2R R0, SR_CTAID.X ;  /* 0x0000000000007919 */ /* 0x000e220000002500 */
[----:B------:R-:W1:Y:S01]  /*0020*/  LDCU UR4, c[0x0][0x398] ;  /* 0x00007300ff0477ac */ /* 0x000e620008000800 */
[----:B------:R-:W-:Y:S01]  /*0030*/  BSSY.RECONVERGENT B0, `(.L_x_460) ;  /* 0x0000586000007945 */ /* 0x000fe20003800200 */
[----:B------:R-:W2:Y:S01]  /*0040*/  LDCU UR6, c[0x0][0x370] ;  /* 0x00006e00ff0677ac */ /* 0x000ea20008000800 */
[----:B------:R-:W3:Y:S01]  /*0050*/  LDCU.64 UR10, c[0x0][0x358] ;  /* 0x00006b00ff0a77ac */ /* 0x000ee20008000a00 */
[----:B-1----:R-:W-:Y:S01]  /*0060*/  IMAD.U32 R4, RZ, RZ, UR4 ;  /* 0x00000004ff047e24 */ /* 0x002fe2000f8e00ff */
[----:B--2---:R-:W-:Y:S01]  /*0070*/  UIMAD UR6, UR6, 0x500, URZ ;  /* 0x00000500060678a4 */ /* 0x004fe2000f8e02ff */
[----:B0-----:R-:W-:-:S04]  /*0080*/  IMAD R5, R0, 0x500, RZ ;  /* 0x0000050000057824 */ /* 0x001fc800078e02ff */
[----:B------:R-:W-:-:S05]  /*0090*/  VIADD R3, R5, 0x500 ;  /* 0x0000050005037836 */ /* 0x000fca0000000000 */
[----:B------:R-:W-:-:S13]  /*00a0*/  ISETP.GT.AND P0, PT, R3, R4, PT ;  /* 0x000000040300720c */ /* 0x000fda0003f04270 */
[----:B---3--:R-:W-:Y:S05]  /*00b0*/  @!P0 BRA `(.L_x_461) ;  /* 0x0000003000b48947 */ /* 0x008fea0003800000 */
[----:B------:R-:W0:Y:S01]  /*00c0*/  S2R R2, SR_TID.X ;  /* 0x0000000000027919 */ /* 0x000e220000002100 */
[----:B------:R-:W-:Y:S01]  /*00d0*/  IMAD.IADD R3, R4, 0x1, -R5 ;  /* 0x0000000104037824 */ /* 0x000fe200078e0a05 */
[----:B------:R-:W1:Y:S01]  /*00e0*/  LDCU.64 UR6, c[0x0][0x388] ;  /* 0x00007100ff0677ac */ /* 0x000e620008000a00 */
[----:B------:R-:W-:Y:S01]  /*00f0*/  BSSY.RECONVERGENT B1, `(.L_x_462) ;  /* 0x000000f000017945 */ /* 0x000fe20003800200 */
[----:B------:R-:W-:Y:S01]  /*0100*/  CS2R R6, SRZ ;  /* 0x0000000000067805 */ /* 0x000fe2000001ff00 */
[----:B------:R-:W-:Y:S01]  /*0110*/  IMAD.MOV.U32 R8, RZ, RZ, RZ ;  /* 0x000000ffff087224 */ /* 0x000fe200078e00ff */
[----:B------:R-:W2:Y:S01]  /*0120*/  LDCU.64 UR8, c[0x0][0x388] ;  /* 0x00007100ff0877ac */ /* 0x000ea20008000a00 */
[----:B0-----:R-:W-:Y:S01]  /*0130*/  ISETP.GE.AND P0, PT, R2, R3, PT ;  /* 0x000000030200720c */ /* 0x001fe20003f06270 */
[----:B------:R-:W-:-:S12]  /*0140*/  IMAD.MOV.U32 R10, RZ, RZ, R2 ;  /* 0x000000ffff0a7224 */ /* 0x000fd800078e0002 */
[----:B-12---:R-:W-:Y:S05]  /*0150*/  @P0 BRA `(.L_x_463) ;  /* 0x0000000000200947 */ /* 0x006fea0003800000 */
[----:B------:R-:W0:Y:S01]  /*0160*/  LDC.64 R12, c[0x0][0x380] ;  /* 0x0000e000ff0c7b82 */ /* 0x000e220000000a00 */
[----:B------:R-:W-:Y:S01]  /*0170*/  IMAD.IADD R9, R5, 0x1, R2 ;  /* 0x0000000105097824 */ /* 0x000fe200078e0202 */
[----:B------:R-:W1:Y:S03]  /*0180*/  LDCU.64 UR4, c[0x0][0x388] ;  /* 0x00007100ff0477ac */ /* 0x000e660008000a00 */
[----:B0-----:R-:W-:-:S05]  /*0190*/  IMAD.WIDE R12, R9, 0x4, R12 ;  /* 0x00000004090c7825 */ /* 0x001fca00078e020c */
[----:B------:R0:W5:Y:S01]  /*01a0*/  LDG.E R7, desc[UR10][R12.64] ;  /* 0x0000000a0c077981 */ /* 0x000162000c1e1900 */
[----:B-1----:R-:W-:Y:S01]  /*01b0*/  IADD3 R6, P0, PT, R9, UR4, RZ ;  /* 0x0000000409067c10 */ /* 0x002fe2000ff1e0ff */
[----:B------:R-:W-:-:S03]  /*01c0*/  VIADD R10, R2, 0x100 ;  /* 0x00000100020a7836 */ /* 0x000fc60000000000 */
[----:B------:R-:W-:-:S09]  /*01d0*/  LEA.HI.X.SX32 R8, R9, UR5, 0x1, P0 ;  /* 0x0000000509087c11 */ /* 0x000fd200080f0eff */
.L_x_463:
[----:B------:R-:W-:Y:S05]  /*01e0*/  BSYNC.RECONVERGENT B1 ;  /* 0x0000000000017941 */ /* 0x000fea0003800200 */
.L_x_462:
[----:B------:R-:W-:Y:S01]  /*01f0*/  ISETP.GE.AND P0, PT, R10, R3, PT ;  /* 0x000000030a00720c */ /* 0x000fe20003f06270 */
[----:B------:R-:W-:-:S12]  /*0200*/  BSSY.RECONVERGENT B1, `(.L_x_464) ;  /* 0x0000091000017945 */ /* 0x000fd80003800200 */
[----:B------:R-:W-:Y:S05]  /*0210*/  @P0 BRA `(.L_x_465) ;  /* 0x00000008003c0947 */ /* 0x000fea0003800000 */
[----:B------:R-:W-:Y:S01]  /*0220*/  LOP3.LUT R9, RZ, R10, RZ, 0x33, !PT ;  /* 0x0000000aff097212 */ /* 0x000fe200078e33ff */
[----:B------:R-:W-:Y:S03]  /*0230*/  BSSY.RECONVERGENT B2, `(.L_x_466) ;  /* 0x0000028000027945 */ /* 0x000fe60003800200 */
[----:B------:R-:W-:-:S04]  /*0240*/  IADD3 R11, PT, PT, -R5, R4, R9 ;  /* 0x00000004050b7210 */ /* 0x000fc80007ffe109 */
[----:B------:R-:W-:-:S04]  /*0250*/  LOP3.LUT R4, R11, 0x300, RZ, 0xc0, !PT ;  /* 0x000003000b047812 */ /* 0x000fc800078ec0ff */
[----:B------:R-:W-:-:S13]  /*0260*/  ISETP.NE.AND P0, PT, R4, 0x300, PT ;  /* 0x000003000400780c */ /* 0x000fda0003f05270 */
[----:B------:R-:W-:Y:S05]  /*0270*/  @!P0 BRA `(.L_x_467) ;  /* 0x00000000008c8947 */ /* 0x000fea0003800000 */
[----:B0-----:R-:W0:Y:S01]  /*0280*/  LDC.64 R12, c[0x0][0x380] ;  /* 0x0000e000ff0c7b82 */ /* 0x001e220000000a00 */
[----:B------:R-:W-:Y:S01]  /*0290*/  LEA.HI R4, R11, 0x1, RZ, 0x18 ;  /* 0x000000010b047811 */ /* 0x000fe200078fc0ff */
[----:B------:R-:W-:-:S03]  /*02a0*/  IMAD.IADD R9, R5, 0x1, R10 ;  /* 0x0000000105097824 */ /* 0x000fc600078e020a */
[----:B------:R-:W-:-:S05]  /*02b0*/  LOP3.LUT R4, R4, 0x3, RZ, 0xc0, !PT ;  /* 0x0000000304047812 */ /* 0x000fca00078ec0ff */
[----:B------:R-:W-:-:S07]  /*02c0*/  IMAD.MOV R4, RZ, RZ, -R4 ;  /* 0x000000ffff047224 */ /* 0x000fce00078e0a04 */
.L_x_470:
[----:B0-----:R-:W-:-:S06]  /*02d0*/  IMAD.WIDE R14, R9, 0x4, R12 ;  /* 0x00000004090e7825 */ /* 0x001fcc00078e020c */
[----:B------:R-:W2:Y:S01]  /*02e0*/  LDG.E R15, desc[UR10][R14.64] ;  /* 0x0000000a0e0f7981 */ /* 0x000ea2000c1e1900 */
[C---:B------:R-:W-:Y:S01]  /*02f0*/  IADD3 R20, P1, PT, R9.reuse, UR6, RZ ;  /* 0x0000000609147c10 */ /* 0x040fe2000ff3e0ff */
[----:B------:R-:W-:Y:S01]  /*0300*/  VIADD R4, R4, 0x1 ;  /* 0x0000000104047836 */ /* 0x000fe20000000000 */
[----:B------:R-:W-:Y:S01]  /*0310*/  BSSY.RECONVERGENT B3, `(.L_x_468) ;  /* 0x0000016000037945 */ /* 0x000fe20003800200 */
[----:B------:R-:W-:Y:S01]  /*0320*/  IMAD.MOV.U32 R17, RZ, RZ, R6 ;  /* 0x000000ffff117224 */ /* 0x000fe200078e0006 */
[----:B------:R-:W-:Y:S01]  /*0330*/  LEA.HI.X.SX32 R19, R9, UR7, 0x1, P1 ;  /* 0x0000000709137c11 */ /* 0x000fe200088f0eff */
[----:B------:R-:W-:Y:S01]  /*0340*/  IMAD.MOV.U32 R18, RZ, RZ, R8 ;  /* 0x000000ffff127224 */ /* 0x000fe200078e0008 */
[----:B------:R-:W-:Y:S01]  /*0350*/  ISETP.NE.AND P2, PT, R4, RZ, PT ;  /* 0x000000ff0400720c */ /* 0x000fe20003f45270 */
[----:B-----5:R-:W-:Y:S02]  /*0360*/  IMAD.MOV.U32 R16, RZ, RZ, R7 ;  /* 0x000000ffff107224 */ /* 0x020fe400078e0007 */
[----:B------:R-:W-:-:S02]  /*0370*/  IMAD.MOV.U32 R6, RZ, RZ, R20 ;  /* 0x000000ffff067224 */ /* 0x000fc400078e0014 */
        /* <DEDUP_REMOVED lines=15> */
.L_x_469:
[----:B------:R-:W-:Y:S05]  /*0470*/  BSYNC.RECONVERGENT B3 ;  /* 0x0000000000037941 */ /* 0x000fea0003800200 */
.L_x_468:
[----:B------:R-:W-:Y:S02]  /*0480*/  VIADD R10, R10, 0x100 ;  /* 0x000001000a0a7836 */ /* 0x000fe40000000000 */
[----:B------:R-:W-:Y:S01]  /*0490*/  VIADD R9, R9, 0x100 ;  /* 0x0000010009097836 */ /* 0x000fe20000000000 */
[----:B------:R-:W-:Y:S06]  /*04a0*/  @P2 BRA `(.L_x_470) ;  /* 0xfffffffc00882947 */ /* 0x000fec000383ffff */
.L_x_467:
[----:B------:R-:W-:Y:S05]  /*04b0*/  BSYNC.RECONVERGENT B2 ;  /* 0x0000000000027941 */ /* 0x000fea0003800200 */
.L_x_466:
[----:B------:R-:W-:-:S13]  /*04c0*/  ISETP.GE.U32.AND P0, PT, R11, 0x300, PT ;  /* 0x000003000b00780c */ /* 0x000fda0003f06070 */
[----:B------:R-:W-:Y:S05]  /*04d0*/  @!P0 BRA `(.L_x_465) ;  /* 0x00000004008c8947 */ /* 0x000fea0003800000 */
[----:B0-----:R-:W0:Y:S01]  /*04e0*/  LDC.64 R12, c[0x0][0x380] ;  /* 0x0000e000ff0c7b82 */ /* 0x001e220000000a00 */
[----:B------:R-:W-:-:S04]  /*04f0*/  IMAD.IADD R9, R5, 0x1, R10 ;  /* 0x0000000105097824 */ /* 0x000fc800078e020a */
[C---:B------:R-:W-:Y:S02]  /*0500*/  VIADD R19, R9.reuse, 0x100 ;  /* 0x0000010009137836 */ /* 0x040fe40000000000 */
[C---:B------:R-:W-:Y:S02]  /*0510*/  VIADD R18, R9.reuse, 0x200 ;  /* 0x0000020009127836 */ /* 0x040fe40000000000 */
[----:B------:R-:W-:Y:S01]  /*0520*/  VIADD R20, R9, 0x300 ;  /* 0x0000030009147836 */ /* 0x000fe20000000000 */
[----:B0-----:R-:W-:-:S05]  /*0530*/  IADD3 R4, P0, PT, R12, 0x800, RZ ;  /* 0x000008000c047810 */ /* 0x001fca0007f1e0ff */
[----:B------:R-:W-:-:S08]  /*0540*/  IMAD.X R5, RZ, RZ, R13, P0 ;  /* 0x000000ffff057224 */ /* 0x000fd000000e060d */
.L_x_479:
[----:B------:R-:W-:-:S05]  /*0550*/  IMAD.WIDE R14, R9, 0x4, R4 ;  /* 0x00000004090e7825 */ /* 0x000fca00078e0204 */
[----:B------:R-:W2:Y:S04]  /*0560*/  LDG.E R22, desc[UR10][R14.64+-0x800] ;  /* 0xfff8000a0e167981 */ /* 0x000ea8000c1e1900 */
[----:B-----5:R0:W5:Y:S04]  /*0570*/  LDG.E R24, desc[UR10][R14.64+-0x400] ;  /* 0xfffc000a0e187981 */ /* 0x020168000c1e1900 */
[----:B------:R0:W5:Y:S04]  /*0580*/  LDG.E R11, desc[UR10][R14.64] ;  /* 0x0000000a0e0b7981 */ /* 0x000168000c1e1900 */
[----:B------:R0:W5:Y:S01]  /*0590*/  LDG.E R12, desc[UR10][R14.64+0x400] ;  /* 0x0004000a0e0c7981 */ /* 0x000162000c1e1900 */
[C---:B------:R-:W-:Y:S01]  /*05a0*/  IADD3 R21, P1, PT, R9.reuse, UR8, RZ ;  /* 0x0000000809157c10 */ /* 0x040fe2000ff3e0ff */
[----:B------:R-:W-:Y:S03]  /*05b0*/  BSSY.RECONVERGENT B2, `(.L_x_471) ;  /* 0x0000012000027945 */ /* 0x000fe60003800200 */
[----:B------:R-:W-:Y:S01]  /*05c0*/  LEA.HI.X.SX32 R23, R9, UR9, 0x1, P1 ;  /* 0x0000000909177c11 */ /* 0x000fe200088f0eff */
[----:B------:R-:W-:-:S04]  /*05d0*/  IMAD.MOV.U32 R16, RZ, RZ, R21 ;  /* 0x000000ffff107224 */ /* 0x000fc800078e0015 */
        /* <DEDUP_REMOVED lines=15> */
.L_x_472:
[----:B------:R-:W-:Y:S05]  /*06d0*/  BSYNC.RECONVERGENT B2 ;  /* 0x0000000000027941 */ /* 0x000fea0003800200 */
.L_x_471:
[----:B-----5:R-:W-:Y:S01]  /*06e0*/  ISETP.GE.U32.AND P0, PT, R13, R24, PT ;  /* 0x000000180d00720c */ /* 0x020fe20003f06070 */
[----:B------:R-:W-:Y:S01]  /*06f0*/  BSSY.RECONVERGENT B2, `(.L_x_473) ;  /* 0x0000012000027945 */ /* 0x000fe20003800200 */
[----:B------:R-:W-:Y:S01]  /*0700*/  IADD3 R15, P1, PT, R19, UR8, RZ ;  /* 0x00000008130f7c10 */ /* 0x000fe2000ff3e0ff */
[----:B------:R-:W-:-:S03]  /*0710*/  IMAD.MOV.U32 R6, RZ, RZ, R24 ;  /* 0x000000ffff067224 */ /* 0x000fc600078e0018 */
[----:B------:R-:W-:Y:S01]  /*0720*/  LEA.HI.X.SX32 R14, R19, UR9, 0x1, P1 ;  /* 0x00000009130e7c11 */ /* 0x000fe200088f0eff */
        /* <DEDUP_REMOVED lines=14> */
.L_x_474:
[----:B------:R-:W-:Y:S05]  /*0810*/  BSYNC.RECONVERGENT B2 ;  /* 0x0000000000027941 */ /* 0x000fea0003800200 */
.L_x_473:
[----:B------:R-:W-:Y:S01]  /*0820*/  ISETP.GE.U32.AND P0, PT, R6, R11, PT ;  /* 0x0000000b0600720c */ /* 0x000fe20003f06070 */
[----:B------:R-:W-:Y:S01]  /*0830*/  BSSY.RECONVERGENT B2, `(.L_x_475) ;  /* 0x0000013000027945 */ /* 0x000fe20003800200 */
[----:B------:R-:W-:Y:S01]  /*0840*/  IADD3 R16, P1, PT, R18, UR8, RZ ;  /* 0x0000000812107c10 */ /* 0x000fe2000ff3e0ff */
[----:B------:R-:W-:Y:S01]  /*0850*/  IMAD.MOV.U32 R13, RZ, RZ, R11 ;  /* 0x000000ffff0d7224 */ /* 0x000fe200078e000b */
[----:B------:R-:W-:Y:S02]  /*0860*/  IADD3 R21, P2, PT, R20, UR8, RZ ;  /* 0x0000000814157c10 */ /* 0x000fe4000ff5e0ff */
        /* <DEDUP_REMOVED lines=15> */
.L_x_476:
[----:B------:R-:W-:Y:S05]  /*0960*/  BSYNC.RECONVERGENT B2 ;  /* 0x0000000000027941 */ /* 0x000fea0003800200 */
.L_x_475:
[----:B------:R-:W-:Y:S01]  /*0970*/  ISETP.GE.U32.AND P0, PT, R13, R12, PT ;  /* 0x0000000c0d00720c */ /* 0x000fe20003f06070 */
[----:B------:R-:W-:Y:S01]  /*0980*/  BSSY.RECONVERGENT B2, `(.L_x_477) ;  /* 0x0000011000027945 */ /* 0x000fe20003800200 */
[----:B------:R-:W-:Y:S01]  /*0990*/  LEA.HI.X.SX32 R16, R20, UR9, 0x1, P2 ;  /* 0x0000000914107c11 */ /* 0x000fe200090f0eff */
        /* <DEDUP_REMOVED lines=15> */
.L_x_478:
[----:B------:R-:W-:Y:S05]  /*0a90*/  BSYNC.RECONVERGENT B2 ;  /* 0x0000000000027941 */ /* 0x000fea0003800200 */
.L_x_477:
[----:B------:R-:W-:Y:S02]  /*0aa0*/  VIADD R10, R10, 0x400 ;  /* 0x000004000a0a7836 */ /* 0x000fe40000000000 */
[----:B------:R-:W-:Y:S02]  /*0ab0*/  VIADD R19, R19, 0x400 ;  /* 0x0000040013137836 */ /* 0x000fe40000000000 */
[----:B------:R-:W-:Y:S01]  /*0ac0*/  VIADD R18, R18, 0x400 ;  /* 0x0000040012127836 */ /* 0x000fe20000000000 */
[----:B------:R-:W-:Y:S01]  /*0ad0*/  ISETP.GE.AND P0, PT, R10, R3, PT ;  /* 0x000000030a00720c */ /* 0x000fe20003f06270 */
[----:B------:R-:W-:Y:S02]  /*0ae0*/  VIADD R20, R20, 0x400 ;  /* 0x0000040014147836 */ /* 0x000fe40000000000 */
[----:B------:R-:W-:-:S10]  /*0af0*/  VIADD R9, R9, 0x400 ;  /* 0x0000040009097836 */ /* 0x000fd40000000000 */
[----:B------:R-:W-:Y:S05]  /*0b00*/  @!P0 BRA `(.L_x_479) ;  /* 0xfffffff800908947 */ /* 0x000fea000383ffff */
.L_x_465:
[----:B------:R-:W-:Y:S05]  /*0b10*/  BSYNC.RECONVERGENT B1 ;  /* 0x0000000000017941 */ /* 0x000fea0003800200 */
.L_x_464:
[----:B------:R-:W-:-:S13]  /*0b20*/  ISETP.GE.AND P0, PT, R3, 0x100, PT ;  /* 0x000001000300780c */ /* 0x000fda0003f06270 */
[----:B------:R-:W-:Y:S05]  /*0b30*/  @!P0 BRA `(.L_x_480) ;  /* 0x00000010008c8947 */ /* 0x000fea0003800000 */
[----:B0-----:R-:W0:Y:S01]  /*0b40*/  S2R R12, SR_LANEID ;  /* 0x00000000000c7919 */ /* 0x001e220000000000 */
[----:B------:R-:W-:Y:S01]  /*0b50*/  BSSY.RECONVERGENT B1, `(.L_x_481) ;  /* 0x000001b000017945 */ /* 0x000fe20003800200 */
[----:B------:R-:W-:Y:S01]  /*0b60*/  IMAD.MOV.U32 R9, RZ, RZ, R6 ;  /* 0x000000ffff097224 */ /* 0x000fe200078e0006 */
[----:B-----5:R1:W2:Y:S01]  /*0b70*/  SHFL.DOWN PT, R4, R7, 0x1, 0x1f ;  /* 0x08201f0007047f89 */ /* 0x0202a200000e0000 */
        /* <DEDUP_REMOVED lines=24> */
.L_x_482:
[----:B------:R-:W-:Y:S05]  /*0d00*/  BSYNC.RECONVERGENT B1 ;  /* 0x0000000000017941 */ /* 0x000fea0003800200 */
.L_x_481:
        /* <DEDUP_REMOVED lines=12> */
[----:B---3--:R-:W-:Y:S02]  /*0dd0*/  IMAD.MOV.U32 R5, RZ, RZ, R12 ;  /* 0x000000ffff057224 */ /* 0x008fe400078e000c */
        /* <DEDUP_REMOVED lines=14> */
.L_x_484:
[----:B------:R-:W-:Y:S05]  /*0ec0*/  BSYNC.RECONVERGENT B1 ;  /* 0x0000000000017941 */ /* 0x000fea0003800200 */
.L_x_483:
[----:B0-----:R0:W4:Y:S01]  /*0ed0*/  SHFL.DOWN PT, R9, R4, 0x4, 0x1f ;  /* 0x08801f0004097f89 */ /* 0x00112200000e0000 */
[----:B------:R-:W-:Y:S01]  /*0ee0*/  BSSY.RECONVERGENT B1, `(.L_x_485) ;  /* 0x0000017000017945 */ /* 0x000fe20003800200 */
[----:B-1----:R-:W-:Y:S02]  /*0ef0*/  IMAD.MOV.U32 R6, RZ, RZ, R5 ;  /* 0x000000ffff067224 */ /* 0x002fe400078e0005 */
[----:B------:R0:W1:Y:S01]  /*0f00*/  SHFL.DOWN PT, R10, R5, 0x4, 0x1f ;  /* 0x08801f00050a7f89 */ /* 0x00006200000e0000 */
[----:B--2---:R-:W-:Y:S02]  /*0f10*/  IMAD.MOV.U32 R7, RZ, RZ, R8 ;  /* 0x000000ffff077224 */ /* 0x004fe400078e0008 */
[----:B------:R-:W-:Y:S01]  /*0f20*/  IMAD.MOV.U32 R3, RZ, RZ, R4 ;  /* 0x000000ffff037224 */ /* 0x000fe200078e0004 */
[----:B------:R0:W2:Y:S01]  /*0f30*/  SHFL.DOWN PT, R11, R8, 0x4, 0x1f ;  /* 0x08801f00080b7f89 */ /* 0x0000a200000e0000 */
[----:B------:R-:W-:Y:S05]  /*0f40*/  @P3 BRA `(.L_x_486) ;  /* 0x0000000000403947 */ /* 0x000fea0003800000 */
[----:B----4-:R-:W-:Y:S01]  /*0f50*/  ISETP.GE.U32.AND P0, PT, R4, R9, PT ;  /* 0x000000090400720c */ /* 0x010fe20003f06070 */
[----:B-1----:R-:W-:Y:S02]  /*0f60*/  IMAD.MOV.U32 R6, RZ, RZ, R10 ;  /* 0x000000ffff067224 */ /* 0x002fe400078e000a */
        /* <DEDUP_REMOVED lines=14> */
.L_x_486:
[----:B------:R-:W-:Y:S05]  /*1050*/  BSYNC.RECONVERGENT B1 ;  /* 0x0000000000017941 */ /* 0x000fea0003800200 */
.L_x_485:
[----:B0-----:R0:W0:Y:S01]  /*1060*/  SHFL.DOWN PT, R8, R3, 0x8, 0x1f ;  /* 0x09001f0003087f89 */ /* 0x00102200000e0000 */
[----:B------:R-:W-:Y:S01]  /*1070*/  BSSY.RECONVERGENT B1, `(.L_x_487) ;  /* 0x0000017000017945 */ /* 0x000fe20003800200 */
[----:B------:R-:W-:Y:S02]  /*1080*/  IMAD.MOV.U32 R5, RZ, RZ, R6 ;  /* 0x000000ffff057224 */ /* 0x000fe400078e0006 */
[----:B--2---:R2:W0:Y:S01]  /*1090*/  SHFL.DOWN PT, R11, R6, 0x8, 0x1f ;  /* 0x09001f00060b7f89 */ /* 0x00442200000e0000 */
        /* <DEDUP_REMOVED lines=20> */
.L_x_488:
[----:B------:R-:W-:Y:S05]  /*11e0*/  BSYNC.RECONVERGENT B1 ;  /* 0x0000000000017941 */ /* 0x000fea0003800200 */
.L_x_487:
[----:B0-----:R0:W4:Y:S01]  /*11f0*/  SHFL.DOWN PT, R3, R4, 0x10, 0x1f ;  /* 0x0a001f0004037f89 */ /* 0x00112200000e0000 */
[----:B------:R-:W-:Y:S01]  /*1200*/  BSSY.RECONVERGENT B1, `(.L_x_489) ;  /* 0x0000017000017945 */ /* 0x000fe20003800200 */
[----:B--2---:R-:W-:Y:S02]  /*1210*/  IMAD.MOV.U32 R7, RZ, RZ, R5 ;  /* 0x000000ffff077224 */ /* 0x004fe400078e0005 */
[----:B-1----:R0:W1:Y:S01]  /*1220*/  SHFL.DOWN PT, R10, R5, 0x10, 0x1f ;  /* 0x0a001f00050a7f89 */ /* 0x00206200000e0000 */
[----:B------:R-:W-:Y:S02]  /*1230*/  IMAD.MOV.U32 R8, RZ, RZ, R9 ;  /* 0x000000ffff087224 */ /* 0x000fe400078e0009 */
[----:B------:R-:W-:Y:S01]  /*1240*/  IMAD.MOV.U32 R6, RZ, RZ, R4 ;  /* 0x000000ffff067224 */ /* 0x000fe200078e0004 */
[----:B---3--:R0:W2:Y:S01]  /*1250*/  SHFL.DOWN PT, R12, R9, 0x10, 0x1f ;  /* 0x0a001f00090c7f89 */ /* 0x0080a200000e0000 */
        /* <DEDUP_REMOVED lines=17> */
.L_x_490:
[----:B------:R-:W-:Y:S05]  /*1370*/  BSYNC.RECONVERGENT B1 ;  /* 0x0000000000017941 */ /* 0x000fea0003800200 */
.L_x_489:
[----:B------:R-:W-:Y:S04]  /*1380*/  BSSY.RECONVERGENT B1, `(.L_x_491) ;  /* 0x000000c000017945 */ /* 0x000fe80003800200 */
[----:B------:R-:W-:Y:S05]  /*1390*/  @P2 BRA `(.L_x_492) ;  /* 0x0000000000282947 */ /* 0x000fea0003800000 */
[----:B0-----:R-:W0:Y:S01]  /*13a0*/  S2R R5, SR_CgaCtaId ;  /* 0x0000000000057919 */ /* 0x001e220000008800 */
[----:B------:R-:W-:Y:S02]  /*13b0*/  MOV R4, 0x400 ;  /* 0x0000040000047802 */ /* 0x000fe40000000f00 */
[----:B----4-:R-:W-:-:S04]  /*13c0*/  SHF.R.U32.HI R3, RZ, 0x1, R2 ;  /* 0x00000001ff037819 */ /* 0x010fc80000011602 */
[----:B------:R-:W-:Y:S02]  /*13d0*/  LOP3.LUT R3, R3, 0x1f0, RZ, 0xc0, !PT ;  /* 0x000001f003037812 */ /* 0x000fe400078ec0ff */
[----:B0-----:R-:W-:Y:S01]  /*13e0*/  LEA R4, R5, R4, 0x18 ;  /* 0x0000000405047211 */ /* 0x001fe200078ec0ff */
[----:B------:R-:W-:-:S04]  /*13f0*/  IMAD.MOV.U32 R5, RZ, RZ, R8 ;  /* 0x000000ffff057224 */ /* 0x000fc800078e0008 */
[----:B------:R-:W-:Y:S02]  /*1400*/  IMAD.IADD R3, R3, 0x1, R4 ;  /* 0x0000000103037824 */ /* 0x000fe400078e0204 */
[----:B------:R-:W-:-:S03]  /*1410*/  IMAD.MOV.U32 R4, RZ, RZ, R7 ;  /* 0x000000ffff047224 */ /* 0x000fc600078e0007 */
[----:B------:R3:W-:Y:S04]  /*1420*/  STS [R3+0x8], R6 ;  /* 0x0000080603007388 */ /* 0x0007e80000000800 */
[----:B------:R3:W-:Y:S02]  /*1430*/  STS.64 [R3+0x10], R4 ;  /* 0x0000100403007388 */ /* 0x0007e40000000a00 */
.L_x_492:
[----:B------:R-:W-:Y:S05]  /*1440*/  BSYNC.RECONVERGENT B1 ;  /* 0x0000000000017941 */ /* 0x000fea0003800200 */
.L_x_491:
[----:B------:R-:W-:Y:S01]  /*1450*/  BAR.SYNC.DEFER_BLOCKING 0x0 ;  /* 0x0000000000007b1d */ /* 0x000fe20000010000 */
[----:B------:R-:W-:-:S13]  /*1460*/  ISETP.NE.AND P2, PT, R2, RZ, PT ;  /* 0x000000ff0200720c */ /* 0x000fda0003f45270 */
[----:B------:R-:W-:Y:S05]  /*1470*/  @P2 BRA `(.L_x_493) ;  /* 0x0000004400042947 */ /* 0x000fea0003800000 */
[----:B---34-:R-:W3:Y:S01]  /*1480*/  S2R R3, SR_CgaCtaId ;  /* 0x0000000000037919 */ /* 0x018ee20000008800 */
[----:B------:R-:W-:Y:S01]  /*1490*/  MOV R2, 0x400 ;  /* 0x0000040000027802 */ /* 0x000fe20000000f00 */
[----:B------:R-:W-:Y:S03]  /*14a0*/  BSSY.RECONVERGENT B1, `(.L_x_494) ;  /* 0x0000016000017945 */ /* 0x000fe60003800200 */
[----:B---3--:R-:W-:-:S05]  /*14b0*/  LEA R26, R3, R2, 0x18 ;  /* 0x00000002031a7211 */ /* 0x008fca00078ec0ff */
[----:B0-----:R-:W0:Y:S04]  /*14c0*/  LDS R5, [R26+0x18] ;  /* 0x000018001a057984 */ /* 0x001e280000000800 */
        /* <DEDUP_REMOVED lines=19> */
.L_x_495:
[----:B------:R-:W-:Y:S05]  /*1600*/  BSYNC.RECONVERGENT B1 ;  /* 0x0000000000017941 */ /* 0x000fea0003800200 */
.L_x_494:
[----:B------:R-:W0:Y:S01]  /*1610*/  LDS.64 R6, [R26+0x30] ;  /* 0x000030001a067984 */ /* 0x000e220000000a00 */
[----:B------:R-:W-:Y:S01]  /*1620*/  ISETP.GE.U32.AND P0, PT, R21, R22, PT ;  /* 0x000000161500720c */ /* 0x000fe20003f06070 */
[----:B------:R-:W-:Y:S01]  /*1630*/  BSSY.RECONVERGENT B1, `(.L_x_496) ;  /* 0x0000019000017945 */ /* 0x000fe20003800200 */
[----:B------:R-:W-:Y:S01]  /*1640*/  IMAD.MOV.U32 R23, RZ, RZ, R22 ;  /* 0x000000ffff177224 */ /* 0x000fe200078e0016 */
[----:B------:R1:W3:Y:S04]  /*1650*/  LDS R20, [R26+0x48] ;  /* 0x000048001a147984 */ /* 0x0002e80000000800 */
[----:B------:R1:W4:Y:S04]  /*1660*/  LDS R19, [R26+0x58] ;  /* 0x000058001a137984 */ /* 0x0003280000000800 */
[----:B------:R1:W1:Y:S04]  /*1670*/  LDS R18, [R26+0x68] ;  /* 0x000068001a127984 */ /* 0x0002680000000800 */
[----:B------:R0:W1:Y:S04]  /*1680*/  LDS R17, [R26+0x78] ;  /* 0x000078001a117984 */ /* 0x0000680000000800 */
[----:B------:R0:W1:Y:S04]  /*1690*/  LDS.64 R8, [R26+0x40] ;  /* 0x000040001a087984 */ /* 0x0000680000000a00 */
[----:B------:R0:W1:Y:S04]  /*16a0*/  LDS.64 R10, [R26+0x50] ;  /* 0x000050001a0a7984 */ /* 0x0000680000000a00 */
[----:B--2---:R2:W1:Y:S04]  /*16b0*/  LDS.64 R12, [R26+0x60] ;  /* 0x000060001a0c7984 */ /* 0x0044680000000a00 */
        /* <DEDUP_REMOVED lines=16> */
.L_x_497:
[----:B------:R-:W-:Y:S05]  /*17c0*/  BSYNC.RECONVERGENT B1 ;  /* 0x0000000000017941 */ /* 0x000fea0003800200 */
.L_x_496:
        /* <DEDUP_REMOVED lines=17> */
.L_x_499:
[----:B------:R-:W-:Y:S05]  /*18e0*/  BSYNC.RECONVERGENT B1 ;  /* 0x0000000000017941 */ /* 0x000fea0003800200 */
.L_x_498:
[----:B---3--:R-:W-:Y:S01]  /*18f0*/  ISETP.GE.U32.AND P0, PT, R3, R20, PT ;  /* 0x000000140300720c */ /* 0x008fe20003f06070 */
        /* <DEDUP_REMOVED lines=16> */
.L_x_501:
[----:B------:R-:W-:Y:S05]  /*1a00*/  BSYNC.RECONVERGENT B1 ;  /* 0x0000000000017941 */ /* 0x000fea0003800200 */
.L_x_500:
        /* <DEDUP_REMOVED lines=17> */
.L_x_503:
[----:B------:R-:W-:Y:S05]  /*1b20*/  BSYNC.RECONVERGENT B1 ;  /* 0x0000000000017941 */ /* 0x000fea0003800200 */
.L_x_502:
        /* <DEDUP_REMOVED lines=17> */
.L_x_505:
[----:B------:R-:W-:Y:S05]  /*1c40*/  BSYNC.RECONVERGENT B1 ;  /* 0x0000000000017941 */ /* 0x000fea0003800200 */
.L_x_504:
        /* <DEDUP_REMOVED lines=18> */
.L_x_480:
[----:B------:R-:W1:Y:S01]  /*1d70*/  S2R R14, SR_LANEID ;  /* 0x00000000000e7919 */ /* 0x000e620000000000 */
[----:B------:R-:W-:Y:S01]  /*1d80*/  LOP3.LUT R4, R2, 0x3e0, RZ, 0xc0, !PT ;  /* 0x000003e002047812 */ /* 0x000fe200078ec0ff */
[----:B------:R-:W-:Y:S01]  /*1d90*/  BSSY.RECONVERGENT B1, `(.L_x_506) ;  /* 0x0000027000017945 */ /* 0x000fe20003800200 */
[----:B------:R-:W-:-:S03]  /*1da0*/  IMAD.MOV.U32 R16, RZ, RZ, R8 ;  /* 0x000000ffff107224 */ /* 0x000fc600078e0008 */
[----:B------:R-:W-:Y:S01]  /*1db0*/  VIADD R10, R4, 0x20 ;  /* 0x00000020040a7836 */ /* 0x000fe20000000000 */
[----:B------:R-:W-:-:S04]  /*1dc0*/  LOP3.LUT R4, RZ, R4, RZ, 0x33, !PT ;  /* 0x00000004ff047212 */ /* 0x000fc800078e33ff */
[----:B------:R-:W-:Y:S01]  /*1dd0*/  ISETP.GT.AND P0, PT, R10, R3, PT ;  /* 0x000000030a00720c */ /* 0x000fe20003f04270 */
[----:B------:R-:W-:-:S05]  /*1de0*/  IMAD.IADD R4, R3, 0x1, R4 ;  /* 0x0000000103047824 */ /* 0x000fca00078e0204 */
[----:B------:R-:W-:-:S05]  /*1df0*/  SEL R5, R4, 0x1f, P0 ;  /* 0x0000001f04057807 */ /* 0x000fca0000000000 */
[----:B------:R2:W3:Y:S04]  /*1e00*/  SHFL.DOWN PT, R9, R6, 0x1, R5 ;  /* 0x0820000006097989 */ /* 0x0004e800000e0005 */
[----:B------:R2:W4:Y:S01]  /*1e10*/  SHFL.DOWN PT, R11, R8, 0x1, R5 ;  /* 0x08200000080b7989 */ /* 0x00052200000e0005 */
[CC--:B-1----:R-:W-:Y:S01]  /*1e20*/  ISETP.GE.AND P0, PT, R14.reuse, R5.reuse, PT ;  /* 0x000000050e00720c */ /* 0x0c2fe20003f06270 */
[C---:B------:R-:W-:Y:S01]  /*1e30*/  VIADD R10, R14.reuse, 0x4 ;  /* 0x000000040e0a7836 */ /* 0x040fe20000000000 */
[C---:B------:R-:W-:Y:S01]  /*1e40*/  ISETP.NE.AND P2, PT, R14.reuse, RZ, PT ;  /* 0x000000ff0e00720c */ /* 0x040fe20003f45270 */
[C---:B------:R-:W-:Y:S02]  /*1e50*/  VIADD R4, R14.reuse, 0x2 ;  /* 0x000000020e047836 */ /* 0x040fe40000000000 */
[----:B0-----:R-:W-:Y:S01]  /*1e60*/  VIADD R12, R14, 0x8 ;  /* 0x000000080e0c7836 */ /* 0x001fe20000000000 */
[-C--:B------:R-:W-:Y:S01]  /*1e70*/  ISETP.GT.AND P5, PT, R10, R5.reuse, PT ;  /* 0x000000050a00720c */ /* 0x080fe20003fa4270 */
[----:B------:R-:W-:Y:S01]  /*1e80*/  VIADD R14, R14, 0x10 ;  /* 0x000000100e0e7836 */ /* 0x000fe20000000000 */
[----:B-----5:R2:W0:Y:S01]  /*1e90*/  SHFL.DOWN PT, R10, R7, 0x1, R5 ;  /* 0x08200000070a7989 */ /* 0x02042200000e0005 */
[-C--:B------:R-:W-:Y:S01]  /*1ea0*/  ISETP.GT.AND P1, PT, R4, R5.reuse, PT ;  /* 0x000000050400720c */ /* 0x080fe20003f24270 */
[----:B------:R-:W-:Y:S01]  /*1eb0*/  IMAD.MOV.U32 R4, RZ, RZ, R7 ;  /* 0x000000ffff047224 */ /* 0x000fe200078e0007 */
[----:B------:R-:W-:-:S02]  /*1ec0*/  ISETP.GT.AND P4, PT, R12, R5, PT ;  /* 0x000000050c00720c */ /* 0x000fc40003f84270 */
[----:B------:R-:W-:Y:S01]  /*1ed0*/  ISETP.GT.AND P3, PT, R14, R5, PT ;  /* 0x000000050e00720c */ /* 0x000fe20003f64270 */
[----:B------:R-:W-:Y:S01]  /*1ee0*/  IMAD.MOV.U32 R14, RZ, RZ, R6 ;  /* 0x000000ffff0e7224 */ /* 0x000fe200078e0006 */
[----:B---3--:R-:W-:Y:S11]  /*1ef0*/  @P0 BRA `(.L_x_507) ;  /* 0x0000000000400947 */ /* 0x008ff60003800000 */
[----:B0-----:R-:W-:Y:S01]  /*1f00*/  ISETP.GE.U32.AND P0, PT, R7, R10, PT ;  /* 0x0000000a0700720c */ /* 0x001fe20003f06070 */
[----:B------:R-:W-:Y:S02]  /*1f10*/  IMAD.MOV.U32 R4, RZ, RZ, R10 ;  /* 0x000000ffff047224 */ /* 0x000fe400078e000a */
[----:B------:R-:W-:Y:S02]  /*1f20*/  IMAD.MOV.U32 R14, RZ, RZ, R9 ;  /* 0x000000ffff0e7224 */ /* 0x000fe400078e0009 */
[----:B----4-:R-:W-:-:S08]  /*1f30*/  IMAD.MOV.U32 R16, RZ, RZ, R11 ;  /* 0x000000ffff107224 */ /* 0x010fd000078e000b */
        /* <DEDUP_REMOVED lines=12> */
.L_x_507:
[----:B------:R-:W-:Y:S05]  /*2000*/  BSYNC.RECONVERGENT B1 ;  /* 0x0000000000017941 */ /* 0x000fea0003800200 */
.L_x_506:
[----:B--2---:R1:W2:Y:S01]  /*2010*/  SHFL.DOWN PT, R7, R4, 0x2, R5 ;  /* 0x0840000004077989 */ /* 0x0042a200000e0005 */
[----:B------:R-:W-:Y:S01]  /*2020*/  BSSY.RECONVERGENT B1, `(.L_x_508) ;  /* 0x0000017000017945 */ /* 0x000fe20003800200 */
[----:B------:R-:W-:Y:S02]  /*2030*/  IMAD.MOV.U32 R6, RZ, RZ, R4 ;  /* 0x000000ffff067224 */ /* 0x000fe400078e0004 */
[----:B------:R1:W3:Y:S01]  /*2040*/  SHFL.DOWN PT, R9, R14, 0x2, R5 ;  /* 0x084000000e097989 */ /* 0x0002e200000e0005 */
[----:B0-----:R-:W-:Y:S02]  /*2050*/  IMAD.MOV.U32 R10, RZ, RZ, R14 ;  /* 0x000000ffff0a7224 */ /* 0x001fe400078e000e */
[----:B------:R-:W-:Y:S01]  /*2060*/  IMAD.MOV.U32 R12, RZ, RZ, R16 ;  /* 0x000000ffff0c7224 */ /* 0x000fe200078e0010 */
[----:B----4-:R1:W0:Y:S01]  /*2070*/  SHFL.DOWN PT, R11, R16, 0x2, R5 ;  /* 0x08400000100b7989 */ /* 0x01022200000e0005 */
[----:B------:R-:W-:Y:S05]  /*2080*/  @P1 BRA `(.L_x_509) ;  /* 0x0000000000401947 */ /* 0x000fea0003800000 */
[----:B--2---:R-:W-:Y:S01]  /*2090*/  ISETP.GE.U32.AND P0, PT, R4, R7, PT ;  /* 0x000000070400720c */ /* 0x004fe20003f06070 */
[----:B------:R-:W-:Y:S02]  /*20a0*/  IMAD.MOV.U32 R6, RZ, RZ, R7 ;  /* 0x000000ffff067224 */ /* 0x000fe400078e0007 */
[----:B---3--:R-:W-:Y:S02]  /*20b0*/  IMAD.MOV.U32 R10, RZ, RZ, R9 ;  /* 0x000000ffff0a7224 */ /* 0x008fe400078e0009 */
        /* <DEDUP_REMOVED lines=13> */
.L_x_509:
[----:B------:R-:W-:Y:S05]  /*2190*/  BSYNC.RECONVERGENT B1 ;  /* 0x0000000000017941 */ /* 0x000fea0003800200 */
.L_x_508:
[----:B--2---:R2:W4:Y:S01]  /*21a0*/  SHFL.DOWN PT, R7, R6, 0x4, R5 ;  /* 0x0880000006077989 */ /* 0x00452200000e0005 */
[----:B------:R-:W-:Y:S01]  /*21b0*/  BSSY.RECONVERGENT B1, `(.L_x_510) ;  /* 0x0000017000017945 */ /* 0x000fe20003800200 */
[----:B-1----:R-:W-:Y:S02]  /*21c0*/  IMAD.MOV.U32 R4, RZ, RZ, R6 ;  /* 0x000000ffff047224 */ /* 0x002fe400078e0006 */
[----:B---3--:R2:W1:Y:S01]  /*21d0*/  SHFL.DOWN PT, R9, R10, 0x4, R5 ;  /* 0x088000000a097989 */ /* 0x00846200000e0005 */
        /* <DEDUP_REMOVED lines=20> */
.L_x_511:
[----:B------:R-:W-:Y:S05]  /*2320*/  BSYNC.RECONVERGENT B1 ;  /* 0x0000000000017941 */ /* 0x000fea0003800200 */
.L_x_510:
        /* <DEDUP_REMOVED lines=24> */
.L_x_513:
[----:B------:R-:W-:Y:S05]  /*24b0*/  BSYNC.RECONVERGENT B1 ;  /* 0x0000000000017941 */ /* 0x000fea0003800200 */
.L_x_512:
[----:B-1----:R1:W2:Y:S01]  /*24c0*/  SHFL.DOWN PT, R9, R10, 0x10, R5 ;  /* 0x0a0000000a097989 */ /* 0x0022a200000e0005 */
[----:B------:R-:W-:Y:S01]  /*24d0*/  BSSY.RECONVERGENT B1, `(.L_x_514) ;  /* 0x0000017000017945 */ /* 0x000fe20003800200 */
[----:B------:R-:W-:Y:S02]  /*24e0*/  IMAD.MOV.U32 R6, RZ, RZ, R10 ;  /* 0x000000ffff067224 */ /* 0x000fe400078e000a */
[----:B0-----:R1:W0:Y:S01]  /*24f0*/  SHFL.DOWN PT, R11, R12, 0x10, R5 ;  /* 0x0a0000000c0b7989 */ /* 0x00122200000e0005 */
[----:B----4-:R-:W-:Y:S02]  /*2500*/  IMAD.MOV.U32 R7, RZ, RZ, R12 ;  /* 0x000000ffff077224 */ /* 0x010fe400078e000c */
[----:B---3--:R-:W-:Y:S01]  /*2510*/  IMAD.MOV.U32 R8, RZ, RZ, R14 ;  /* 0x000000ffff087224 */ /* 0x008fe200078e000e */
[----:B------:R1:W3:Y:S01]  /*2520*/  SHFL.DOWN PT, R13, R14, 0x10, R5 ;  /* 0x0a0000000e0d7989 */ /* 0x0002e200000e0005 */
[----:B------:R-:W-:Y:S05]  /*2530*/  @P3 BRA `(.L_x_515) ;  /* 0x0000000000403947 */ /* 0x000fea0003800000 */
[----:B--2---:R-:W-:Y:S01]  /*2540*/  ISETP.GE.U32.AND P0, PT, R10, R9, PT ;  /* 0x000000090a00720c */ /* 0x004fe20003f06070 */
[----:B------:R-:W-:Y:S02]  /*2550*/  IMAD.MOV.U32 R6, RZ, RZ, R9 ;  /* 0x000000ffff067224 */ /* 0x000fe400078e0009 */
[----:B0-----:R-:W-:Y:S02]  /*2560*/  IMAD.MOV.U32 R7, RZ, RZ, R11 ;  /* 0x000000ffff077224 */ /* 0x001fe400078e000b */
        /* <DEDUP_REMOVED lines=13> */
.L_x_515:
[----:B------:R-:W-:Y:S05]  /*2640*/  BSYNC.RECONVERGENT B1 ;  /* 0x0000000000017941 */ /* 0x000fea0003800200 */
.L_x_514:
[----:B------:R-:W-:Y:S04]  /*2650*/  BSSY.RECONVERGENT B1, `(.L_x_516) ;  /* 0x000000c000017945 */ /* 0x000fe80003800200 */
[----:B------:R-:W-:Y:S05]  /*2660*/  @P2 BRA `(.L_x_517) ;  /* 0x0000000000282947 */ /* 0x000fea0003800000 */
[----:B-1----:R-:W1:Y:S01]  /*2670*/  S2R R10, SR_CgaCtaId ;  /* 0x00000000000a7919 */ /* 0x002e620000008800 */
[----:B------:R-:W-:Y:S02]  /*2680*/  MOV R5, 0x400 ;  /* 0x0000040000057802 */ /* 0x000fe40000000f00 */
[----:B------:R-:W-:-:S04]  /*2690*/  SHF.R.U32.HI R4, RZ, 0x1, R2 ;  /* 0x00000001ff047819 */ /* 0x000fc80000011602 */
[----:B------:R-:W-:Y:S02]  /*26a0*/  LOP3.LUT R4, R4, 0x1f0, RZ, 0xc0, !PT ;  /* 0x000001f004047812 */ /* 0x000fe400078ec0ff */
[----:B-1----:R-:W-:-:S05]  /*26b0*/  LEA R5, R10, R5, 0x18 ;  /* 0x000000050a057211 */ /* 0x002fca00078ec0ff */
[----:B--2---:R-:W-:Y:S02]  /*26c0*/  IMAD.IADD R9, R4, 0x1, R5 ;  /* 0x0000000104097824 */ /* 0x004fe400078e0205 */
[----:B------:R-:W-:Y:S02]  /*26d0*/  IMAD.MOV.U32 R4, RZ, RZ, R7 ;  /* 0x000000ffff047224 */ /* 0x000fe400078e0007 */
[----:B------:R-:W-:Y:S01]  /*26e0*/  IMAD.MOV.U32 R5, RZ, RZ, R8 ;  /* 0x000000ffff057224 */ /* 0x000fe200078e0008 */
[----:B------:R4:W-:Y:S04]  /*26f0*/  STS [R9+0x8], R6 ;  /* 0x0000080609007388 */ /* 0x0009e80000000800 */
[----:B------:R4:W-:Y:S02]  /*2700*/  STS.64 [R9+0x10], R4 ;  /* 0x0000100409007388 */ /* 0x0009e40000000a00 */
.L_x_517:
[----:B------:R-:W-:Y:S05]  /*2710*/  BSYNC.RECONVERGENT B1 ;  /* 0x0000000000017941 */ /* 0x000fea0003800200 */
.L_x_516:
[----:B------:R-:W-:Y:S01]  /*2720*/  BAR.SYNC.DEFER_BLOCKING 0x0 ;  /* 0x0000000000007b1d */ /* 0x000fe20000010000 */
[----:B------:R-:W-:-:S13]  /*2730*/  ISETP.NE.AND P2, PT, R2, RZ, PT ;  /* 0x000000ff0200720c */ /* 0x000fda0003f45270 */
[----:B------:R-:W-:Y:S05]  /*2740*/  @P2 BRA `(.L_x_493) ;  /* 0x0000003000502947 */ /* 0x000fea0003800000 */
[C---:B------:R-:W-:Y:S01]  /*2750*/  ISETP.GE.AND P0, PT, R3.reuse, 0x21, PT ;  /* 0x000000210300780c */ /* 0x040fe20003f06270 */
[----:B------:R-:W-:Y:S01]  /*2760*/  IMAD.MOV.U32 R2, RZ, RZ, R6 ;  /* 0x000000ffff027224 */ /* 0x000fe200078e0006 */
[C---:B------:R-:W-:Y:S01]  /*2770*/  ISETP.GE.AND P5, PT, R3.reuse, 0x41, PT ;  /* 0x000000410300780c */ /* 0x040fe20003fa6270 */
[----:B0-----:R-:W-:Y:S01]  /*2780*/  IMAD.MOV.U32 R11, RZ, RZ, R7 ;  /* 0x000000ffff0b7224 */ /* 0x001fe200078e0007 */
[C---:B------:R-:W-:Y:S01]  /*2790*/  ISETP.GE.AND P4, PT, R3.reuse, 0x61, PT ;  /* 0x000000610300780c */ /* 0x040fe20003f86270 */
[----:B-1----:R-:W-:Y:S01]  /*27a0*/  IMAD.MOV.U32 R10, RZ, RZ, R8 ;  /* 0x000000ffff0a7224 */ /* 0x002fe200078e0008 */
[----:B------:R-:W-:-:S07]  /*27b0*/  ISETP.GE.AND P3, PT, R3, 0x81, PT ;  /* 0x000000810300780c */ /* 0x000fce0003f66270 */
[----:B------:R-:W-:Y:S06]  /*27c0*/  @!P0 BRA `(.L_x_518) ;  /* 0x00000000005c8947 */ /* 0x000fec0003800000 */
[----:B------:R-:W0:Y:S01]  /*27d0*/  S2UR UR5, SR_CgaCtaId ;  /* 0x00000000000579c3 */ /* 0x000e220000008800 */
[----:B------:R-:W-:Y:S01]  /*27e0*/  UMOV UR4, 0x400 ;  /* 0x0000040000047882 */ /* 0x000fe20000000000 */
[----:B------:R-:W-:Y:S01]  /*27f0*/  BSSY.RECONVERGENT B1, `(.L_x_518) ;  /* 0x0000014000017945 */ /* 0x000fe20003800200 */
[----:B0-----:R-:W-:-:S09]  /*2800*/  ULEA UR4, UR5, UR4, 0x18 ;  /* 0x0000000405047291 */ /* 0x001fd2000f8ec0ff */
[----:B----4-:R-:W0:Y:S04]  /*2810*/  LDS R5, [UR4+0x18] ;  /* 0x00001804ff057984 */ /* 0x010e280008000800 */
[----:B---3--:R-:W1:Y:S01]  /*2820*/  LDS.64 R12, [UR4+0x20] ;  /* 0x00002004ff0c7984 */ /* 0x008e620008000a00 */
        /* <DEDUP_REMOVED lines=16> */
.L_x_519:
[----:B------:R-:W-:Y:S05]  /*2930*/  BSYNC.RECONVERGENT B1 ;  /* 0x0000000000017941 */ /* 0x000fea0003800200 */
.L_x_518:
[----:B----4-:R-:W-:Y:S02]  /*2940*/  IMAD.MOV.U32 R4, RZ, RZ, R2 ;  /* 0x000000ffff047224 */ /* 0x010fe400078e0002 */
[----:B--2---:R-:W-:Y:S02]  /*2950*/  IMAD.MOV.U32 R9, RZ, RZ, R11 ;  /* 0x000000ffff097224 */ /* 0x004fe400078e000b */
[----:B------:R-:W-:Y:S01]  /*2960*/  IMAD.MOV.U32 R8, RZ, RZ, R10 ;  /* 0x000000ffff087224 */ /* 0x000fe200078e000a */
[----:B------:R-:W-:Y:S06]  /*2970*/  @!P5 BRA `(.L_x_520) ;  /* 0x00000000005cd947 */ /* 0x000fec0003800000 */
[----:B------:R-:W0:Y:S01]  /*2980*/  S2UR UR5, SR_CgaCtaId ;  /* 0x00000000000579c3 */ /* 0x000e220000008800 */
[----:B------:R-:W-:Y:S01]  /*2990*/  UMOV UR4, 0x400 ;  /* 0x0000040000047882 */ /* 0x000fe20000000000 */
[----:B------:R-:W-:Y:S01]  /*29a0*/  BSSY.RECONVERGENT B1, `(.L_x_520) ;  /* 0x0000014000017945 */ /* 0x000fe20003800200 */
[----:B0-----:R-:W-:-:S09]  /*29b0*/  ULEA UR4, UR5, UR4, 0x18 ;  /* 0x0000000405047291 */ /* 0x001fd2000f8ec0ff */
[----:B------:R-:W0:Y:S04]  /*29c0*/  LDS R5, [UR4+0x28] ;  /* 0x00002804ff057984 */ /* 0x000e280008000800 */
[----:B------:R-:W1:Y:S01]  /*29d0*/  LDS.64 R6, [UR4+0x30] ;  /* 0x00003004ff067984 */ /* 0x000e620008000a00 */
        /* <DEDUP_REMOVED lines=16> */
.L_x_521:
[----:B------:R-:W-:Y:S05]  /*2ae0*/  BSYNC.RECONVERGENT B1 ;  /* 0x0000000000017941 */ /* 0x000fea0003800200 */
.L_x_520:
        /* <DEDUP_REMOVED lines=29> */
.L_x_523:
[----:B------:R-:W-:Y:S05]  /*2cc0*/  BSYNC.RECONVERGENT B1 ;  /* 0x0000000000017941 */ /* 0x000fea0003800200 */
.L_x_522:
        /* <DEDUP_REMOVED lines=26> */
.L_x_525:
[----:B------:R-:W-:Y:S05]  /*2e70*/  BSYNC.RECONVERGENT B1 ;  /* 0x0000000000017941 */ /* 0x000fea0003800200 */
.L_x_524:
        /* <DEDUP_REMOVED lines=26> */
.L_x_527:
[----:B------:R-:W-:Y:S05]  /*3020*/  BSYNC.RECONVERGENT B1 ;  /* 0x0000000000017941 */ /* 0x000fea0003800200 */
.L_x_526:
        /* <DEDUP_REMOVED lines=26> */
.L_x_529:
[----:B------:R-:W-:Y:S05]  /*31d0*/  BSYNC.RECONVERGENT B1 ;  /* 0x0000000000017941 */ /* 0x000fea0003800200 */
.L_x_528:
        /* <DEDUP_REMOVED lines=27> */
.L_x_461:
[----:B------:R-:W0:Y:S01]  /*3390*/  S2R R2, SR_TID.X ;  /* 0x0000000000027919 */ /* 0x000e220000002100 */
[----:B------:R-:W1:Y:S01]  /*33a0*/  LDCU.128 UR12, c[0x0][0x380] ;  /* 0x00007000ff0c77ac */ /* 0x000e620008000c00 */
[----:B------:R-:W-:Y:S02]  /*33b0*/  SHF.R.S32.HI R14, RZ, 0x1f, R5 ;  /* 0x0000001fff0e7819 */ /* 0x000fe40000011405 */
[----:B0-----:R-:W-:-:S04]  /*33c0*/  IADD3 R3, P0, PT, R5, R2, RZ ;  /* 0x0000000205037210 */ /* 0x001fc80007f1e0ff */
[----:B-1----:R-:W-:Y:S01]  /*33d0*/  LEA R6, P1, R3, UR12, 0x2 ;  /* 0x0000000c03067c11 */ /* 0x002fe2000f8210ff */
[----:B------:R-:W-:-:S05]  /*33e0*/  IMAD.X R8, RZ, RZ, R14, P0 ;  /* 0x000000ffff087224 */ /* 0x000fca00000e060e */
[----:B------:R-:W-:-:S05]  /*33f0*/  LEA.HI.X R7, R3, UR13, R8, 0x2, P1 ;  /* 0x0000000d03077c11 */ /* 0x000fca00088f1408 */
[----:B------:R-:W2:Y:S04]  /*3400*/  LDG.E R8, desc[UR10][R6.64] ;  /* 0x0000000a06087981 */ /* 0x000ea8000c1e1900 */
[----:B------:R-:W2:Y:S04]  /*3410*/  LDG.E R9, desc[UR10][R6.64+0x400] ;  /* 0x0004000a06097981 */ /* 0x000ea8000c1e1900 */
[----:B------:R-:W3:Y:S04]  /*3420*/  LDG.E R10, desc[UR10][R6.64+0x800] ;  /* 0x0008000a060a7981 */ /* 0x000ee8000c1e1900 */
[----:B------:R-:W4:Y:S04]  /*3430*/  LDG.E R11, desc[UR10][R6.64+0xc00] ;  /* 0x000c000a060b7981 */ /* 0x000f28000c1e1900 */
[----:B------:R0:W5:Y:S02]  /*3440*/  LDG.E R3, desc[UR10][R6.64+0x1000] ;  /* 0x0010000a06037981 */ /* 0x000164000c1e1900 */
[----:B0-----:R-:W-:-:S02]  /*3450*/  LOP3.LUT R6, R2, 0x400, RZ, 0xfc, !PT ;  /* 0x0000040002067812 */ /* 0x001fc400078efcff */
[CC--:B--2---:R-:W-:Y:S02]  /*3460*/  VIMNMX.U32 R13, PT, PT, R8.reuse, R9.reuse, !PT ;  /* 0x00000009080d7248 */ /* 0x0c4fe40007fe0000 */
[----:B------:R-:W-:Y:S01]  /*3470*/  ISETP.GE.U32.AND P0, PT, R8, R9, PT ;  /* 0x000000090800720c */ /* 0x000fe20003f06070 */
[----:B------:R-:W-:Y:S01]  /*3480*/  VIADD R9, R2, 0x200 ;  /* 0x0000020002097836 */ /* 0x000fe20000000000 */
[----:B---3--:R-:W-:Y:S02]  /*3490*/  VIMNMX.U32 R12, PT, PT, R10, R13, !PT ;  /* 0x0000000d0a0c7248 */ /* 0x008fe40007fe0000 */
[----:B------:R-:W-:Y:S02]  /*34a0*/  ISETP.GE.U32.AND P2, PT, R13, R10, PT ;  /* 0x0000000a0d00720c */ /* 0x000fe40003f46070 */
[----:B----4-:R-:W-:Y:S02]  /*34b0*/  ISETP.GE.U32.AND P3, PT, R12, R11, PT ;  /* 0x0000000b0c00720c */ /* 0x010fe40003f66070 */
[----:B------:R-:W-:Y:S01]  /*34c0*/  VIMNMX.U32 R12, PT, PT, R11, R12, !PT ;  /* 0x0000000c0b0c7248 */ /* 0x000fe20007fe0000 */
[----:B------:R-:W-:-:S03]  /*34d0*/  VIADD R11, R2, 0x100 ;  /* 0x00000100020b7836 */ /* 0x000fc60000000000 */
[----:B-----5:R-:W-:-:S05]  /*34e0*/  ISETP.GE.U32.AND P1, PT, R12, R3, PT ;  /* 0x000000030c00720c */ /* 0x020fca0003f26070 */
[----:B------:R-:W-:Y:S02]  /*34f0*/  @P2 SEL R9, R11, R2, !P0 ;  /* 0x000000020b092207 */ /* 0x000fe40004000000 */
[----:B------:R-:W-:Y:S01]  /*3500*/  IADD3 R8, P2, PT, R5, UR14, RZ ;  /* 0x0000000e05087c10 */ /* 0x000fe2000ff5e0ff */
[----:B------:R-:W-:-:S03]  /*3510*/  @!P3 VIADD R9, R2, 0x300 ;  /* 0x000003000209b836 */ /* 0x000fc60000000000 */
[----:B------:R-:W-:Y:S02]  /*3520*/  IADD3.X R7, PT, PT, R14, UR15, RZ, P2, !PT ;  /* 0x0000000f0e077c10 */ /* 0x000fe400097fe4ff */
[----:B------:R-:W-:Y:S02]  /*3530*/  ISETP.LE.AND P2, PT, R4, UR6, PT ;  /* 0x0000000604007c0c */ /* 0x000fe4000bf43270 */
[C---:B------:R-:W-:Y:S02]  /*3540*/  @P1 ISETP.GE.U32.AND P0, PT, R9.reuse, R6, PT ;  /* 0x000000060900120c */ /* 0x040fe40003f06070 */
[-C--:B------:R-:W-:Y:S02]  /*3550*/  IADD3 R5, P3, PT, R6, R8.reuse, RZ ;  /* 0x0000000806057210 */ /* 0x080fe40007f7e0ff */
[----:B------:R-:W-:Y:S02]  /*3560*/  @P1 IADD3 R8, P4, PT, R9, R8, RZ ;  /* 0x0000000809081210 */ /* 0x000fe40007f9e0ff */
[----:B------:R-:W-:Y:S01]  /*3570*/  @P1 ISETP.GE.U32.AND.EX P0, PT, RZ, RZ, PT, P0 ;  /* 0x000000ffff00120c */ /* 0x000fe20003f06100 */
[----:B------:R-:W-:-:S02]  /*3580*/  IMAD.X R6, RZ, RZ, R7, P3 ;  /* 0x000000ffff067224 */ /* 0x000fc400018e0607 */
        /* <DEDUP_REMOVED lines=17> */
[----:B------:R-:W-:-:S05]  /*36a0*/  IMAD.MOV.U32 R11, RZ, RZ, 0x500 ;  /* 0x00000500ff0b7424 */ /* 0x000fca00078e00ff */
[----:B------:R-:W2:Y:S01]  /*36b0*/  ATOMG.E.ADD.STRONG.GPU PT, R7, desc[UR10][R8.64], R11 ;  /* 0x8000000b080779a8 */ /* 0x000ea200081ef10a */
[----:B------:R-:W0:Y:S01]  /*36c0*/  S2UR UR5, SR_CgaCtaId ;  /* 0x00000000000579c3 */ /* 0x000e220000008800 */
[----:B------:R-:W-:Y:S02]  /*36d0*/  UMOV UR4, 0x400 ;  /* 0x0000040000047882 */ /* 0x000fe40000000000 */
[----:B0-----:R-:W-:Y:S01]  /*36e0*/  ULEA UR4, UR5, UR4, 0x18 ;  /* 0x0000000405047291 */ /* 0x001fe2000f8ec0ff */
[----:B--2---:R-:W-:-:S08]  /*36f0*/  VIADD R7, R7, UR6 ;  /* 0x0000000607077c36 */ /* 0x004fd00008000000 */
[----:B------:R0:W-:Y:S03]  /*3700*/  STS [UR4+0x98], R7 ;  /* 0x00009807ff007988 */ /* 0x0001e60008000804 */
.L_x_532:
[----:B------:R-:W-:Y:S05]  /*3710*/  BSYNC.RECONVERGENT B1 ;  /* 0x0000000000017941 */ /* 0x000fea0003800200 */
.L_x_531:
[----:B------:R-:W1:Y:S08]  /*3720*/  S2UR UR5, SR_CgaCtaId ;  /* 0x00000000000579c3 */ /* 0x000e700000008800 */
[----:B------:R-:W-:Y:S06]  /*3730*/  BAR.SYNC.DEFER_BLOCKING 0x0 ;  /* 0x0000000000007b1d */ /* 0x000fec0000010000 */
[----:B------:R-:W-:-:S02]  /*3740*/  UMOV UR4, 0x400 ;  /* 0x0000040000047882 */ /* 0x000fc40000000000 */
[----:B-1----:R-:W-:-:S06]  /*3750*/  ULEA UR4, UR5, UR4, 0x18 ;  /* 0x0000000405047291 */ /* 0x002fcc000f8ec0ff */
[----:B0-----:R-:W-:-:S05]  /*3760*/  IMAD.U32 R7, RZ, RZ, UR4 ;  /* 0x00000004ff077e24 */ /* 0x001fca000f8e00ff */
[----:B------:R-:W0:Y:S02]  /*3770*/  LDS R11, [R7+0x98] ;  /* 0x00009800070b7984 */ /* 0x000e240000000800 */
[----:B0-----:R-:W-:-:S05]  /*3780*/  VIADD R13, R11, 0x500 ;  /* 0x000005000b0d7836 */ /* 0x001fca0000000000 */
[----:B------:R-:W-:-:S13]  /*3790*/  ISETP.GT.AND P0, PT, R13, R4, PT ;  /* 0x000000040d00720c */ /* 0x000fda0003f04270 */
[----:B------:R-:W-:Y:S05]  /*37a0*/  @P0 BRA `(.L_x_533) ;  /* 0x00000004004c0947 */ /* 0x000fea0003800000 */
[----:B------:R-:W-:Y:S01]  /*37b0*/  BSSY.RECONVERGENT B1, `(.L_x_533) ;  /* 0x0000052000017945 */ /* 0x000fe20003800200 */
[----:B------:R-:W-:Y:S01]  /*37c0*/  IMAD.MOV.U32 R12, RZ, RZ, R3 ;  /* 0x000000ffff0c7224 */ /* 0x000fe200078e0003 */
[----:B------:R-:W0:Y:S01]  /*37d0*/  LDCU UR7, c[0x0][0x398] ;  /* 0x00007300ff0777ac */ /* 0x000e220008000800 */
[----:B------:R-:W-:Y:S02]  /*37e0*/  IMAD.MOV.U32 R16, RZ, RZ, R5 ;  /* 0x000000ffff107224 */ /* 0x000fe400078e0005 */
[----:B------:R-:W-:Y:S01]  /*37f0*/  IMAD.MOV.U32 R23, RZ, RZ, R6 ;  /* 0x000000ffff177224 */ /* 0x000fe200078e0006 */
[----:B------:R-:W1:Y:S06]  /*3800*/  LDCU.128 UR12, c[0x0][0x380] ;  /* 0x00007000ff0c77ac */ /* 0x000e6c0008000c00 */
.L_x_536:
[----:B------:R-:W-:-:S04]  /*3810*/  IADD3 R21, P0, PT, R2, R11, RZ ;  /* 0x0000000b02157210 */ /* 0x000fc80007f1e0ff */
[----:B------:R-:W-:Y:S02]  /*3820*/  LEA.HI.X.SX32 R20, R11, RZ, 0x1, P0 ;  /* 0x000000ff0b147211 */ /* 0x000fe400000f0eff */
[----:B-1----:R-:W-:-:S04]  /*3830*/  LEA R4, P0, R21, UR12, 0x2 ;  /* 0x0000000c15047c11 */ /* 0x002fc8000f8010ff */
[----:B------:R-:W-:-:S05]  /*3840*/  LEA.HI.X R5, R21, UR13, R20, 0x2, P0 ;  /* 0x0000000d15057c11 */ /* 0x000fca00080f1414 */
[----:B------:R-:W2:Y:S04]  /*3850*/  LDG.E R11, desc[UR10][R4.64] ;  /* 0x0000000a040b7981 */ /* 0x000ea8000c1e1900 */
[----:B------:R-:W3:Y:S04]  /*3860*/  LDG.E R14, desc[UR10][R4.64+0x400] ;  /* 0x0004000a040e7981 */ /* 0x000ee8000c1e1900 */
[----:B------:R-:W4:Y:S04]  /*3870*/  LDG.E R13, desc[UR10][R4.64+0x800] ;  /* 0x0008000a040d7981 */ /* 0x000f28000c1e1900 */
[----:B------:R-:W4:Y:S01]  /*3880*/  LDG.E R10, desc[UR10][R4.64+0xc00] ;  /* 0x000c000a040a7981 */ /* 0x000f22000c1e1900 */
[----:B------:R-:W-:-:S03]  /*3890*/  IADD3 R21, P0, PT, R21, UR14, RZ ;  /* 0x0000000e15157c10 */ /* 0x000fc6000ff1e0ff */
[----:B------:R1:W5:Y:S01]  /*38a0*/  LDG.E R3, desc[UR10][R4.64+0x1000] ;  /* 0x0010000a04037981 */ /* 0x000362000c1e1900 */
[----:B------:R-:W-:Y:S01]  /*38b0*/  IADD3.X R20, PT, PT, R20, UR15, RZ, P0, !PT ;  /* 0x0000000f14147c10 */ /* 0x000fe200087fe4ff */
[----:B------:R-:W-:Y:S01]  /*38c0*/  BSSY.RECONVERGENT B2, `(.L_x_534) ;  /* 0x000002a000027945 */ /* 0x000fe20003800200 */
[----:B------:R-:W-:Y:S01]  /*38d0*/  BAR.SYNC.DEFER_BLOCKING 0x0 ;  /* 0x0000000000007b1d */ /* 0x000fe20000010000 */
[C---:B------:R-:W-:Y:S02]  /*38e0*/  IADD3 R18, P3, PT, R21.reuse, 0x100, RZ ;  /* 0x0000010015127810 */ /* 0x040fe40007f7e0ff */
[C---:B------:R-:W-:Y:S02]  /*38f0*/  IADD3 R17, P4, PT, R21.reuse, 0x200, RZ ;  /* 0x0000020015117810 */ /* 0x040fe40007f9e0ff */
[----:B-1----:R-:W-:Y:S01]  /*3900*/  IADD3 R5, P6, PT, R21, 0x400, RZ ;  /* 0x0000040015057810 */ /* 0x002fe20007fde0ff */
[----:B------:R-:W-:Y:S01]  /*3910*/  IMAD.X R19, RZ, RZ, R20, P3 ;  /* 0x000000ffff137224 */ /* 0x000fe200018e0614 */
[----:B------:R-:W-:-:S03]  /*3920*/  ISETP.NE.AND P3, PT, R2, RZ, PT ;  /* 0x000000ff0200720c */ /* 0x000fc60003f65270 */
        /* <DEDUP_REMOVED lines=9> */
[--C-:B------:R-:W-:Y:S02]  /*39c0*/  IMAD.X R16, RZ, RZ, R20.reuse, P4 ;  /* 0x000000ffff107224 */ /* 0x100fe400020e0614 */
[----:B------:R-:W-:Y:S01]  /*39d0*/  IMAD.X R15, RZ, RZ, R20, P5 ;  /* 0x000000ffff0f7224 */ /* 0x000fe200028e0614 */
[----:B------:R-:W-:-:S07]  /*39e0*/  @P2 SEL R20, R23, R20, P0 ;  /* 0x0000001417142207 */ /* 0x000fce0000000000 */
        /* <DEDUP_REMOVED lines=10> */
[----:B------:R-:W-:Y:S02]  /*3a90*/  @P2 SEL R13, R14, R13, P0 ;  /* 0x0000000d0e0d2207 */ /* 0x000fe40000000000 */
[----:B------:R-:W-:Y:S02]  /*3aa0*/  @P2 SEL R17, R18, R17, P0 ;  /* 0x0000001112112207 */ /* 0x000fe40000000000 */
[----:B------:R-:W-:Y:S02]  /*3ab0*/  ISETP.GE.U32.AND P1, PT, R13, R10, PT ;  /* 0x0000000a0d00720c */ /* 0x000fe40003f26070 */
[----:B------:R-:W-:Y:S01]  /*3ac0*/  @P2 SEL R16, R19, R16, P0 ;  /* 0x0000001013102207 */ /* 0x000fe20000000000 */
[----:B------:R-:W-:Y:S10]  /*3ad0*/  @P3 BRA `(.L_x_535) ;  /* 0x0000000000203947 */ /* 0x000ff40003800000 */
[----:B------:R-:W-:-:S05]  /*3ae0*/  IMAD.MOV.U32 R11, RZ, RZ, 0x500 ;  /* 0x00000500ff0b7424 */ /* 0x000fca00078e00ff */
[----:B------:R-:W2:Y:S01]  /*3af0*/  ATOMG.E.ADD.STRONG.GPU PT, R4, desc[UR10][R8.64], R11 ;  /* 0x8000000b080479a8 */ /* 0x000ea200081ef10a */
[----:B------:R-:W1:Y:S01]  /*3b00*/  S2UR UR5, SR_CgaCtaId ;  /* 0x00000000000579c3 */ /* 0x000e620000008800 */
[----:B------:R-:W-:Y:S02]  /*3b10*/  UMOV UR4, 0x400 ;  /* 0x0000040000047882 */ /* 0x000fe40000000000 */
[----:B-1----:R-:W-:-:S06]  /*3b20*/  ULEA UR4, UR5, UR4, 0x18 ;  /* 0x0000000405047291 */ /* 0x002fcc000f8ec0ff */
[----:B------:R-:W-:Y:S02]  /*3b30*/  IMAD.U32 R7, RZ, RZ, UR4 ;  /* 0x00000004ff077e24 */ /* 0x000fe4000f8e00ff */
[----:B--2---:R-:W-:-:S05]  /*3b40*/  VIADD R4, R4, UR6 ;  /* 0x0000000604047c36 */ /* 0x004fca0008000000 */
[----:B------:R1:W-:Y:S02]  /*3b50*/  STS [R7+0x98], R4 ;  /* 0x0000980407007388 */ /* 0x0003e40000000800 */
.L_x_535:
[----:B0-----:R-:W-:Y:S05]  /*3b60*/  BSYNC.RECONVERGENT B2 ;  /* 0x0000000000027941 */ /* 0x001fea0003800200 */
.L_x_534:
[----:B------:R-:W-:Y:S01]  /*3b70*/  BAR.SYNC.DEFER_BLOCKING 0x0 ;  /* 0x0000000000007b1d */ /* 0x000fe20000010000 */
[----:B------:R-:W-:Y:S01]  /*3b80*/  @P1 ISETP.GE.U32.AND P0, PT, R17, R12, PT ;  /* 0x0000000c1100120c */ /* 0x000fe20003f06070 */
[----:B-1----:R-:W-:-:S03]  /*3b90*/  IMAD.U32 R4, RZ, RZ, UR7 ;  /* 0x00000007ff047e24 */ /* 0x002fc6000f8e00ff */
[----:B------:R-:W-:-:S04]  /*3ba0*/  @P1 ISETP.GE.AND.EX P0, PT, R16, R15, PT, P0 ;  /* 0x0000000f1000120c */ /* 0x000fc80003f06300 */
[----:B------:R-:W-:-:S04]  /*3bb0*/  @P1 ISETP.LT.U32.OR P0, PT, R10, R13, !P0 ;  /* 0x0000000d0a00120c */ /* 0x000fc80004701470 */
[----:B------:R-:W-:Y:S02]  /*3bc0*/  @P1 SEL R10, R13, R10, P0 ;  /* 0x0000000a0d0a1207 */ /* 0x000fe40000000000 */
[----:B------:R-:W-:Y:S02]  /*3bd0*/  @P1 SEL R12, R17, R12, P0 ;  /* 0x0000000c110c1207 */ /* 0x000fe40000000000 */
[----:B-----5:R-:W-:Y:S02]  /*3be0*/  ISETP.GE.U32.AND P2, PT, R10, R3, PT ;  /* 0x000000030a00720c */ /* 0x020fe40003f46070 */
[----:B------:R-:W-:Y:S01]  /*3bf0*/  @P1 SEL R15, R16, R15, P0 ;  /* 0x0000000f100f1207 */ /* 0x000fe20000000000 */
[----:B------:R-:W0:Y:S10]  /*3c00*/  LDS R11, [R7+0x98] ;  /* 0x00009800070b7984 */ /* 0x000e340000000800 */
        /* <DEDUP_REMOVED lines=8> */
[----:B------:R-:W-:Y:S02]  /*3c90*/  IMAD.MOV.U32 R23, RZ, RZ, R6 ;  /* 0x000000ffff177224 */ /* 0x000fe400078e0006 */
[----:B0-----:R-:W-:-:S05]  /*3ca0*/  VIADD R13, R11, 0x500 ;  /* 0x000005000b0d7836 */ /* 0x001fca0000000000 */
[----:B------:R-:W-:-:S13]  /*3cb0*/  ISETP.GT.AND P0, PT, R13, R4, PT ;  /* 0x000000040d00720c */ /* 0x000fda0003f04270 */
[----:B------:R-:W-:Y:S05]  /*3cc0*/  @!P0 BRA `(.L_x_536) ;  /* 0xfffffff800d08947 */ /* 0x000fea000383ffff */
[----:B------:R-:W-:Y:S05]  /*3cd0*/  BSYNC.RECONVERGENT B1 ;  /* 0x0000000000017941 */ /* 0x000fea0003800200 */
.L_x_533:
[----:B------:R-:W-:Y:S01]  /*3ce0*/  ISETP.GE.AND P0, PT, R11, R4, PT ;  /* 0x000000040b00720c */ /* 0x000fe20003f06270 */
[----:B------:R-:W0:Y:S01]  /*3cf0*/  LDCU.64 UR6, c[0x0][0x388] ;  /* 0x00007100ff0677ac */ /* 0x000e220008000a00 */
[----:B------:R-:W-:Y:S01]  /*3d00*/  BSSY.RECONVERGENT B1, `(.L_x_530) ;  /* 0x0000097000017945 */ /* 0x000fe20003800200 */
[----:B------:R-:W1:Y:S10]  /*3d10*/  LDCU.64 UR4, c[0x0][0x388] ;  /* 0x00007100ff0477ac */ /* 0x000e740008000a00 */
[----:B------:R-:W-:Y:S05]  /*3d20*/  @P0 BRA `(.L_x_537) ;  /* 0x0000000800500947 */ /* 0x000fea0003800000 */
[----:B------:R-:W-:-:S05]  /*3d30*/  IMAD.IADD R7, R4, 0x1, -R11 ;  /* 0x0000000104077824 */ /* 0x000fca00078e0a0b */
[----:B------:R-:W-:-:S13]  /*3d40*/  ISETP.GE.AND P0, PT, R2, R7, PT ;  /* 0x000000070200720c */ /* 0x000fda0003f06270 */
[----:B------:R-:W-:Y:S05]  /*3d50*/  @P0 BRA `(.L_x_537) ;  /* 0x0000000800440947 */ /* 0x000fea0003800000 */
[----:B------:R-:W-:Y:S01]  /*3d60*/  LOP3.LUT R8, RZ, R2, RZ, 0x33, !PT ;  /* 0x00000002ff087212 */ /* 0x000fe200078e33ff */
[----:B------:R-:W-:Y:S03]  /*3d70*/  BSSY.RECONVERGENT B2, `(.L_x_538) ;  /* 0x000002a000027945 */ /* 0x000fe60003800200 */
[----:B------:R-:W-:-:S04]  /*3d80*/  IADD3 R14, PT, PT, -R11, R4, R8 ;  /* 0x000000040b0e7210 */ /* 0x000fc80007ffe108 */
[----:B------:R-:W-:-:S04]  /*3d90*/  LOP3.LUT R4, R14, 0x300, RZ, 0xc0, !PT ;  /* 0x000003000e047812 */ /* 0x000fc800078ec0ff */
[----:B------:R-:W-:Y:S01]  /*3da0*/  ISETP.NE.AND P0, PT, R4, 0x300, PT ;  /* 0x000003000400780c */ /* 0x000fe20003f05270 */
[----:B------:R-:W-:-:S12]  /*3db0*/  IMAD.MOV.U32 R4, RZ, RZ, R2 ;  /* 0x000000ffff047224 */ /* 0x000fd800078e0002 */
[----:B------:R-:W-:Y:S05]  /*3dc0*/  @!P0 BRA `(.L_x_539) ;  /* 0x0000000000908947 */ /* 0x000fea0003800000 */
[----:B------:R-:W2:Y:S01]  /*3dd0*/  LDC.64 R8, c[0x0][0x380] ;  /* 0x0000e000ff087b82 */ /* 0x000ea20000000a00 */
[----:B------:R-:W-:Y:S01]  /*3de0*/  LEA.HI R4, R14, 0x1, RZ, 0x18 ;  /* 0x000000010e047811 */ /* 0x000fe200078fc0ff */
[----:B------:R-:W-:-:S03]  /*3df0*/  IMAD.IADD R15, R2, 0x1, R11 ;  /* 0x00000001020f7824 */ /* 0x000fc600078e020b */
[----:B------:R-:W-:Y:S01]  /*3e00*/  LOP3.LUT R10, R4, 0x3, RZ, 0xc0, !PT ;  /* 0x00000003040a7812 */ /* 0x000fe200078ec0ff */
[----:B------:R-:W-:-:S04]  /*3e10*/  IMAD.MOV.U32 R4, RZ, RZ, R2 ;  /* 0x000000ffff047224 */ /* 0x000fc800078e0002 */
[----:B------:R-:W-:-:S07]  /*3e20*/  IMAD.MOV R10, RZ, RZ, -R10 ;  /* 0x000000ffff0a7224 */ /* 0x000fce00078e0a0a */
.L_x_542:
[----:B--2---:R-:W-:-:S06]  /*3e30*/  IMAD.WIDE R12, R15, 0x4, R8 ;  /* 0x000000040f0c7825 */ /* 0x004fcc00078e0208 */
[----:B------:R-:W2:Y:S01]  /*3e40*/  LDG.E R13, desc[UR10][R12.64] ;  /* 0x0000000a0c0d7981 */ /* 0x000ea2000c1e1900 */
[C---:B-1----:R-:W-:Y:S01]  /*3e50*/  IADD3 R19, P1, PT, R15.reuse, UR4, RZ ;  /* 0x000000040f137c10 */ /* 0x042fe2000ff3e0ff */
[----:B------:R-:W-:Y:S01]  /*3e60*/  VIADD R10, R10, 0x1 ;  /* 0x000000010a0a7836 */ /* 0x000fe20000000000 */
[----:B------:R-:W-:Y:S01]  /*3e70*/  BSSY.RECONVERGENT B3, `(.L_x_540) ;  /* 0x0000016000037945 */ /* 0x000fe20003800200 */
[----:B------:R-:W-:Y:S01]  /*3e80*/  IMAD.MOV.U32 R16, RZ, RZ, R5 ;  /* 0x000000ffff107224 */ /* 0x000fe200078e0005 */
[----:B------:R-:W-:Y:S01]  /*3e90*/  LEA.HI.X.SX32 R20, R15, UR5, 0x1, P1 ;  /* 0x000000050f147c11 */ /* 0x000fe200088f0eff */
[----:B------:R-:W-:Y:S01]  /*3ea0*/  IMAD.MOV.U32 R17, RZ, RZ, R6 ;  /* 0x000000ffff117224 */ /* 0x000fe200078e0006 */
[----:B------:R-:W-:Y:S01]  /*3eb0*/  ISETP.NE.AND P2, PT, R10, RZ, PT ;  /* 0x000000ff0a00720c */ /* 0x000fe20003f45270 */
[----:B------:R-:W-:Y:S02]  /*3ec0*/  IMAD.MOV.U32 R18, RZ, RZ, R3 ;  /* 0x000000ffff127224 */ /* 0x000fe400078e0003 */
        /* <DEDUP_REMOVED lines=16> */
.L_x_541:
[----:B0-----:R-:W-:Y:S05]  /*3fd0*/  BSYNC.RECONVERGENT B3 ;  /* 0x0000000000037941 */ /* 0x001fea0003800200 */
.L_x_540:
[----:B------:R-:W-:Y:S02]  /*3fe0*/  VIADD R4, R4, 0x100 ;  /* 0x0000010004047836 */ /* 0x000fe40000000000 */
[----:B------:R-:W-:Y:S01]  /*3ff0*/  VIADD R15, R15, 0x100 ;  /* 0x000001000f0f7836 */ /* 0x000fe20000000000 */
[----:B------:R-:W-:Y:S06]  /*4000*/  @P2 BRA `(.L_x_542) ;  /* 0xfffffffc00882947 */ /* 0x000fec000383ffff */
.L_x_539:
[----:B01----:R-:W-:Y:S05]  /*4010*/  BSYNC.RECONVERGENT B2 ;  /* 0x0000000000027941 */ /* 0x003fea0003800200 */
.L_x_538:
[----:B------:R-:W-:-:S13]  /*4020*/  ISETP.GE.U32.AND P0, PT, R14, 0x300, PT ;  /* 0x000003000e00780c */ /* 0x000fda0003f06070 */
[----:B------:R-:W-:Y:S05]  /*4030*/  @!P0 BRA `(.L_x_537) ;  /* 0x00000004008c8947 */ /* 0x000fea0003800000 */
[----:B------:R-:W0:Y:S01]  /*4040*/  LDC.64 R8, c[0x0][0x380] ;  /* 0x0000e000ff087b82 */ /* 0x000e220000000a00 */
[----:B------:R-:W-:-:S04]  /*4050*/  IMAD.IADD R11, R4, 0x1, R11 ;  /* 0x00000001040b7824 */ /* 0x000fc800078e020b */
[C---:B------:R-:W-:Y:S02]  /*4060*/  VIADD R20, R11.reuse, 0x100 ;  /* 0x000001000b147836 */ /* 0x040fe40000000000 */
[C---:B------:R-:W-:Y:S02]  /*4070*/  VIADD R19, R11.reuse, 0x200 ;  /* 0x000002000b137836 */ /* 0x040fe40000000000 */
[----:B------:R-:W-:Y:S01]  /*4080*/  VIADD R18, R11, 0x300 ;  /* 0x000003000b127836 */ /* 0x000fe20000000000 */
[----:B0-----:R-:W-:-:S05]  /*4090*/  IADD3 R8, P0, PT, R8, 0x800, RZ ;  /* 0x0000080008087810 */ /* 0x001fca0007f1e0ff */
[----:B------:R-:W-:-:S08]  /*40a0*/  IMAD.X R9, RZ, RZ, R9, P0 ;  /* 0x000000ffff097224 */ /* 0x000fd000000e0609 */
.L_x_551:
[----:B------:R-:W-:-:S05]  /*40b0*/  IMAD.WIDE R14, R11, 0x4, R8 ;  /* 0x000000040b0e7825 */ /* 0x000fca00078e0208 */
[----:B------:R-:W2:Y:S04]  /*40c0*/  LDG.E R24, desc[UR10][R14.64+-0x800] ;  /* 0xfff8000a0e187981 */ /* 0x000ea8000c1e1900 */
[----:B------:R0:W5:Y:S04]  /*40d0*/  LDG.E R26, desc[UR10][R14.64+-0x400] ;  /* 0xfffc000a0e1a7981 */ /* 0x000168000c1e1900 */
        /* <DEDUP_REMOVED lines=21> */
.L_x_544:
[----:B------:R-:W-:Y:S05]  /*4230*/  BSYNC.RECONVERGENT B2 ;  /* 0x0000000000027941 */ /* 0x000fea0003800200 */
.L_x_543:
        /* <DEDUP_REMOVED lines=19> */
.L_x_546:
[----:B------:R-:W-:Y:S05]  /*4370*/  BSYNC.RECONVERGENT B2 ;  /* 0x0000000000027941 */ /* 0x000fea0003800200 */
.L_x_545:
[----:B------:R-:W-:Y:S01]  /*4380*/  ISETP.GE.U32.AND P0, PT, R3, R10, PT ;  /* 0x0000000a0300720c */ /* 0x000fe20003f06070 */
[----:B------:R-:W-:Y:S01]  /*4390*/  BSSY.RECONVERGENT B2, `(.L_x_547) ;  /* 0x0000013000027945 */ /* 0x000fe20003800200 */
[C---:B------:R-:W-:Y:S01]  /*43a0*/  IADD3 R16, P1, PT, R19.reuse, UR6, RZ ;  /* 0x0000000613107c10 */ /* 0x040fe2000ff3e0ff */
        /* <DEDUP_REMOVED lines=17> */
.L_x_548:
[----:B------:R-:W-:Y:S05]  /*44c0*/  BSYNC.RECONVERGENT B2 ;  /* 0x0000000000027941 */ /* 0x000fea0003800200 */
.L_x_547:
        /* <DEDUP_REMOVED lines=18> */
.L_x_550:
[----:B------:R-:W-:Y:S05]  /*45f0*/  BSYNC.RECONVERGENT B2 ;  /* 0x0000000000027941 */ /* 0x000fea0003800200 */
.L_x_549:
[----:B------:R-:W-:Y:S02]  /*4600*/  VIADD R4, R4, 0x400 ;  /* 0x0000040004047836 */ /* 0x000fe40000000000 */
[----:B------:R-:W-:Y:S02]  /*4610*/  VIADD R20, R20, 0x400 ;  /* 0x0000040014147836 */ /* 0x000fe40000000000 */
[----:B------:R-:W-:Y:S01]  /*4620*/  VIADD R19, R19, 0x400 ;  /* 0x0000040013137836 */ /* 0x000fe20000000000 */
[----:B------:R-:W-:Y:S01]  /*4630*/  ISETP.GE.AND P0, PT, R4, R7, PT ;  /* 0x000000070400720c */ /* 0x000fe20003f06270 */
[----:B------:R-:W-:Y:S02]  /*4640*/  VIADD R18, R18, 0x400 ;  /* 0x0000040012127836 */ /* 0x000fe40000000000 */
[----:B------:R-:W-:-:S10]  /*4650*/  VIADD R11, R11, 0x400 ;  /* 0x000004000b0b7836 */ /* 0x000fd40000000000 */
[----:B------:R-:W-:Y:S05]  /*4660*/  @!P0 BRA `(.L_x_551) ;  /* 0xfffffff800908947 */ /* 0x000fea000383ffff */
.L_x_537:
[----:B01----:R-:W-:Y:S05]  /*4670*/  BSYNC.RECONVERGENT B1 ;  /* 0x0000000000017941 */ /* 0x003fea0003800200 */
.L_x_530:
        /* <DEDUP_REMOVED lines=31> */
.L_x_553:
[----:B------:R-:W-:Y:S05]  /*4870*/  BSYNC.RECONVERGENT B1 ;  /* 0x0000000000017941 */ /* 0x000fea0003800200 */
.L_x_552:
        /* <DEDUP_REMOVED lines=24> */
.L_x_555:
[----:B------:R-:W-:Y:S05]  /*4a00*/  BSYNC.RECONVERGENT B1 ;  /* 0x0000000000017941 */ /* 0x000fea0003800200 */
.L_x_554:
[----:B---3--:R3:W4:Y:S01]  /*4a10*/  SHFL.DOWN PT, R10, R3, 0x4, 0x1f ;  /* 0x08801f00030a7f89 */ /* 0x00872200000e0000 */
[----:B------:R-:W-:Y:S01]  /*4a20*/  BSSY.RECONVERGENT B1, `(.L_x_556) ;  /* 0x0000017000017945 */ /* 0x000fe20003800200 */
[----:B0-----:R-:W-:Y:S02]  /*4a30*/  IMAD.MOV.U32 R4, RZ, RZ, R3 ;  /* 0x000000ffff047224 */ /* 0x001fe400078e0003 */
[----:B------:R3:W0:Y:S01]  /*4a40*/  SHFL.DOWN PT, R12, R5, 0x4, 0x1f ;  /* 0x08801f00050c7f89 */ /* 0x00062200000e0000 */
[----:B--2---:R-:W-:Y:S02]  /*4a50*/  IMAD.MOV.U32 R6, RZ, RZ, R5 ;  /* 0x000000ffff067224 */ /* 0x004fe400078e0005 */
[----:B------:R-:W-:Y:S01]  /*4a60*/  IMAD.MOV.U32 R7, RZ, RZ, R8 ;  /* 0x000000ffff077224 */ /* 0x000fe200078e0008 */
[----:B------:R3:W2:Y:S01]  /*4a70*/  SHFL.DOWN PT, R9, R8, 0x4, 0x1f ;  /* 0x08801f0008097f89 */ /* 0x0006a200000e0000 */
        /* <DEDUP_REMOVED lines=17> */
.L_x_557:
[----:B------:R-:W-:Y:S05]  /*4b90*/  BSYNC.RECONVERGENT B1 ;  /* 0x0000000000017941 */ /* 0x000fea0003800200 */
.L_x_556:
[----:B-1----:R1:W0:Y:S01]  /*4ba0*/  SHFL.DOWN PT, R11, R4, 0x8, 0x1f ;  /* 0x09001f00040b7f89 */ /* 0x00222200000e0000 */
[----:B------:R-:W-:Y:S01]  /*4bb0*/  BSSY.RECONVERGENT B1, `(.L_x_558) ;  /* 0x0000017000017945 */ /* 0x000fe20003800200 */
[----:B---3--:R-:W-:Y:S02]  /*4bc0*/  IMAD.MOV.U32 R3, RZ, RZ, R4 ;  /* 0x000000ffff037224 */ /* 0x008fe400078e0004 */
[----:B------:R1:W3:Y:S01]  /*4bd0*/  SHFL.DOWN PT, R13, R6, 0x8, 0x1f ;  /* 0x09001f00060d7f89 */ /* 0x0002e200000e0000 */
[----:B------:R-:W-:Y:S02]  /*4be0*/  IMAD.MOV.U32 R5, RZ, RZ, R6 ;  /* 0x000000ffff057224 */ /* 0x000fe400078e0006 */
[----:B--2---:R-:W-:Y:S01]  /*4bf0*/  IMAD.MOV.U32 R9, RZ, RZ, R7 ;  /* 0x000000ffff097224 */ /* 0x004fe200078e0007 */
[----:B------:R1:W2:Y:S01]  /*4c00*/  SHFL.DOWN PT, R8, R7, 0x8, 0x1f ;  /* 0x09001f0007087f89 */ /* 0x0002a200000e0000 */
[----:B------:R-:W-:Y:S05]  /*4c10*/  @P4 BRA `(.L_x_559) ;  /* 0x0000000000404947 */ /* 0x000fea0003800000 */
[----:B0-----:R-:W-:Y:S01]  /*4c20*/  ISETP.GE.U32.AND P0, PT, R4, R11, PT ;  /* 0x0000000b0400720c */ /* 0x001fe20003f06070 */
[----:B------:R-:W-:Y:S02]  /*4c30*/  IMAD.MOV.U32 R3, RZ, RZ, R11 ;  /* 0x000000ffff037224 */ /* 0x000fe400078e000b */
[----:B---3--:R-:W-:Y:S02]  /*4c40*/  IMAD.MOV.U32 R5, RZ, RZ, R13 ;  /* 0x000000ffff057224 */ /* 0x008fe400078e000d */
        /* <DEDUP_REMOVED lines=13> */
.L_x_559:
[----:B------:R-:W-:Y:S05]  /*4d20*/  BSYNC.RECONVERGENT B1 ;  /* 0x0000000000017941 */ /* 0x000fea0003800200 */
.L_x_558:
[----:B-1----:R1:W1:Y:S01]  /*4d30*/  SHFL.DOWN PT, R4, R3, 0x10, 0x1f ;  /* 0x0a001f0003047f89 */ /* 0x00226200000e0000 */
[----:B------:R-:W-:Y:S01]  /*4d40*/  BSSY.RECONVERGENT B1, `(.L_x_560) ;  /* 0x0000017000017945 */ /* 0x000fe20003800200 */
[----:B------:R-:W-:Y:S02]  /*4d50*/  IMAD.MOV.U32 R6, RZ, RZ, R3 ;  /* 0x000000ffff067224 */ /* 0x000fe400078e0003 */
[----:B----4-:R4:W1:Y:S01]  /*4d60*/  SHFL.DOWN PT, R10, R5, 0x10, 0x1f ;  /* 0x0a001f00050a7f89 */ /* 0x01086200000e0000 */
[----:B------:R-:W-:Y:S02]  /*4d70*/  IMAD.MOV.U32 R7, RZ, RZ, R5 ;  /* 0x000000ffff077224 */ /* 0x000fe400078e0005 */
[----:B--2---:R-:W-:Y:S01]  /*4d80*/  IMAD.MOV.U32 R8, RZ, RZ, R9 ;  /* 0x000000ffff087224 */ /* 0x004fe200078e0009 */
[----:B0-----:R4:W0:Y:S01]  /*4d90*/  SHFL.DOWN PT, R12, R9, 0x10, 0x1f ;  /* 0x0a001f00090c7f89 */ /* 0x00182200000e0000 */
        /* <DEDUP_REMOVED lines=17> */
.L_x_561:
[----:B------:R-:W-:Y:S05]  /*4eb0*/  BSYNC.RECONVERGENT B1 ;  /* 0x0000000000017941 */ /* 0x000fea0003800200 */
.L_x_560:
[----:B------:R-:W-:Y:S04]  /*4ec0*/  BSSY.RECONVERGENT B1, `(.L_x_562) ;  /* 0x000000c000017945 */ /* 0x000fe80003800200 */
[----:B------:R-:W-:Y:S05]  /*4ed0*/  @P2 BRA `(.L_x_563) ;  /* 0x0000000000282947 */ /* 0x000fea0003800000 */
[----:B----4-:R-:W2:Y:S01]  /*4ee0*/  S2R R5, SR_CgaCtaId ;  /* 0x0000000000057919 */ /* 0x010ea20000008800 */
[----:B-1----:R-:W-:Y:S02]  /*4ef0*/  MOV R4, 0x400 ;  /* 0x0000040000047802 */ /* 0x002fe40000000f00 */
[----:B------:R-:W-:-:S04]  /*4f00*/  SHF.R.U32.HI R3, RZ, 0x1, R2 ;  /* 0x00000001ff037819 */ /* 0x000fc80000011602 */
[----:B------:R-:W-:Y:S02]  /*4f10*/  LOP3.LUT R3, R3, 0x1f0, RZ, 0xc0, !PT ;  /* 0x000001f003037812 */ /* 0x000fe400078ec0ff */
[----:B--2---:R-:W-:Y:S01]  /*4f20*/  LEA R4, R5, R4, 0x18 ;  /* 0x0000000405047211 */ /* 0x004fe200078ec0ff */
[----:B------:R-:W-:-:S04]  /*4f30*/  IMAD.MOV.U32 R5, RZ, RZ, R8 ;  /* 0x000000ffff057224 */ /* 0x000fc800078e0008 */
[----:B------:R-:W-:Y:S02]  /*4f40*/  IMAD.IADD R3, R3, 0x1, R4 ;  /* 0x0000000103037824 */ /* 0x000fe400078e0204 */
[----:B------:R-:W-:-:S03]  /*4f50*/  IMAD.MOV.U32 R4, RZ, RZ, R7 ;  /* 0x000000ffff047224 */ /* 0x000fc600078e0007 */
[----:B------:R2:W-:Y:S04]  /*4f60*/  STS [R3+0x8], R6 ;  /* 0x0000080603007388 */ /* 0x0005e80000000800 */
[----:B------:R2:W-:Y:S02]  /*4f70*/  STS.64 [R3+0x10], R4 ;  /* 0x0000100403007388 */ /* 0x0005e40000000a00 */
.L_x_563:
[----:B------:R-:W-:Y:S05]  /*4f80*/  BSYNC.RECONVERGENT B1 ;  /* 0x0000000000017941 */ /* 0x000fea0003800200 */
.L_x_562:
        /* <DEDUP_REMOVED lines=27> */
.L_x_565:
[----:B------:R-:W-:Y:S05]  /*5140*/  BSYNC.RECONVERGENT B1 ;  /* 0x0000000000017941 */ /* 0x000fea0003800200 */
.L_x_564:
        /* <DEDUP_REMOVED lines=27> */
.L_x_567:
[----:B------:R-:W-:Y:S05]  /*5300*/  BSYNC.RECONVERGENT B1 ;  /* 0x0000000000017941 */ /* 0x000fea0003800200 */
.L_x_566:
        /* <DEDUP_REMOVED lines=17> */
.L_x_569:
[----:B------:R-:W-:Y:S05]  /*5420*/  BSYNC.RECONVERGENT B1 ;  /* 0x0000000000017941 */ /* 0x000fea0003800200 */
.L_x_568:
        /* <DEDUP_REMOVED lines=17> */
.L_x_571:
[----:B------:R-:W-:Y:S05]  /*5540*/  BSYNC.RECONVERGENT B1 ;  /* 0x0000000000017941 */ /* 0x000fea0003800200 */
.L_x_570:
        /* <DEDUP_REMOVED lines=17> */
.L_x_573:
[----:B------:R-:W-:Y:S05]  /*5660*/  BSYNC.RECONVERGENT B1 ;  /* 0x0000000000017941 */ /* 0x000fea0003800200 */
.L_x_572:
        /* <DEDUP_REMOVED lines=17> */
.L_x_575:
[----:B------:R-:W-:Y:S05]  /*5780*/  BSYNC.RECONVERGENT B1 ;  /* 0x0000000000017941 */ /* 0x000fea0003800200 */
.L_x_574:
        /* <DEDUP_REMOVED lines=16> */
.L_x_493:
[----:B------:R-:W-:Y:S05]  /*5890*/  BSYNC.RECONVERGENT B0 ;  /* 0x0000000000007941 */ /* 0x000fea0003800200 */
.L_x_460:
[----:B------:R-:W-:Y:S05]  /*58a0*/  @P2 EXIT ;  /* 0x000000000000294d */ /* 0x000fea0003800000 */
[----:B-1234-:R-:W1:Y:S01]  /*58b0*/  LDC.64 R2, c[0x0][0x390] ;  /* 0x0000e400ff027b82 */ /* 0x01ee620000000a00 */
[----:B0-----:R-:W-:Y:S02]  /*58c0*/  IMAD.MOV.U32 R9, RZ, RZ, R8 ;  /* 0x000000ffff097224 */ /* 0x001fe400078e0008 */
[----:B------:R-:W-:Y:S02]  /*58d0*/  IMAD.MOV.U32 R8, RZ, RZ, R7 ;  /* 0x000000ffff087224 */ /* 0x000fe400078e0007 */
[----:B-1----:R-:W-:-:S05]  /*58e0*/  IMAD.WIDE.U32 R2, R0, 0x10, R2 ;  /* 0x0000001000027825 */ /* 0x002fca00078e0002 */
[----:B------:R-:W-:Y:S04]  /*58f0*/  STG.E.64 desc[UR10][R2.64+0x8], R8 ;  /* 0x0000080802007986 */ /* 0x000fe8000c101b0a */
[----:B------:R-:W-:Y:S01]  /*5900*/  STG.E desc[UR10][R2.64], R6 ;  /* 0x0000000602007986 */ /* 0x000fe2000c10190a */
[----:B------:R-:W-:Y:S05]  /*5910*/  EXIT ;  /* 0x000000000000794d */ /* 0x000fea0003800000 */
.L_x_576:
        /* <DEDUP_REMOVED lines=14> */
.L_x_702:


//--------------------- .text._ZN6thrust24THRUST_300001_SM_1000_NS8cuda_cub4core6detail13_kernel_agentINS1_8__reduce11ReduceAgentINS0_12zip_iteratorIN4cuda3std3__45tupleIJPjNS0_17counting_iteratorIlNS0_11use_defaultESE_SE_EEEEEEEPNSB_IJjlEEESI_iNS1_9__extrema9arg_max_fIjlNSA_4lessIjEEEEEEJSH_SJ_iSO_EEEvDpT0_ --------------------------
	.section	.text._ZN6thrust24THRUST_300001_SM_1000_NS8cuda_cub4core6detail13_kernel_agentINS1_8__reduce11ReduceAgentINS0_12zip_iteratorIN4cuda3std3__45tupleIJPjNS0_17counting_iteratorIlNS0_11use_defaultESE_SE_EEEEEEEPNSB_IJjlEEESI_iNS1_9__extrema9arg_max_fIjlNSA_4lessIjEEEEEEJSH_SJ_iSO_EEEvDpT0_,"ax",@progbits
	.align	128
        .global         _ZN6thrust24THRUST_300001_SM_1000_NS8cuda_cub4core6detail13_kernel_agentINS1_8__reduce11ReduceAgentINS0_12zip_iteratorIN4cuda3std3__45tupleIJPjNS0_17counting_iteratorIlNS0_11use_defaultESE_SE_EEEEEEEPNSB_IJjlEEESI_iNS1_9__extrema9arg_max_fIjlNSA_4lessIjEEEEEEJSH_SJ_iSO_EEEvDpT0_
        .type           _ZN6thrust24THRUST_300001_SM_1000_NS8cuda_cub4core6detail13_kernel_agentINS1_8__reduce11ReduceAgentINS0_12zip_iteratorIN4cuda3std3__45tupleIJPjNS0_17counting_iteratorIlNS0_11use_defaultESE_SE_EEEEEEEPNSB_IJjlEEESI_iNS1_9__extrema9arg_max_fIjlNSA_4lessIjEEEEEEJSH_SJ_iSO_EEEvDpT0_,@function
        .size           _ZN6thrust24THRUST_300001_SM_1000_NS8cuda_cub4core6detail13_kernel_agentINS1_8__reduce11ReduceAgentINS0_12zip_iteratorIN4cuda3std3__45tupleIJPjNS0_17counting_iteratorIlNS0_11use_defaultESE_SE_EEEEEEEPNSB_IJjlEEESI_iNS1_9__extrema9arg_max_fIjlNSA_4lessIjEEEEEEJSH_SJ_iSO_EEEvDpT0_,(.L_x_703 - _ZN6thrust24THRUST_300001_SM_1000_NS8cuda_cub4core6detail13_kernel_agentINS1_8__reduce11ReduceAgentINS0_12zip_iteratorIN4cuda3std3__45tupleIJPjNS0_17counting_iteratorIlNS0_11use_defaultESE_SE_EEEEEEEPNSB_IJjlEEESI_iNS1_9__extrema9arg_max_fIjlNSA_4lessIjEEEEEEJSH_SJ_iSO_EEEvDpT0_)
        .other          _ZN6thrust24THRUST_300001_SM_1000_NS8cuda_cub4core6detail13_kernel_agentINS1_8__reduce11ReduceAgentINS0_12zip_iteratorIN4cuda3std3__45tupleIJPjNS0_17counting_iteratorIlNS0_11use_defaultESE_SE_EEEEEEEPNSB_IJjlEEESI_iNS1_9__extrema9arg_max_fIjlNSA_4lessIjEEEEEEJSH_SJ_iSO_EEEvDpT0_,@"STO_CUDA_ENTRY STV_DEFAULT"
_ZN6thrust24THRUST_300001_SM_1000_NS8cuda_cub4core6detail13_kernel_agentINS1_8__reduce11ReduceAgentINS0_12zip_iteratorIN4cuda3std3__45tupleIJPjNS0_17counting_iteratorIlNS0_11use_defaultESE_SE_EEEEEEEPNSB_IJjlEEESI_iNS1_9__extrema9arg_max_fIjlNSA_4lessIjEEEEEEJSH_SJ_iSO_EEEvDpT0_:
.text._ZN6thrust24THRUST_300001_SM_1000_NS8cuda_cub4core6detail13_kernel_agentINS1_8__reduce11ReduceAgentINS0_12zip_iteratorIN4cuda3std3__45tupleIJPjNS0_17counting_iteratorIlNS0_11use_defaultESE_SE_EEEEEEEPNSB_IJjlEEESI_iNS1_9__extrema9arg_max_fIjlNSA_4lessIjEEEEEEJSH_SJ_iSO_EEEvDpT0_:
        /* <DEDUP_REMOVED lines=23> */
.L_x_580:
[----:B0-----:R-:W-:Y:S05]  /*0170*/  BSYNC.RECONVERGENT B1 ;  /* 0x0000000000017941 */ /* 0x001fea0003800200 */
.L_x_579:
        /* <DEDUP_REMOVED lines=17> */
.L_x_587:
        /* <DEDUP_REMOVED lines=24> */
.L_x_586:
[----:B------:R-:W-:Y:S05]  /*0410*/  BSYNC.RECONVERGENT B3 ;  /* 0x0000000000037941 */ /* 0x000fea0003800200 */
.L_x_585:
[----:B------:R-:W-:Y:S01]  /*0420*/  IADD3 R5, P0, PT, R5, 0x100, RZ ;  /* 0x0000010005057810 */ /* 0x000fe20007f1e0ff */
[----:B------:R-:W-:Y:S02]  /*0430*/  VIADD R9, R9, 0x100 ;  /* 0x0000010009097836 */ /* 0x000fe40000000000 */
[----:B------:R-:W-:Y:S02]  /*0440*/  IMAD.X R3, RZ, RZ, R3, P3 ;  /* 0x000000ffff037224 */ /* 0x000fe400018e0603 */
[----:B------:R-:W-:Y:S01]  /*0450*/  IMAD.X R10, RZ, RZ, R10, P0 ;  /* 0x000000ffff0a7224 */ /* 0x000fe200000e060a */
[----:B------:R-:W-:Y:S07]  /*0460*/  @P2 BRA `(.L_x_587) ;  /* 0xfffffffc00882947 */ /* 0x000fee000383ffff */
.L_x_584:
[----:B------:R-:W-:Y:S05]  /*0470*/  BSYNC.RECONVERGENT B2 ;  /* 0x0000000000027941 */ /* 0x000fea0003800200 */
.L_x_583:
[----:B------:R-:W-:-:S13]  /*0480*/  ISETP.GE.U32.AND P0, PT, R11, 0x300, PT ;  /* 0x000003000b00780c */ /* 0x000fda0003f06070 */
[----:B------:R-:W-:Y:S05]  /*0490*/  @!P0 BRA `(.L_x_582) ;  /* 0x00000004007c8947 */ /* 0x000fea0003800000 */
[----:B------:R-:W0:Y:S01]  /*04a0*/  LDC.64 R4, c[0x0][0x380] ;  /* 0x0000e000ff047b82 */ /* 0x000e220000000a00 */
[----:B------:R-:W-:-:S07]  /*04b0*/  VIADD R10, R9, 0x200 ;  /* 0x00000200090a7836 */ /* 0x000fce0000000000 */
[----:B------:R-:W1:Y:S02]  /*04c0*/  LDC.64 R2, c[0x0][0x388] ;  /* 0x0000e200ff027b82 */ /* 0x000e640000000a00 */
.L_x_596:
        /* <DEDUP_REMOVED lines=26> */
.L_x_589:
[----:B------:R-:W-:Y:S05]  /*0670*/  BSYNC.RECONVERGENT B2 ;  /* 0x0000000000027941 */ /* 0x000fea0003800200 */
.L_x_588:
        /* <DEDUP_REMOVED lines=20> */
.L_x_591:
[----:B------:R-:W-:Y:S05]  /*07c0*/  BSYNC.RECONVERGENT B2 ;  /* 0x0000000000027941 */ /* 0x000fea0003800200 */
.L_x_590:
        /* <DEDUP_REMOVED lines=20> */
.L_x_593:
[----:B------:R-:W-:Y:S05]  /*0910*/  BSYNC.RECONVERGENT B2 ;  /* 0x0000000000027941 */ /* 0x000fea0003800200 */
.L_x_592:
        /* <DEDUP_REMOVED lines=18> */
.L_x_595:
[----:B------:R-:W-:Y:S05]  /*0a40*/  BSYNC.RECONVERGENT B2 ;  /* 0x0000000000027941 */ /* 0x000fea0003800200 */
.L_x_594:
[C---:B------:R-:W-:Y:S02]  /*0a50*/  VIADD R9, R10.reuse, 0x200 ;  /* 0x000002000a097836 */ /* 0x040fe40000000000 */
[----:B------:R-:W-:-:S03]  /*0a60*/  VIADD R10, R10, 0x400 ;  /* 0x000004000a0a7836 */ /* 0x000fc60000000000 */
[----:B------:R-:W-:-:S13]  /*0a70*/  ISETP.GE.AND P0, PT, R9, UR5, PT ;  /* 0x0000000509007c0c */ /* 0x000fda000bf06270 */
[----:B------:R-:W-:Y:S05]  /*0a80*/  @!P0 BRA `(.L_x_596) ;  /* 0xfffffff800908947 */ /* 0x000fea000383ffff */
.L_x_582:
[----:B------:R-:W-:Y:S05]  /*0a90*/  BSYNC.RECONVERGENT B1 ;  /* 0x0000000000017941 */ /* 0x000fea0003800200 */
.L_x_581:
        /* <DEDUP_REMOVED lines=31> */
.L_x_599:
[----:B------:R-:W-:Y:S05]  /*0c90*/  BSYNC.RECONVERGENT B1 ;  /* 0x0000000000017941 */ /* 0x000fea0003800200 */
.L_x_598:
        /* <DEDUP_REMOVED lines=27> */
.L_x_601:
[----:B------:R-:W-:Y:S05]  /*0e50*/  BSYNC.RECONVERGENT B1 ;  /* 0x0000000000017941 */ /* 0x000fea0003800200 */
.L_x_600:
        /* <DEDUP_REMOVED lines=24> */
.L_x_603:
[----:B------:R-:W-:Y:S05]  /*0fe0*/  BSYNC.RECONVERGENT B1 ;  /* 0x0000000000017941 */ /* 0x000fea0003800200 */
.L_x_602:
        /* <DEDUP_REMOVED lines=24> */
.L_x_605:
[----:B------:R-:W-:Y:S05]  /*1170*/  BSYNC.RECONVERGENT B1 ;  /* 0x0000000000017941 */ /* 0x000fea0003800200 */
.L_x_604:
        /* <DEDUP_REMOVED lines=24> */
.L_x_607:
[----:B------:R-:W-:Y:S05]  /*1300*/  BSYNC.RECONVERGENT B1 ;  /* 0x0000000000017941 */ /* 0x000fea0003800200 */
.L_x_606:
        /* <DEDUP_REMOVED lines=12> */
.L_x_609:
[----:B------:R-:W-:Y:S05]  /*13d0*/  BSYNC.RECONVERGENT B1 ;  /* 0x0000000000017941 */ /* 0x000fea0003800200 */
.L_x_608:
        /* <DEDUP_REMOVED lines=27> */
.L_x_612:
[----:B------:R-:W-:Y:S05]  /*1590*/  BSYNC.RECONVERGENT B1 ;  /* 0x0000000000017941 */ /* 0x000fea0003800200 */
.L_x_611:
        /* <DEDUP_REMOVED lines=27> */
.L_x_614:
[----:B------:R-:W-:Y:S05]  /*1750*/  BSYNC.RECONVERGENT B1 ;  /* 0x0000000000017941 */ /* 0x000fea0003800200 */
.L_x_613:
        /* <DEDUP_REMOVED lines=17> */
.L_x_616:
[----:B------:R-:W-:Y:S05]  /*1870*/  BSYNC.RECONVERGENT B1 ;  /* 0x0000000000017941 */ /* 0x000fea0003800200 */
.L_x_615:
        /* <DEDUP_REMOVED lines=17> */
.L_x_618:
[----:B------:R-:W-:Y:S05]  /*1990*/  BSYNC.RECONVERGENT B1 ;  /* 0x0000000000017941 */ /* 0x000fea0003800200 */
.L_x_617:
        /* <DEDUP_REMOVED lines=17> */
.L_x_620:
[----:B------:R-:W-:Y:S05]  /*1ab0*/  BSYNC.RECONVERGENT B1 ;  /* 0x0000000000017941 */ /* 0x000fea0003800200 */
.L_x_619:
        /* <DEDUP_REMOVED lines=17> */
.L_x_622:
[----:B------:R-:W-:Y:S05]  /*1bd0*/  BSYNC.RECONVERGENT B1 ;  /* 0x0000000000017941 */ /* 0x000fea0003800200 */
.L_x_621:
        /* <DEDUP_REMOVED lines=18> */
.L_x_597:
        /* <DEDUP_REMOVED lines=40> */
.L_x_624:
[----:B------:R-:W-:Y:S05]  /*1f80*/  BSYNC.RECONVERGENT B1 ;  /* 0x0000000000017941 */ /* 0x000fea0003800200 */
.L_x_623:
        /* <DEDUP_REMOVED lines=25> */
.L_x_626:
[----:B------:R-:W-:Y:S05]  /*2120*/  BSYNC.RECONVERGENT B1 ;  /* 0x0000000000017941 */ /* 0x000fea0003800200 */
.L_x_625:
        /* <DEDUP_REMOVED lines=24> */
.L_x_628:
[----:B------:R-:W-:Y:S05]  /*22b0*/  BSYNC.RECONVERGENT B1 ;  /* 0x0000000000017941 */ /* 0x000fea0003800200 */
.L_x_627:
        /* <DEDUP_REMOVED lines=24> */
.L_x_630:
[----:B------:R-:W-:Y:S05]  /*2440*/  BSYNC.RECONVERGENT B1 ;  /* 0x0000000000017941 */ /* 0x000fea0003800200 */
.L_x_629:
        /* <DEDUP_REMOVED lines=24> */
.L_x_632:
[----:B------:R-:W-:Y:S05]  /*25d0*/  BSYNC.RECONVERGENT B1 ;  /* 0x0000000000017941 */ /* 0x000fea0003800200 */
.L_x_631:
        /* <DEDUP_REMOVED lines=12> */
.L_x_634:
[----:B------:R-:W-:Y:S05]  /*26a0*/  BSYNC.RECONVERGENT B1 ;  /* 0x0000000000017941 */ /* 0x000fea0003800200 */
.L_x_633:
        /* <DEDUP_REMOVED lines=30> */
.L_x_636:
[----:B------:R-:W-:Y:S05]  /*2890*/  BSYNC.RECONVERGENT B1 ;  /* 0x0000000000017941 */ /* 0x000fea0003800200 */
.L_x_635:
        /* <DEDUP_REMOVED lines=27> */
.L_x_638:
[----:B------:R-:W-:Y:S05]  /*2a50*/  BSYNC.RECONVERGENT B1 ;  /* 0x0000000000017941 */ /* 0x000fea0003800200 */
.L_x_637:
        /* <DEDUP_REMOVED lines=27> */
.L_x_640:
[----:B------:R-:W-:Y:S05]  /*2c10*/  BSYNC.RECONVERGENT B1 ;  /* 0x0000000000017941 */ /* 0x000fea0003800200 */
.L_x_639:
        /* <DEDUP_REMOVED lines=27> */
.L_x_642:
[----:B------:R-:W-:Y:S05]  /*2dd0*/  BSYNC.RECONVERGENT B1 ;  /* 0x0000000000017941 */ /* 0x000fea0003800200 */
.L_x_641:
        /* <DEDUP_REMOVED lines=27> */
.L_x_644:
[----:B------:R-:W-:Y:S05]  /*2f90*/  BSYNC.RECONVERGENT B1 ;  /* 0x0000000000017941 */ /* 0x000fea0003800200 */
.L_x_643:
        /* <DEDUP_REMOVED lines=27> */
.L_x_646:
[----:B------:R-:W-:Y:S05]  /*3150*/  BSYNC.RECONVERGENT B1 ;  /* 0x0000000000017941 */ /* 0x000fea0003800200 */
.L_x_645:
        /* <DEDUP_REMOVED lines=28> */
.L_x_578:
        /* <DEDUP_REMOVED lines=9> */
[----:B------:R-:W-:Y:S01]  /*33b0*/  UISETP.GE.U32.AND UP0, UPT, UR4, 0xa00, UPT ;  /* 0x00000a000400788c */ /* 0x000fe2000bf06070 */
[----:B---3--:R-:W-:-:S02]  /*33c0*/  VIMNMX.U32 R10, PT, PT, R4, R5, !PT ;  /* 0x00000005040a7248 */ /* 0x008fc40007fe0000 */
[----:B------:R-:W-:Y:S01]  /*33d0*/  ISETP.GE.U32.AND P0, PT, R4, R5, PT ;  /* 0x000000050400720c */ /* 0x000fe20003f06070 */
[----:B------:R-:W-:Y:S01]  /*33e0*/  VIADD R5, R0, 0x200 ;  /* 0x0000020000057836 */ /* 0x000fe20000000000 */
[----:B----4-:R-:W-:Y:S02]  /*33f0*/  VIMNMX.U32 R9, PT, PT, R7, R10, !PT ;  /* 0x0000000a07097248 */ /* 0x010fe40007fe0000 */
[----:B------:R-:W-:Y:S02]  /*3400*/  ISETP.GE.U32.AND P2, PT, R10, R7, PT ;  /* 0x000000070a00720c */ /* 0x000fe40003f46070 */
[----:B-----5:R-:W-:Y:S02]  /*3410*/  ISETP.GE.U32.AND P3, PT, R9, R8, PT ;  /* 0x000000080900720c */ /* 0x020fe40003f66070 */
[----:B------:R-:W-:Y:S01]  /*3420*/  VIMNMX.U32 R7, PT, PT, R8, R9, !PT ;  /* 0x0000000908077248 */ /* 0x000fe20007fe0000 */
[C---:B------:R-:W-:Y:S01]  /*3430*/  VIADD R9, R0.reuse, 0x100 ;  /* 0x0000010000097836 */ /* 0x040fe20000000000 */
[----:B------:R-:W-:-:S02]  /*3440*/  LOP3.LUT R8, R0, 0x400, RZ, 0xfc, !PT ;  /* 0x0000040000087812 */ /* 0x000fc400078efcff */
[----:B--2---:R-:W-:-:S05]  /*3450*/  ISETP.GE.U32.AND P1, PT, R7, R6, PT ;  /* 0x000000060700720c */ /* 0x004fca0003f26070 */
[----:B------:R-:W-:Y:S02]  /*3460*/  @P2 SEL R5, R9, R0, !P0 ;  /* 0x0000000009052207 */ /* 0x000fe40004000000 */
[----:B------:R-:W-:-:S06]  /*3470*/  @!P3 VIADD R5, R0, 0x300 ;  /* 0x000003000005b836 */ /* 0x000fcc0000000000 */
        /* <DEDUP_REMOVED lines=13> */
[----:B------:R-:W0:Y:S01]  /*3550*/  LDCU UR4, c[0x0][0x398] ;  /* 0x00007300ff0477ac */ /* 0x000e220008000800 */
[----:B------:R-:W-:Y:S02]  /*3560*/  IMAD.MOV.U32 R21, RZ, RZ, R8 ;  /* 0x000000ffff157224 */ /* 0x000fe400078e0008 */
[----:B------:R-:W-:Y:S01]  /*3570*/  IMAD.MOV.U32 R20, RZ, RZ, R9 ;  /* 0x000000ffff147224 */ /* 0x000fe200078e0009 */
[----:B------:R-:W1:Y:S01]  /*3580*/  LDCU.64 UR6, c[0x0][0x388] ;  /* 0x00007100ff0677ac */ /* 0x000e620008000a00 */
[----:B------:R-:W-:-:S07]  /*3590*/  IMAD.MOV.U32 R7, RZ, RZ, 0x500 ;  /* 0x00000500ff077424 */ /* 0x000fce00078e00ff */
.L_x_648:
[----:B------:R-:W-:-:S05]  /*35a0*/  IMAD.WIDE.U32 R4, R7, 0x4, R2 ;  /* 0x0000000407047825 */ /* 0x000fca00078e0002 */
[----:B------:R-:W2:Y:S04]  /*35b0*/  LDG.E R11, desc[UR8][R4.64] ;  /* 0x00000008040b7981 */ /* 0x000ea8000c1e1900 */
[----:B------:R-:W3:Y:S04]  /*35c0*/  LDG.E R12, desc[UR8][R4.64+0x400] ;  /* 0x00040008040c7981 */ /* 0x000ee8000c1e1900 */
[----:B------:R-:W4:Y:S04]  /*35d0*/  LDG.E R13, desc[UR8][R4.64+0x800] ;  /* 0x00080008040d7981 */ /* 0x000f28000c1e1900 */
[----:B------:R-:W5:Y:S04]  /*35e0*/  LDG.E R14, desc[UR8][R4.64+0xc00] ;  /* 0x000c0008040e7981 */ /* 0x000f68000c1e1900 */
[----:B------:R0:W5:Y:S01]  /*35f0*/  LDG.E R6, desc[UR8][R4.64+0x1000] ;  /* 0x0010000804067981 */ /* 0x000162000c1e1900 */
[----:B-1----:R-:W-:-:S04]  /*3600*/  IADD3 R18, P0, P1, R0, UR6, R7 ;  /* 0x0000000600127c10 */ /* 0x002fc8000f91e007 */
[----:B------:R-:W-:Y:S02]  /*3610*/  IADD3.X R19, PT, PT, RZ, UR7, RZ, P0, P1 ;  /* 0x00000007ff137c10 */ /* 0x000fe400087e24ff */
[C---:B------:R-:W-:Y:S02]  /*3620*/  IADD3 R17, P3, PT, R18.reuse, 0x100, RZ ;  /* 0x0000010012117810 */ /* 0x040fe40007f7e0ff */
[C---:B------:R-:W-:Y:S02]  /*3630*/  IADD3 R15, P5, PT, R18.reuse, 0x300, RZ ;  /* 0x00000300120f7810 */ /* 0x040fe40007fbe0ff */
[----:B------:R-:W-:Y:S01]  /*3640*/  IADD3 R8, P6, PT, R18, 0x400, RZ ;  /* 0x0000040012087810 */ /* 0x000fe20007fde0ff */
[--C-:B------:R-:W-:Y:S02]  /*3650*/  IMAD.X R16, RZ, RZ, R19.reuse, P3 ;  /* 0x000000ffff107224 */ /* 0x100fe400018e0613 */
[--C-:B0-----:R-:W-:Y:S02]  /*3660*/  IMAD.X R4, RZ, RZ, R19.reuse, P5 ;  /* 0x000000ffff047224 */ /* 0x101fe400028e0613 */
        /* <DEDUP_REMOVED lines=23> */
[----:B-----5:R-:W-:Y:S02]  /*37e0*/  ISETP.GE.U32.AND P1, PT, R13, R14, PT ;  /* 0x0000000e0d00720c */ /* 0x020fe40003f26070 */
[----:B------:R-:W-:-:S11]  /*37f0*/  @P2 SEL R5, R16, R5, P0 ;  /* 0x0000000510052207 */ /* 0x000fd60000000000 */
[----:B------:R-:W-:-:S04]  /*3800*/  @P1 ISETP.GE.U32.AND P0, PT, R10, R15, PT ;  /* 0x0000000f0a00120c */ /* 0x000fc80003f06070 */
[----:B------:R-:W-:-:S04]  /*3810*/  @P1 ISETP.GE.AND.EX P0, PT, R5, R4, PT, P0 ;  /* 0x000000040500120c */ /* 0x000fc80003f06300 */
[----:B------:R-:W-:-:S04]  /*3820*/  @P1 ISETP.LT.U32.OR P0, PT, R14, R13, !P0 ;  /* 0x0000000d0e00120c */ /* 0x000fc80004701470 */
[----:B------:R-:W-:Y:S02]  /*3830*/  @P1 SEL R14, R13, R14, P0 ;  /* 0x0000000e0d0e1207 */ /* 0x000fe40000000000 */
[----:B------:R-:W-:Y:S01]  /*3840*/  @P1 SEL R15, R10, R15, P0 ;  /* 0x0000000f0a0f1207 */ /* 0x000fe20000000000 */
[----:B------:R-:W-:Y:S01]  /*3850*/  VIADD R10, R7, 0xa00 ;  /* 0x00000a00070a7836 */ /* 0x000fe20000000000 */
[----:B------:R-:W-:Y:S02]  /*3860*/  ISETP.GE.U32.AND P2, PT, R14, R6, PT ;  /* 0x000000060e00720c */ /* 0x000fe40003f46070 */
[----:B------:R-:W-:Y:S01]  /*3870*/  @P1 SEL R4, R5, R4, P0 ;  /* 0x0000000405041207 */ /* 0x000fe20000000000 */
[----:B------:R-:W-:Y:S01]  /*3880*/  VIADD R5, R7, 0x500 ;  /* 0x0000050007057836 */ /* 0x000fe20000000000 */
[----:B------:R-:W-:-:S03]  /*3890*/  ISETP.GT.AND P1, PT, R10, UR4, PT ;  /* 0x000000040a007c0c */ /* 0x000fc6000bf24270 */
[----:B------:R-:W-:-:S06]  /*38a0*/  IMAD.MOV.U32 R7, RZ, RZ, R5 ;  /* 0x000000ffff077224 */ /* 0x000fcc00078e0005 */
        /* <DEDUP_REMOVED lines=10> */
.L_x_647:
        /* <DEDUP_REMOVED lines=14> */
[----:B------:R-:W-:Y:S01]  /*3a30*/  IMAD.IADD R11, R0, 0x1, R5 ;  /* 0x00000001000b7824 */ /* 0x000fe200078e0205 */
[----:B------:R-:W-:-:S04]  /*3a40*/  LEA.HI R4, R13, 0x1, RZ, 0x18 ;  /* 0x000000010d047811 */ /* 0x000fc800078fc0ff */
[----:B------:R-:W-:Y:S01]  /*3a50*/  LOP3.LUT R10, R4, 0x3, RZ, 0xc0, !PT ;  /* 0x00000003040a7812 */ /* 0x000fe200078ec0ff */
[----:B------:R-:W-:-:S04]  /*3a60*/  IMAD.MOV.U32 R4, RZ, RZ, R0 ;  /* 0x000000ffff047224 */ /* 0x000fc800078e0000 */
[----:B------:R-:W-:Y:S02]  /*3a70*/  IMAD.MOV R10, RZ, RZ, -R10 ;  /* 0x000000ffff0a7224 */ /* 0x000fe400078e0a0a */
[C---:B0-----:R-:W-:Y:S01]  /*3a80*/  IMAD.WIDE.U32 R2, R11.reuse, 0x4, R2 ;  /* 0x000000040b027825 */ /* 0x041fe200078e0002 */
[----:B------:R-:W-:-:S05]  /*3a90*/  IADD3 R11, P0, PT, R11, UR6, RZ ;  /* 0x000000060b0b7c10 */ /* 0x000fca000ff1e0ff */
[----:B------:R-:W-:-:S08]  /*3aa0*/  IMAD.X R12, RZ, RZ, UR7, P0 ;  /* 0x00000007ff0c7e24 */ /* 0x000fd000080e06ff */
.L_x_655:
[----:B------:R0:W2:Y:S01]  /*3ab0*/  LDG.E R17, desc[UR8][R2.64] ;  /* 0x0000000802117981 */ /* 0x0000a2000c1e1900 */
[----:B------:R-:W-:Y:S01]  /*3ac0*/  VIADD R10, R10, 0x1 ;  /* 0x000000010a0a7836 */ /* 0x000fe20000000000 */
[----:B------:R-:W-:Y:S01]  /*3ad0*/  BSSY.RECONVERGENT B3, `(.L_x_653) ;  /* 0x0000016000037945 */ /* 0x000fe20003800200 */
[----:B------:R-:W-:Y:S02]  /*3ae0*/  IMAD.MOV.U32 R14, RZ, RZ, R8 ;  /* 0x000000ffff0e7224 */ /* 0x000fe400078e0008 */
[----:B------:R-:W-:Y:S01]  /*3af0*/  IMAD.MOV.U32 R15, RZ, RZ, R9 ;  /* 0x000000ffff0f7224 */ /* 0x000fe200078e0009 */
[----:B------:R-:W-:Y:S01]  /*3b00*/  ISETP.NE.AND P2, PT, R10, RZ, PT ;  /* 0x000000ff0a00720c */ /* 0x000fe20003f45270 */
[----:B------:R-:W-:Y:S02]  /*3b10*/  IMAD.MOV.U32 R16, RZ, RZ, R6 ;  /* 0x000000ffff107224 */ /* 0x000fe400078e0006 */
        /* <DEDUP_REMOVED lines=17> */
.L_x_654:
[----:B------:R-:W-:Y:S05]  /*3c30*/  BSYNC.RECONVERGENT B3 ;  /* 0x0000000000037941 */ /* 0x000fea0003800200 */
.L_x_653:
[----:B------:R-:W-:Y:S01]  /*3c40*/  IADD3 R11, P0, PT, R11, 0x100, RZ ;  /* 0x000001000b0b7810 */ /* 0x000fe20007f1e0ff */
[----:B------:R-:W-:Y:S02]  /*3c50*/  VIADD R4, R4, 0x100 ;  /* 0x0000010004047836 */ /* 0x000fe40000000000 */
[----:B------:R-:W-:Y:S02]  /*3c60*/  IMAD.X R3, RZ, RZ, R3, P3 ;  /* 0x000000ffff037224 */ /* 0x000fe400018e0603 */
[----:B------:R-:W-:Y:S01]  /*3c70*/  IMAD.X R12, RZ, RZ, R12, P0 ;  /* 0x000000ffff0c7224 */ /* 0x000fe200000e060c */
[----:B------:R-:W-:Y:S07]  /*3c80*/  @P2 BRA `(.L_x_655) ;  /* 0xfffffffc00882947 */ /* 0x000fee000383ffff */
.L_x_652:
[----:B------:R-:W-:Y:S05]  /*3c90*/  BSYNC.RECONVERGENT B2 ;  /* 0x0000000000027941 */ /* 0x000fea0003800200 */
.L_x_651:
[----:B------:R-:W-:-:S13]  /*3ca0*/  ISETP.GE.U32.AND P0, PT, R13, 0x300, PT ;  /* 0x000003000d00780c */ /* 0x000fda0003f06070 */
[----:B------:R-:W-:Y:S05]  /*3cb0*/  @!P0 BRA `(.L_x_650) ;  /* 0x0000000400bc8947 */ /* 0x000fea0003800000 */
[----:B------:R-:W0:Y:S01]  /*3cc0*/  LDCU.128 UR12, c[0x0][0x380] ;  /* 0x00007000ff0c77ac */ /* 0x000e220008000c00 */
[----:B------:R-:W1:Y:S01]  /*3cd0*/  LDC.64 R14, c[0x0][0x380] ;  /* 0x0000e000ff0e7b82 */ /* 0x000e620000000a00 */
[C---:B------:R-:W-:Y:S01]  /*3ce0*/  IADD3 R12, P1, PT, R4.reuse, R5, RZ ;  /* 0x00000005040c7210 */ /* 0x040fe20007f3e0ff */
[C---:B------:R-:W-:Y:S02]  /*3cf0*/  IMAD.IADD R10, R4.reuse, 0x1, R5 ;  /* 0x00000001040a7824 */ /* 0x040fe400078e0205 */
[----:B------:R-:W-:Y:S02]  /*3d00*/  VIADD R13, R4, 0x200 ;  /* 0x00000200040d7836 */ /* 0x000fe40000000000 */
[----:B------:R-:W-:Y:S02]  /*3d10*/  IMAD.X R5, RZ, RZ, RZ, P1 ;  /* 0x000000ffff057224 */ /* 0x000fe400008e06ff */
[----:B------:R-:W2:Y:S01]  /*3d20*/  LDC.64 R2, c[0x0][0x388] ;  /* 0x0000e200ff027b82 */ /* 0x000ea20000000a00 */
[----:B0-----:R-:W-:-:S02]  /*3d30*/  LEA R17, P2, R12, UR12, 0x2 ;  /* 0x0000000c0c117c11 */ /* 0x001fc4000f8410ff */
[----:B------:R-:W-:Y:S02]  /*3d40*/  IADD3 R11, P0, PT, R10, UR14, RZ ;  /* 0x0000000e0a0b7c10 */ /* 0x000fe4000ff1e0ff */
[----:B------:R-:W-:Y:S02]  /*3d50*/  IADD3 R17, P1, PT, R17, 0xc00, RZ ;  /* 0x00000c0011117810 */ /* 0x000fe40007f3e0ff */
[----:B------:R-:W-:Y:S01]  /*3d60*/  LEA.HI.X R5, R12, UR13, R5, 0x2, P2 ;  /* 0x0000000d0c057c11 */ /* 0x000fe200090f1405 */
[----:B-1----:R-:W-:-:S04]  /*3d70*/  IMAD.WIDE.U32 R14, R10, 0x4, R14 ;  /* 0x000000040a0e7825 */ /* 0x002fc800078e000e */
[----:B------:R-:W-:Y:S02]  /*3d80*/  IMAD.X R12, RZ, RZ, UR15, P0 ;  /* 0x0000000fff0c7e24 */ /* 0x000fe400080e06ff */
[----:B------:R-:W-:-:S07]  /*3d90*/  IMAD.X R5, RZ, RZ, R5, P1 ;  /* 0x000000ffff057224 */ /* 0x000fce00008e0605 */
.L_x_664:
[----:B------:R-:W3:Y:S01]  /*3da0*/  LDG.E R23, desc[UR8][R14.64] ;  /* 0x000000080e177981 */ /* 0x000ee2000c1e1900 */
[----:B------:R-:W-:-:S05]  /*3db0*/  IMAD.MOV.U32 R4, RZ, RZ, R17 ;  /* 0x000000ffff047224 */ /* 0x000fca00078e0011 */
[----:B------:R0:W5:Y:S04]  /*3dc0*/  LDG.E R25, desc[UR8][R4.64+-0x800] ;  /* 0xfff8000804197981 */ /* 0x000168000c1e1900 */
[----:B------:R0:W5:Y:S04]  /*3dd0*/  LDG.E R16, desc[UR8][R4.64+-0x400] ;  /* 0xfffc000804107981 */ /* 0x000168000c1e1900 */
[----:B------:R0:W5:Y:S01]  /*3de0*/  LDG.E R17, desc[UR8][R4.64] ;  /* 0x0000000804117981 */ /* 0x000162000c1e1900 */
[----:B------:R-:W-:Y:S01]  /*3df0*/  BSSY.RECONVERGENT B2, `(.L_x_656) ;  /* 0x0000012000027945 */ /* 0x000fe20003800200 */
[----:B------:R-:W-:-:S02]  /*3e00*/  IMAD.MOV.U32 R20, RZ, RZ, R11 ;  /* 0x000000ffff147224 */ /* 0x000fc400078e000b */
[----:B------:R-:W-:Y:S02]  /*3e10*/  IMAD.MOV.U32 R21, RZ, RZ, R12 ;  /* 0x000000ffff157224 */ /* 0x000fe400078e000c */
[----:B------:R-:W-:Y:S01]  /*3e20*/  VIADD R19, R10, 0x100 ;  /* 0x000001000a137836 */ /* 0x000fe20000000000 */
[----:B---3--:R-:W-:Y:S01]  /*3e30*/  ISETP.GE.U32.AND P0, PT, R6, R23, PT ;  /* 0x000000170600720c */ /* 0x008fe20003f06070 */
        /* <DEDUP_REMOVED lines=13> */
.L_x_657:
[----:B------:R-:W-:Y:S05]  /*3f10*/  BSYNC.RECONVERGENT B2 ;  /* 0x0000000000027941 */ /* 0x000fea0003800200 */
.L_x_656:
[----:B-----5:R-:W-:Y:S01]  /*3f20*/  ISETP.GE.U32.AND P0, PT, R18, R25, PT ;  /* 0x000000191200720c */ /* 0x020fe20003f06070 */
[----:B------:R-:W-:Y:S01]  /*3f30*/  BSSY.RECONVERGENT B2, `(.L_x_658) ;  /* 0x0000013000027945 */ /* 0x000fe20003800200 */
[----:B--2---:R-:W-:Y:S01]  /*3f40*/  IADD3 R23, P1, PT, R19, R2, RZ ;  /* 0x0000000213177210 */ /* 0x004fe20007f3e0ff */
[----:B------:R-:W-:Y:S02]  /*3f50*/  VIADD R19, R10, 0x200 ;  /* 0x000002000a137836 */ /* 0x000fe40000000000 */
[----:B------:R-:W-:Y:S02]  /*3f60*/  IMAD.MOV.U32 R9, RZ, RZ, R25 ;  /* 0x000000ffff097224 */ /* 0x000fe400078e0019 */
[----:B------:R-:W-:Y:S02]  /*3f70*/  IMAD.X R22, RZ, RZ, R3, P1 ;  /* 0x000000ffff167224 */ /* 0x000fe400008e0603 */
[----:B------:R-:W-:Y:S02]  /*3f80*/  IMAD.MOV.U32 R8, RZ, RZ, R23 ;  /* 0x000000ffff087224 */ /* 0x000fe400078e0017 */
[----:B------:R-:W-:-:S02]  /*3f90*/  IMAD.MOV.U32 R6, RZ, RZ, R22 ;  /* 0x000000ffff067224 */ /* 0x000fc400078e0016 */
        /* <DEDUP_REMOVED lines=12> */
.L_x_659:
[----:B------:R-:W-:Y:S05]  /*4060*/  BSYNC.RECONVERGENT B2 ;  /* 0x0000000000027941 */ /* 0x000fea0003800200 */
.L_x_658:
[----:B------:R-:W-:Y:S01]  /*4070*/  ISETP.GE.U32.AND P0, PT, R9, R16, PT ;  /* 0x000000100900720c */ /* 0x000fe20003f06070 */
[----:B------:R-:W-:Y:S01]  /*4080*/  VIADD R21, R10, 0x300 ;  /* 0x000003000a157836 */ /* 0x000fe20000000000 */
[-C--:B------:R-:W-:Y:S01]  /*4090*/  IADD3 R23, P1, PT, R19, R2.reuse, RZ ;  /* 0x0000000213177210 */ /* 0x080fe20007f3e0ff */
[----:B------:R-:W-:Y:S01]  /*40a0*/  BSSY.RECONVERGENT B2, `(.L_x_660) ;  /* 0x0000012000027945 */ /* 0x000fe20003800200 */
[----:B------:R-:W-:Y:S02]  /*40b0*/  IMAD.MOV.U32 R18, RZ, RZ, R16 ;  /* 0x000000ffff127224 */ /* 0x000fe400078e0010 */
[----:B------:R-:W-:Y:S01]  /*40c0*/  IADD3 R22, P2, PT, R21, R2, RZ ;  /* 0x0000000215167210 */ /* 0x000fe20007f5e0ff */
[----:B------:R-:W-:Y:S02]  /*40d0*/  IMAD.X R21, RZ, RZ, R3, P1 ;  /* 0x000000ffff157224 */ /* 0x000fe400008e0603 */
[----:B------:R-:W-:Y:S02]  /*40e0*/  IMAD.MOV.U32 R19, RZ, RZ, R23 ;  /* 0x000000ffff137224 */ /* 0x000fe400078e0017 */
[----:B------:R-:W-:-:S02]  /*40f0*/  IMAD.MOV.U32 R20, RZ, RZ, R21 ;  /* 0x000000ffff147224 */ /* 0x000fc400078e0015 */
        /* <DEDUP_REMOVED lines=12> */
.L_x_661:
[----:B------:R-:W-:Y:S05]  /*41c0*/  BSYNC.RECONVERGENT B2 ;  /* 0x0000000000027941 */ /* 0x000fea0003800200 */
.L_x_660:
[----:B------:R-:W-:Y:S01]  /*41d0*/  ISETP.GE.U32.AND P0, PT, R18, R17, PT ;  /* 0x000000111200720c */ /* 0x000fe20003f06070 */
[----:B------:R-:W-:Y:S01]  /*41e0*/  IMAD.X R21, RZ, RZ, R3, P2 ;  /* 0x000000ffff157224 */ /* 0x000fe200010e0603 */
[----:B------:R-:W-:Y:S01]  /*41f0*/  BSSY.RECONVERGENT B2, `(.L_x_662) ;  /* 0x0000010000027945 */ /* 0x000fe20003800200 */
        /* <DEDUP_REMOVED lines=15> */
.L_x_663:
[----:B------:R-:W-:Y:S05]  /*42f0*/  BSYNC.RECONVERGENT B2 ;  /* 0x0000000000027941 */ /* 0x000fea0003800200 */
.L_x_662:
[C---:B------:R-:W-:Y:S01]  /*4300*/  VIADD R16, R13.reuse, 0x200 ;  /* 0x000002000d107836 */ /* 0x040fe20000000000 */
[----:B------:R-:W-:Y:S01]  /*4310*/  IADD3 R17, P2, PT, R4, 0x1000, RZ ;  /* 0x0000100004117810 */ /* 0x000fe20007f5e0ff */
[----:B------:R-:W-:Y:S01]  /*4320*/  VIADD R13, R13, 0x400 ;  /* 0x000004000d0d7836 */ /* 0x000fe20000000000 */
[----:B------:R-:W-:Y:S01]  /*4330*/  IADD3 R11, P1, PT, R11, 0x400, RZ ;  /* 0x000004000b0b7810 */ /* 0x000fe20007f3e0ff */
[----:B------:R-:W-:Y:S01]  /*4340*/  VIADD R10, R10, 0x400 ;  /* 0x000004000a0a7836 */ /* 0x000fe20000000000 */
[----:B------:R-:W-:Y:S01]  /*4350*/  ISETP.GE.AND P0, PT, R16, R7, PT ;  /* 0x000000071000720c */ /* 0x000fe20003f06270 */
[----:B------:R-:W-:Y:S01]  /*4360*/  IMAD.X R5, RZ, RZ, R5, P2 ;  /* 0x000000ffff057224 */ /* 0x000fe200010e0605 */
[----:B------:R-:W-:Y:S01]  /*4370*/  IADD3 R14, P2, PT, R14, 0x1000, RZ ;  /* 0x000010000e0e7810 */ /* 0x000fe20007f5e0ff */
[----:B------:R-:W-:-:S04]  /*4380*/  IMAD.X R12, RZ, RZ, R12, P1 ;  /* 0x000000ffff0c7224 */ /* 0x000fc800008e060c */
[----:B------:R-:W-:-:S06]  /*4390*/  IMAD.X R15, RZ, RZ, R15, P2 ;  /* 0x000000ffff0f7224 */ /* 0x000fcc00010e060f */
[----:B------:R-:W-:Y:S05]  /*43a0*/  @!P0 BRA `(.L_x_664) ;  /* 0xfffffff8007c8947 */ /* 0x000fea000383ffff */
.L_x_650:
[----:B------:R-:W-:Y:S05]  /*43b0*/  BSYNC.RECONVERGENT B1 ;  /* 0x0000000000017941 */ /* 0x000fea0003800200 */
.L_x_649:
        /* <DEDUP_REMOVED lines=31> */
.L_x_666:
[----:B------:R-:W-:Y:S05]  /*45b0*/  BSYNC.RECONVERGENT B1 ;  /* 0x0000000000017941 */ /* 0x000fea0003800200 */
.L_x_665:
        /* <DEDUP_REMOVED lines=24> */
.L_x_668:
[----:B------:R-:W-:Y:S05]  /*4740*/  BSYNC.RECONVERGENT B1 ;  /* 0x0000000000017941 */ /* 0x000fea0003800200 */
.L_x_667:
[----:B------:R4:W3:Y:S01]  /*4750*/  SHFL.DOWN PT, R8, R3, 0x4, 0x1f ;  /* 0x08801f0003087f89 */ /* 0x0008e200000e0000 */
[----:B------:R-:W-:Y:S01]  /*4760*/  BSSY.RECONVERGENT B1, `(.L_x_669) ;  /* 0x0000017000017945 */ /* 0x000fe20003800200 */
[----:B0-----:R-:W-:Y:S02]  /*4770*/  IMAD.MOV.U32 R2, RZ, RZ, R3 ;  /* 0x000000ffff027224 */ /* 0x001fe400078e0003 */
[----:B-1----:R4:W0:Y:S01]  /*4780*/  SHFL.DOWN PT, R9, R4, 0x4, 0x1f ;  /* 0x08801f0004097f89 */ /* 0x00282200000e0000 */
[----:B--2---:R-:W-:Y:S02]  /*4790*/  IMAD.MOV.U32 R6, RZ, RZ, R4 ;  /* 0x000000ffff067224 */ /* 0x004fe400078e0004 */
[----:B------:R-:W-:Y:S01]  /*47a0*/  IMAD.MOV.U32 R7, RZ, RZ, R5 ;  /* 0x000000ffff077224 */ /* 0x000fe200078e0005 */
[----:B------:R4:W1:Y:S01]  /*47b0*/  SHFL.DOWN PT, R10, R5, 0x4, 0x1f ;  /* 0x08801f00050a7f89 */ /* 0x00086200000e0000 */
[----:B------:R-:W-:Y:S05]  /*47c0*/  @P5 BRA `(.L_x_670) ;  /* 0x0000000000405947 */ /* 0x000fea0003800000 */
[----:B---3--:R-:W-:Y:S01]  /*47d0*/  ISETP.GE.U32.AND P0, PT, R3, R8, PT ;  /* 0x000000080300720c */ /* 0x008fe20003f06070 */
        /* <DEDUP_REMOVED lines=15> */
.L_x_670:
[----:B------:R-:W-:Y:S05]  /*48d0*/  BSYNC.RECONVERGENT B1 ;  /* 0x0000000000017941 */ /* 0x000fea0003800200 */
.L_x_669:
        /* <DEDUP_REMOVED lines=24> */
.L_x_672:
[----:B------:R-:W-:Y:S05]  /*4a60*/  BSYNC.RECONVERGENT B1 ;  /* 0x0000000000017941 */ /* 0x000fea0003800200 */
.L_x_671:
[----:B0-----:R0:W0:Y:S01]  /*4a70*/  SHFL.DOWN PT, R2, R3, 0x10, 0x1f ;  /* 0x0a001f0003027f89 */ /* 0x00102200000e0000 */
[----:B------:R-:W-:Y:S01]  /*4a80*/  BSSY.RECONVERGENT B1, `(.L_x_673) ;  /* 0x0000017000017945 */ /* 0x000fe20003800200 */
[----:B----4-:R-:W-:Y:S02]  /*4a90*/  IMAD.MOV.U32 R8, RZ, RZ, R3 ;  /* 0x000000ffff087224 */ /* 0x010fe400078e0003 */
[----:B--2---:R2:W4:Y:S01]  /*4aa0*/  SHFL.DOWN PT, R9, R4, 0x10, 0x1f ;  /* 0x0a001f0004097f89 */ /* 0x00452200000e0000 */
[----:B------:R-:W-:Y:S02]  /*4ab0*/  IMAD.MOV.U32 R7, RZ, RZ, R4 ;  /* 0x000000ffff077224 */ /* 0x000fe400078e0004 */
[----:B------:R-:W-:Y:S01]  /*4ac0*/  IMAD.MOV.U32 R6, RZ, RZ, R5 ;  /* 0x000000ffff067224 */ /* 0x000fe200078e0005 */
[----:B-1----:R2:W1:Y:S01]  /*4ad0*/  SHFL.DOWN PT, R10, R5, 0x10, 0x1f ;  /* 0x0a001f00050a7f89 */ /* 0x00246200000e0000 */
[----:B------:R-:W-:Y:S05]  /*4ae0*/  @P3 BRA `(.L_x_674) ;  /* 0x0000000000403947 */ /* 0x000fea0003800000 */
[----:B0-----:R-:W-:Y:S01]  /*4af0*/  ISETP.GE.U32.AND P0, PT, R3, R2, PT ;  /* 0x000000020300720c */ /* 0x001fe20003f06070 */
[----:B------:R-:W-:Y:S02]  /*4b00*/  IMAD.MOV.U32 R8, RZ, RZ, R2 ;  /* 0x000000ffff087224 */ /* 0x000fe400078e0002 */
[----:B----4-:R-:W-:Y:S02]  /*4b10*/  IMAD.MOV.U32 R7, RZ, RZ, R9 ;  /* 0x000000ffff077224 */ /* 0x010fe400078e0009 */
        /* <DEDUP_REMOVED lines=13> */
.L_x_674:
[----:B------:R-:W-:Y:S05]  /*4bf0*/  BSYNC.RECONVERGENT B1 ;  /* 0x0000000000017941 */ /* 0x000fea0003800200 */
.L_x_673:
        /* <DEDUP_REMOVED lines=12> */
.L_x_676:
[----:B------:R-:W-:Y:S05]  /*4cc0*/  BSYNC.RECONVERGENT B1 ;  /* 0x0000000000017941 */ /* 0x000fea0003800200 */
.L_x_675:
[----:B------:R-:W-:Y:S01]  /*4cd0*/  BAR.SYNC.DEFER_BLOCKING 0x0 ;  /* 0x0000000000007b1d */ /* 0x000fe20000010000 */
[----:B------:R-:W-:-:S13]  /*4ce0*/  ISETP.NE.AND P1, PT, R0, RZ, PT ;  /* 0x000000ff0000720c */ /* 0x000fda0003f25270 */
[----:B------:R-:W-:Y:S05]  /*4cf0*/  @P1 BRA `(.L_x_610) ;  /* 0x0000000800341947 */ /* 0x000fea0003800000 */
[----:B0-----:R-:W0:Y:S01]  /*4d00*/  S2R R3, SR_CgaCtaId ;  /* 0x0000000000037919 */ /* 0x001e220000008800 */
[----:B------:R-:W-:Y:S01]  /*4d10*/  MOV R0, 0x400 ;  /* 0x0000040000007802 */ /* 0x000fe20000000f00 */
[----:B------:R-:W-:Y:S03]  /*4d20*/  BSSY.RECONVERGENT B1, `(.L_x_677) ;  /* 0x0000016000017945 */ /* 0x000fe60003800200 */
[----:B0-----:R-:W-:-:S05]  /*4d30*/  LEA R24, R3, R0, 0x18 ;  /* 0x0000000003187211 */ /* 0x001fca00078ec0ff */
[----:B------:R-:W0:Y:S04]  /*4d40*/  LDS R3, [R24+0x18] ;  /* 0x0000180018037984 */ /* 0x000e280000000800 */
[----:B--2---:R-:W2:Y:S04]  /*4d50*/  LDS.64 R4, [R24+0x20] ;  /* 0x0000200018047984 */ /* 0x004ea80000000a00 */
[----:B------:R0:W1:Y:S04]  /*4d60*/  LDS R18, [R24+0x28] ;  /* 0x0000280018127984 */ /* 0x0000680000000800 */
[----:B------:R0:W1:Y:S02]  /*4d70*/  LDS R16, [R24+0x38] ;  /* 0x0000380018107984 */ /* 0x0000640000000800 */
[----:B0-----:R-:W-:Y:S01]  /*4d80*/  ISETP.GE.U32.AND P0, PT, R8, R3, PT ;  /* 0x000000030800720c */ /* 0x001fe20003f06070 */
[----:B------:R-:W-:-:S02]  /*4d90*/  IMAD.MOV.U32 R19, RZ, RZ, R3 ;  /* 0x000000ffff137224 */ /* 0x000fc400078e0003 */
[----:B--2---:R-:W-:Y:S02]  /*4da0*/  IMAD.MOV.U32 R21, RZ, RZ, R4 ;  /* 0x000000ffff157224 */ /* 0x004fe400078e0004 */
[----:B------:R-:W-:-:S08]  /*4db0*/  IMAD.MOV.U32 R20, RZ, RZ, R5 ;  /* 0x000000ffff147224 */ /* 0x000fd000078e0005 */
[----:B-1----:R-:W-:Y:S05]  /*4dc0*/  @!P0 BRA `(.L_x_678) ;  /* 0x00000000002c8947 */ /* 0x002fea0003800000 */
        /* <DEDUP_REMOVED lines=11> */
.L_x_678:
[----:B------:R-:W-:Y:S05]  /*4e80*/  BSYNC.RECONVERGENT B1 ;  /* 0x0000000000017941 */ /* 0x000fea0003800200 */
.L_x_677:
        /* <DEDUP_REMOVED lines=8> */
[----:B------:R0:W1:Y:S04]  /*4f10*/  LDS.64 R6, [R24+0x40] ;  /* 0x0000400018067984 */ /* 0x0000680000000a00 */
[----:B----4-:R4:W1:Y:S04]  /*4f20*/  LDS.64 R8, [R24+0x50] ;  /* 0x0000500018087984 */ /* 0x0108680000000a00 */
[----:B---3--:R4:W3:Y:S04]  /*4f30*/  LDS.64 R10, [R24+0x60] ;  /* 0x00006000180a7984 */ /* 0x0088e80000000a00 */
        /* <DEDUP_REMOVED lines=16> */
.L_x_680:
[----:B------:R-:W-:Y:S05]  /*5040*/  BSYNC.RECONVERGENT B1 ;  /* 0x0000000000017941 */ /* 0x000fea0003800200 */
.L_x_679:
        /* <DEDUP_REMOVED lines=17> */
.L_x_682:
[----:B------:R-:W-:Y:S05]  /*5160*/  BSYNC.RECONVERGENT B1 ;  /* 0x0000000000017941 */ /* 0x000fea0003800200 */
.L_x_681:
        /* <DEDUP_REMOVED lines=17> */
.L_x_684:
[----:B------:R-:W-:Y:S05]  /*5280*/  BSYNC.RECONVERGENT B1 ;  /* 0x0000000000017941 */ /* 0x000fea0003800200 */
.L_x_683:
[----:B------:R-:W-:Y:S01]  /*5290*/  ISETP.GE.U32.AND P0, PT, R6, R15, PT ;  /* 0x0000000f0600720c */ /* 0x000fe20003f06070 */
[----:B------:R-:W-:Y:S01]  /*52a0*/  BSSY.RECONVERGENT B1, `(.L_x_685) ;  /* 0x0000010000017945 */ /* 0x000fe20003800200 */
[----:B------:R-:W-:Y:S02]  /*52b0*/  IMAD.MOV.U32 R5, RZ, RZ, R15 ;  /* 0x000000ffff057224 */ /* 0x000fe400078e000f */
[----:B---3--:R-:W-:Y:S02]  /*52c0*/  IMAD.MOV.U32 R7, RZ, RZ, R10 ;  /* 0x000000ffff077224 */ /* 0x008fe400078e000a */
        /* <DEDUP_REMOVED lines=13> */
.L_x_686:
[----:B------:R-:W-:Y:S05]  /*53a0*/  BSYNC.RECONVERGENT B1 ;  /* 0x0000000000017941 */ /* 0x000fea0003800200 */
.L_x_685:
        /* <DEDUP_REMOVED lines=17> */
.L_x_688:
[----:B------:R-:W-:Y:S05]  /*54c0*/  BSYNC.RECONVERGENT B1 ;  /* 0x0000000000017941 */ /* 0x000fea0003800200 */
.L_x_687:
        /* <DEDUP_REMOVED lines=16> */
.L_x_610:
[----:B------:R-:W-:Y:S05]  /*55d0*/  BSYNC.RECONVERGENT B0 ;  /* 0x0000000000007941 */ /* 0x000fea0003800200 */
.L_x_577:
[----:B------:R-:W-:Y:S05]  /*55e0*/  @P1 EXIT ;  /* 0x000000000000194d */ /* 0x000fea0003800000 */
[----:B0-234-:R-:W0:Y:S01]  /*55f0*/  LDC.64 R2, c[0x0][0x390] ;  /* 0x0000e400ff027b82 */ /* 0x01de220000000a00 */
[----:B------:R-:W-:-:S04]  /*5600*/  LOP3.LUT R7, R7, R6, RZ, 0x3c, !PT ;  /* 0x0000000607077212 */ /* 0x000fc800078e3cff */
[----:B------:R-:W-:-:S04]  /*5610*/  LOP3.LUT R6, R7, R6, RZ, 0x3c, !PT ;  /* 0x0000000607067212 */ /* 0x000fc800078e3cff */
[----:B------:R-:W-:-:S05]  /*5620*/  LOP3.LUT R7, R7, R6, RZ, 0x3c, !PT ;  /* 0x0000000607077212 */ /* 0x000fca00078e3cff */
[----:B0-----:R-:W-:Y:S04]  /*5630*/  STG.E.64 desc[UR8][R2.64+0x8], R6 ;  /* 0x0000080602007986 */ /* 0x001fe8000c101b08 */
[----:B------:R-:W-:Y:S01]  /*5640*/  STG.E desc[UR8][R2.64], R8 ;  /* 0x0000000802007986 */ /* 0x000fe2000c101908 */
[----:B------:R-:W-:Y:S05]  /*5650*/  EXIT ;  /* 0x000000000000794d */ /* 0x000fea0003800000 */
.L_x_689:
        /* <DEDUP_REMOVED lines=10> */
.L_x_703:


//--------------------- .text._Z10updateHashv     --------------------------
	.section	.text._Z10updateHashv,"ax",@progbits
	.align	128
        .global         _Z10updateHashv
        .type           _Z10updateHashv,@function
        .size           _Z10updateHashv,(.L_x_704 - _Z10updateHashv)
        .other          _Z10updateHashv,@"STO_CUDA_ENTRY STV_DEFAULT"
_Z10updateHashv:
.text._Z10updateHashv:
[----:B------:R-:W-:Y:S01]  /*0000*/  LDC R1, c[0x0][0x37c] ;  /* 0x0000df00ff017b82 */ /* 0x000fe20000000800 */
[----:B------:R-:W-:Y:S05]  /*0010*/  EXIT ;  /* 0x000000000000794d */ /* 0x000fea0003800000 */
.L_x_690:
        /* <DEDUP_REMOVED lines=14> */
.L_x_704:


//--------------------- .text._Z8findBestPjmS_i   --------------------------
	.section	.text._Z8findBestPjmS_i,"ax",@progbits
	.align	128
        .global         _Z8findBestPjmS_i
        .type           _Z8findBestPjmS_i,@function
        .size           _Z8findBestPjmS_i,(.L_x_705 - _Z8findBestPjmS_i)
        .other          _Z8findBestPjmS_i,@"STO_CUDA_ENTRY STV_DEFAULT"
_Z8findBestPjmS_i:
.text._Z8findBestPjmS_i:
[----:B------:R-:W-:Y:S01]  /*0000*/  LDC R1, c[0x0][0x37c] ;  /* 0x0000df00ff017b82 */ /* 0x000fe20000000800 */
[----:B------:R-:W0:Y:S07]  /*0010*/  S2R R3, SR_TID.X ;  /* 0x0000000000037919 */ /* 0x000e2e0000002100 */
[----:B------:R-:W0:Y:S01]  /*0020*/  S2UR UR5, SR_CTAID.X ;  /* 0x00000000000579c3 */ /* 0x000e220000002500 */
[----:B------:R-:W1:Y:S07]  /*0030*/  LDCU UR4, c[0x0][0x398] ;  /* 0x00007300ff0477ac */ /* 0x000e6e0008000800 */
[----:B------:R-:W0:Y:S01]  /*0040*/  LDC R2, c[0x0][0x360] ;  /* 0x0000d800ff027b82 */ /* 0x000e220000000800 */
[----:B-1----:R-:W-:Y:S01]  /*0050*/  UIADD3 UR4, UPT, UPT, UR4, -0x1, URZ ;  /* 0xffffffff04047890 */ /* 0x002fe2000fffe0ff */
[----:B0-----:R-:W-:-:S05]  /*0060*/  IMAD R0, R2, UR5, R3 ;  /* 0x0000000502007c24 */ /* 0x001fca000f8e0203 */
[----:B------:R-:W-:-:S13]  /*0070*/  ISETP.GE.U32.AND P0, PT, R0, UR4, PT ;  /* 0x0000000400007c0c */ /* 0x000fda000bf06070 */
[----:B------:R-:W-:Y:S05]  /*0080*/  @P0 EXIT ;  /* 0x000000000000094d */ /* 0x000fea0003800000 */
[----:B------:R-:W0:Y:S01]  /*0090*/  LDCU UR5, c[0x0][0x370] ;  /* 0x00006e00ff0577ac */ /* 0x000e220008000800 */
[--C-:B------:R-:W-:Y:S01]  /*00a0*/  SHF.R.S32.HI R6, RZ, 0x1f, R0.reuse ;  /* 0x0000001fff067819 */ /* 0x100fe20000011400 */
[----:B------:R-:W-:Y:S01]  /*00b0*/  IMAD.MOV.U32 R9, RZ, RZ, R0 ;  /* 0x000000ffff097224 */ /* 0x000fe200078e0000 */
[----:B------:R-:W1:Y:S01]  /*00c0*/  LDCU.64 UR6, c[0x0][0x358] ;  /* 0x00006b00ff0677ac */ /* 0x000e620008000a00 */
[----:B------:R-:W2:Y:S01]  /*00d0*/  LDCU.64 UR10, c[0x0][0x390] ;  /* 0x00007200ff0a77ac */ /* 0x000ea20008000a00 */
[----:B------:R-:W3:Y:S01]  /*00e0*/  LDCU.128 UR12, c[0x0][0x380] ;  /* 0x00007000ff0c77ac */ /* 0x000ee20008000c00 */
[----:B------:R-:W-:Y:S01]  /*00f0*/  USHF.R.S32.HI UR8, URZ, 0x1f, UR4 ;  /* 0x0000001fff087899 */ /* 0x000fe20008011404 */
[----:B0-----:R-:W-:-:S11]  /*0100*/  IMAD R0, R2, UR5, RZ ;  /* 0x0000000502007c24 */ /* 0x001fd6000f8e02ff */
.L_x_691:
[C---:B------:R-:W-:Y:S01]  /*0110*/  IMAD.SHL.U32 R4, R9.reuse, 0x4, RZ ;  /* 0x0000000409047824 */ /* 0x040fe200078e00ff */
[----:B------:R-:W-:-:S04]  /*0120*/  SHF.L.U64.HI R8, R9, 0x2, R6 ;  /* 0x0000000209087819 */ /* 0x000fc80000010206 */
[----:B---3--:R-:W-:-:S04]  /*0130*/  IADD3 R2, P0, PT, R4, UR12, RZ ;  /* 0x0000000c04027c10 */ /* 0x008fc8000ff1e0ff */
[----:B------:R-:W-:-:S05]  /*0140*/  IADD3.X R3, PT, PT, R8, UR13, RZ, P0, !PT ;  /* 0x0000000d08037c10 */ /* 0x000fca00087fe4ff */
[----:B-1----:R-:W3:Y:S04]  /*0150*/  LDG.E R7, desc[UR6][R2.64+0x4] ;  /* 0x0000040602077981 */ /* 0x002ee8000c1e1900 */
[----:B------:R-:W4:Y:S01]  /*0160*/  LDG.E R5, desc[UR6][R2.64] ;  /* 0x0000000602057981 */ /* 0x000f22000c1e1900 */
[----:B--2---:R-:W-:Y:S02]  /*0170*/  IADD3 R4, P1, PT, R4, UR10, RZ ;  /* 0x0000000a04047c10 */ /* 0x004fe4000ff3e0ff */
[----:B---3--:R-:W-:-:S04]  /*0180*/  ISETP.NE.U32.AND P0, PT, R7, UR14, PT ;  /* 0x0000000e07007c0c */ /* 0x008fc8000bf05070 */
[----:B----4-:R-:W-:Y:S02]  /*0190*/  ISETP.NE.AND.EX P0, PT, R5, UR15, PT, P0 ;  /* 0x0000000f05007c0c */ /* 0x010fe4000bf05300 */
[----:B------:R-:W-:Y:S02]  /*01a0*/  IADD3.X R5, PT, PT, R8, UR11, RZ, P1, !PT ;  /* 0x0000000b08057c10 */ /* 0x000fe40008ffe4ff */
[----:B------:R-:W-:Y:S02]  /*01b0*/  SEL R7, RZ, 0x1, P0 ;  /* 0x00000001ff077807 */ /* 0x000fe40000000000 */
[----:B------:R-:W-:-:S03]  /*01c0*/  IADD3 R9, P0, PT, R0, R9, RZ ;  /* 0x0000000900097210 */ /* 0x000fc60007f1e0ff */
[----:B------:R0:W-:Y:S01]  /*01d0*/  STG.E desc[UR6][R4.64], R7 ;  /* 0x0000000704007986 */ /* 0x0001e2000c101906 */
[----:B------:R-:W-:Y:S02]  /*01e0*/  LEA.HI.X.SX32 R6, R0, R6, 0x1, P0 ;  /* 0x0000000600067211 */ /* 0x000fe400000f0eff */
[----:B------:R-:W-:-:S04]  /*01f0*/  ISETP.GE.U32.AND P0, PT, R9, UR4, PT ;  /* 0x0000000409007c0c */ /* 0x000fc8000bf06070 */
[----:B------:R-:W-:-:S13]  /*0200*/  ISETP.GE.U32.AND.EX P0, PT, R6, UR8, PT, P0 ;  /* 0x0000000806007c0c */ /* 0x000fda000bf06100 */
[----:B0-----:R-:W-:Y:S05]  /*0210*/  @!P0 BRA `(.L_x_691) ;  /* 0xfffffffc00bc8947 */ /* 0x001fea000383ffff */
[----:B------:R-:W-:Y:S05]  /*0220*/  EXIT ;  /* 0x000000000000794d */ /* 0x000fea0003800000 */
.L_x_692:
        /* <DEDUP_REMOVED lines=13> */
.L_x_705:


//--------------------- .text._Z13GeneratePairsPjS_Pmm --------------------------
	.section	.text._Z13GeneratePairsPjS_Pmm,"ax",@progbits
	.align	128
        .global         _Z13GeneratePairsPjS_Pmm
        .type           _Z13GeneratePairsPjS_Pmm,@function
        .size           _Z13GeneratePairsPjS_Pmm,(.L_x_706 - _Z13GeneratePairsPjS_Pmm)
        .other          _Z13GeneratePairsPjS_Pmm,@"STO_CUDA_ENTRY STV_DEFAULT"
_Z13GeneratePairsPjS_Pmm:
.text._Z13GeneratePairsPjS_Pmm:
[----:B------:R-:W-:Y:S01]  /*0000*/  LDC R1, c[0x0][0x37c] ;  /* 0x0000df00ff017b82 */ /* 0x000fe20000000800 */
[----:B------:R-:W0:Y:S07]  /*0010*/  S2R R4, SR_TID.X ;  /* 0x0000000000047919 */ /* 0x000e2e0000002100 */
[----:B------:R-:W0:Y:S01]  /*0020*/  S2UR UR6, SR_CTAID.X ;  /* 0x00000000000679c3 */ /* 0x000e220000002500 */
[----:B------:R-:W1:Y:S07]  /*0030*/  LDCU.64 UR4, c[0x0][0x398] ;  /* 0x00007300ff0477ac */ /* 0x000e6e0008000a00 */
[----:B------:R-:W0:Y:S01]  /*0040*/  LDC R5, c[0x0][0x360] ;  /* 0x0000d800ff057b82 */ /* 0x000e220000000800 */
[----:B-1----:R-:W-:-:S04]  /*0050*/  UIADD3 UR4, UP0, UPT, UR4, -0x1, URZ ;  /* 0xffffffff04047890 */ /* 0x002fc8000ff1e0ff */
[----:B------:R-:W-:-:S06]  /*0060*/  UIADD3.X UR5, UPT, UPT, UR5, -0x1, URZ, UP0, !UPT ;  /* 0xffffffff05057890 */ /* 0x000fcc00087fe4ff */
[----:B------:R-:W-:Y:S02]  /*0070*/  IMAD.U32 R3, RZ, RZ, UR5 ;  /* 0x00000005ff037e24 */ /* 0x000fe4000f8e00ff */
[----:B0-----:R-:W-:-:S05]  /*0080*/  IMAD R4, R5, UR6, R4 ;  /* 0x0000000605047c24 */ /* 0x001fca000f8e0204 */
[----:B------:R-:W-:Y:S02]  /*0090*/  ISETP.LT.U32.AND P0, PT, R4, UR4, PT ;  /* 0x0000000404007c0c */ /* 0x000fe4000bf01070 */
[----:B------:R-:W-:-:S04]  /*00a0*/  SHF.R.S32.HI R0, RZ, 0x1f, R4 ;  /* 0x0000001fff007819 */ /* 0x000fc80000011404 */
[----:B------:R-:W-:-:S13]  /*00b0*/  ISETP.GT.U32.AND.EX P0, PT, R3, R0, PT, P0 ;  /* 0x000000000300720c */ /* 0x000fda0003f04100 */
[----:B------:R-:W-:Y:S05]  /*00c0*/  @!P0 EXIT ;  /* 0x000000000000894d */ /* 0x000fea0003800000 */
[----:B------:R-:W0:Y:S01]  /*00d0*/  LDCU UR6, c[0x0][0x370] ;  /* 0x00006e00ff0677ac */ /* 0x000e220008000800 */
[----:B------:R-:W1:Y:S01]  /*00e0*/  LDCU.64 UR8, c[0x0][0x358] ;  /* 0x00006b00ff0877ac */ /* 0x000e620008000a00 */
[----:B------:R-:W2:Y:S01]  /*00f0*/  LDCU.128 UR12, c[0x0][0x380] ;  /* 0x00007000ff0c77ac */ /* 0x000ea20008000c00 */
[----:B0-----:R-:W-:-:S07]  /*0100*/  IMAD R5, R5, UR6, RZ ;  /* 0x0000000605057c24 */ /* 0x001fce000f8e02ff */
.L_x_693:
[----:B--2---:R-:W-:-:S04]  /*0110*/  LEA R6, P0, R4, UR12, 0x2 ;  /* 0x0000000c04067c11 */ /* 0x004fc8000f8010ff */
[----:B------:R-:W-:-:S05]  /*0120*/  LEA.HI.X R7, R4, UR13, R0, 0x2, P0 ;  /* 0x0000000d04077c11 */ /* 0x000fca00080f1400 */
[----:B-1----:R-:W2:Y:S04]  /*0130*/  LDG.E R3, desc[UR8][R6.64] ;  /* 0x0000000806037981 */ /* 0x002ea8000c1e1900 */
[----:B------:R-:W3:Y:S01]  /*0140*/  LDG.E R2, desc[UR8][R6.64+0x4] ;  /* 0x0000040806027981 */ /* 0x000ee2000c1e1900 */
[----:B--2---:R-:W-:-:S04]  /*0150*/  SHF.R.U64 R9, R3, 0x1, RZ ;  /* 0x0000000103097819 */ /* 0x004fc800000012ff */
[----:B---3--:R-:W-:Y:S01]  /*0160*/  LOP3.LUT R8, R2, R9, RZ, 0x3c, !PT ;  /* 0x0000000902087212 */ /* 0x008fe200078e3cff */
[----:B------:R-:W-:-:S04]  /*0170*/  IMAD R9, R3, -0x12aa7333, RZ ;  /* 0xed558ccd03097824 */ /* 0x000fc800078e02ff */
[C---:B------:R-:W-:Y:S02]  /*0180*/  IMAD R11, R8.reuse, -0xae5029, R9 ;  /* 0xff51afd7080b7824 */ /* 0x040fe400078e0209 */
[----:B------:R-:W-:-:S04]  /*0190*/  IMAD.WIDE.U32 R8, R8, -0x12aa7333, RZ ;  /* 0xed558ccd08087825 */ /* 0x000fc800078e00ff */
[----:B------:R-:W-:-:S05]  /*01a0*/  IMAD.IADD R10, R9, 0x1, R11 ;  /* 0x00000001090a7824 */ /* 0x000fca00078e020b */
[----:B------:R-:W-:-:S04]  /*01b0*/  SHF.R.U32.HI R9, RZ, 0x1, R10 ;  /* 0x00000001ff097819 */ /* 0x000fc8000001160a */
[----:B------:R-:W-:Y:S01]  /*01c0*/  LOP3.LUT R8, R9, R8, RZ, 0x3c, !PT ;  /* 0x0000000809087212 */ /* 0x000fe200078e3cff */
[----:B------:R-:W-:-:S04]  /*01d0*/  IMAD R9, R10, 0x1a85ec53, RZ ;  /* 0x1a85ec530a097824 */ /* 0x000fc800078e02ff */
[C---:B------:R-:W-:Y:S02]  /*01e0*/  IMAD R9, R8.reuse, -0x3b314602, R9 ;  /* 0xc4ceb9fe08097824 */ /* 0x040fe400078e0209 */
[----:B------:R-:W-:-:S04]  /*01f0*/  IMAD.WIDE.U32 R6, R8, 0x1a85ec53, RZ ;  /* 0x1a85ec5308067825 */ /* 0x000fc800078e00ff */
[----:B------:R-:W-:-:S04]  /*0200*/  IMAD.IADD R13, R7, 0x1, R9 ;  /* 0x00000001070d7824 */ /* 0x000fc800078e0209 */
[----:B------:R-:W-:Y:S01]  /*0210*/  IMAD.WIDE.U32 R8, R13, -0x7b9e3103, RZ ;  /* 0x8461cefd0d087825 */ /* 0x000fe200078e00ff */
[----:B------:R-:W-:-:S04]  /*0220*/  SHF.R.U32.HI R7, RZ, 0x1, R13 ;  /* 0x00000001ff077819 */ /* 0x000fc8000001160d */
[----:B------:R-:W-:-:S05]  /*0230*/  LOP3.LUT R12, R7, R6, RZ, 0x3c, !PT ;  /* 0x00000006070c7212 */ /* 0x000fca00078e3cff */
[----:B------:R-:W-:-:S04]  /*0240*/  IMAD.WIDE.U32 R8, P0, R12, -0x543388ef, R8 ;  /* 0xabcc77110c087825 */ /* 0x000fc80007800008 */
[----:B------:R-:W-:-:S04]  /*0250*/  IMAD.WIDE.U32 R6, R12, -0x7b9e3103, RZ ;  /* 0x8461cefd0c067825 */ /* 0x000fc800078e00ff */
[----:B------:R-:W-:Y:S01]  /*0260*/  IMAD.X R11, RZ, RZ, RZ, P0 ;  /* 0x000000ffff0b7224 */ /* 0x000fe200000e06ff */
[----:B------:R-:W-:Y:S01]  /*0270*/  IADD3 RZ, P0, PT, R7, R8, RZ ;  /* 0x0000000807ff7210 */ /* 0x000fe20007f1e0ff */
[----:B------:R-:W-:-:S04]  /*0280*/  IMAD.MOV.U32 R10, RZ, RZ, R9 ;  /* 0x000000ffff0a7224 */ /* 0x000fc800078e0009 */
[----:B------:R-:W-:-:S04]  /*0290*/  IMAD.WIDE.U32.X R6, R13, -0x543388ef, R10, P0 ;  /* 0xabcc77110d067825 */ /* 0x000fc800000e040a */
[----:B------:R-:W-:Y:S01]  /*02a0*/  IMAD.MOV.U32 R11, RZ, RZ, 0x1 ;  /* 0x00000001ff0b7424 */ /* 0x000fe200078e00ff */
[--C-:B------:R-:W-:Y:S02]  /*02b0*/  SHF.R.U64 R9, R6, 0x1b, R7.reuse ;  /* 0x0000001b06097819 */ /* 0x100fe40000001207 */
[----:B------:R-:W-:-:S03]  /*02c0*/  SHF.R.U32.HI R6, RZ, 0x1b, R7 ;  /* 0x0000001bff067819 */ /* 0x000fc60000011607 */
[----:B------:R-:W-:-:S04]  /*02d0*/  IMAD.WIDE.U32 R12, R9, -0xbebc200, R12 ;  /* 0xf4143e00090c7825 */ /* 0x000fc800078e000c */
[----:B------:R-:W-:-:S05]  /*02e0*/  IMAD R6, R6, -0xbebc200, RZ ;  /* 0xf4143e0006067824 */ /* 0x000fca00078e02ff */
[----:B------:R-:W-:Y:S02]  /*02f0*/  IADD3 R13, PT, PT, R13, -R9, R6 ;  /* 0x800000090d0d7210 */ /* 0x000fe40007ffe006 */
[----:B------:R-:W-:-:S04]  /*0300*/  LEA R6, P0, R12, UR14, 0x2 ;  /* 0x0000000e0c067c11 */ /* 0x000fc8000f8010ff */
[----:B------:R-:W-:-:S05]  /*0310*/  LEA.HI.X R7, R12, UR15, R13, 0x2, P0 ;  /* 0x0000000f0c077c11 */ /* 0x000fca00080f140d */
[----:B------:R-:W2:Y:S02]  /*0320*/  ATOMG.E.ADD.STRONG.GPU PT, R6, desc[UR8][R6.64], R11 ;  /* 0x8000000b060679a8 */ /* 0x000ea400081ef108 */
[----:B--2---:R-:W-:-:S13]  /*0330*/  ISETP.NE.AND P0, PT, R6, RZ, PT ;  /* 0x000000ff0600720c */ /* 0x004fda0003f05270 */
[----:B------:R-:W0:Y:S02]  /*0340*/  @!P0 LDC.64 R8, c[0x0][0x390] ;  /* 0x0000e400ff088b82 */ /* 0x000e240000000a00 */
[----:B0-----:R-:W-:-:S04]  /*0350*/  @!P0 LEA R8, P1, R12, R8, 0x3 ;  /* 0x000000080c088211 */ /* 0x001fc800078218ff */
[----:B------:R-:W-:-:S05]  /*0360*/  @!P0 LEA.HI.X R9, R12, R9, R13, 0x3, P1 ;  /* 0x000000090c098211 */ /* 0x000fca00008f1c0d */
[----:B------:R0:W-:Y:S01]  /*0370*/  @!P0 STG.E.64 desc[UR8][R8.64], R2 ;  /* 0x0000000208008986 */ /* 0x0001e2000c101b08 */
[----:B------:R-:W-:-:S04]  /*0380*/  IADD3 R4, P0, PT, R5, R4, RZ ;  /* 0x0000000405047210 */ /* 0x000fc80007f1e0ff */
[----:B------:R-:W-:Y:S02]  /*0390*/  LEA.HI.X.SX32 R0, R5, R0, 0x1, P0 ;  /* 0x0000000005007211 */ /* 0x000fe400000f0eff */
[----:B------:R-:W-:-:S04]  /*03a0*/  ISETP.GE.U32.AND P0, PT, R4, UR4, PT ;  /* 0x0000000404007c0c */ /* 0x000fc8000bf06070 */
[----:B------:R-:W-:-:S13]  /*03b0*/  ISETP.GE.U32.AND.EX P0, PT, R0, UR5, PT, P0 ;  /* 0x0000000500007c0c */ /* 0x000fda000bf06100 */
[----:B0-----:R-:W-:Y:S05]  /*03c0*/  @!P0 BRA `(.L_x_693) ;  /* 0xfffffffc00508947 */ /* 0x001fea000383ffff */
[----:B------:R-:W-:Y:S05]  /*03d0*/  EXIT ;  /* 0x000000000000794d */ /* 0x000fea0003800000 */
.L_x_694:
        /* <DEDUP_REMOVED lines=10> */
.L_x_706:


//--------------------- .nv.shared._ZN3cub18CUB_300001_SM_10006detail11EmptyKernelIvEEvv --------------------------
	.section	.nv.shared._ZN3cub18CUB_300001_SM_10006detail11EmptyKernelIvEEvv,"aw",@nobits
	.sectionflags	@""
	.align	16
	.zero		1024


//--------------------- .nv.shared.reserved.0     --------------------------
	.section	.nv.shared.reserved.0,"aw",@nobits
	.weak		__nv_reservedSMEM_offset_0_alias
	.size		__nv_reservedSMEM_offset_0_alias, 0, 64
	.other		__nv_reservedSMEM_offset_0_alias,@"STO_CUDA_RESERVED_SHARED STV_DEFAULT"
__nv_reservedSMEM_offset_0_alias:
	.zero		0
	.zero		64


//--------------------- .nv.global                --------------------------
	.section	.nv.global,"aw",@nobits
.nv.global:
	.type		_ZN32_INTERNAL_0d503944_4_k_cu_merges6thrust24THRUST_300001_SM_1000_NS12placeholders2_8E,@object
	.size		_ZN32_INTERNAL_0d503944_4_k_cu_merges6thrust24THRUST_300001_SM_1000_NS12placeholders2_8E,(_ZN32_INTERNAL_0d503944_4_k_cu_merges4cuda3std3__434_GLOBAL__N__0d503944_4_k_cu_merges6ignoreE - _ZN32_INTERNAL_0d503944_4_k_cu_merges6thrust24THRUST_300001_SM_1000_NS12placeholders2_8E)
_ZN32_INTERNAL_0d503944_4_k_cu_merges6thrust24THRUST_300001_SM_1000_NS12placeholders2_8E:
	.zero		1
	.type		_ZN32_INTERNAL_0d503944_4_k_cu_merges4cuda3std3__434_GLOBAL__N__0d503944_4_k_cu_merges6ignoreE,@object
	.size		_ZN32_INTERNAL_0d503944_4_k_cu_merges4cuda3std3__434_GLOBAL__N__0d503944_4_k_cu_merges6ignoreE,(_ZN32_INTERNAL_0d503944_4_k_cu_merges4cuda3std6ranges3__45__cpo4dataE - _ZN32_INTERNAL_0d503944_4_k_cu_merges4cuda3std3__434_GLOBAL__N__0d503944_4_k_cu_merges6ignoreE)
_ZN32_INTERNAL_0d503944_4_k_cu_merges4cuda3std3__434_GLOBAL__N__0d503944_4_k_cu_merges6ignoreE:
	.zero		1
	.type		_ZN32_INTERNAL_0d503944_4_k_cu_merges4cuda3std6ranges3__45__cpo4dataE,@object
	.size		_ZN32_INTERNAL_0d503944_4_k_cu_merges4cuda3std6ranges3__45__cpo4dataE,(_ZN32_INTERNAL_0d503944_4_k_cu_merges6thrust24THRUST_300001_SM_1000_NS6system3cpp3parE - _ZN32_INTERNAL_0d503944_4_k_cu_merges4cuda3std6ranges3__45__cpo4dataE)
_ZN32_INTERNAL_0d503944_4_k_cu_merges4cuda3std6ranges3__45__cpo4dataE:
	.zero		1
	.type		_ZN32_INTERNAL_0d503944_4_k_cu_merges6thrust24THRUST_300001_SM_1000_NS6system3cpp3parE,@object
	.size		_ZN32_INTERNAL_0d503944_4_k_cu_merges6thrust24THRUST_300001_SM_1000_NS6system3cpp3parE,(_ZN32_INTERNAL_0d503944_4_k_cu_merges4cuda3std3__45__cpo5beginE - _ZN32_INTERNAL_0d503944_4_k_cu_merges6thrust24THRUST_300001_SM_1000_NS6system3cpp3parE)
_ZN32_INTERNAL_0d503944_4_k_cu_merges6thrust24THRUST_300001_SM_1000_NS6system3cpp3parE:
	.zero		1
	.type		_ZN32_INTERNAL_0d503944_4_k_cu_merges4cuda3std3__45__cpo5beginE,@object
	.size		_ZN32_INTERNAL_0d503944_4_k_cu_merges4cuda3std3__45__cpo5beginE,(_ZN32_INTERNAL_0d503944_4_k_cu_merges4cuda3std6ranges3__45__cpo5beginE - _ZN32_INTERNAL_0d503944_4_k_cu_merges4cuda3std3__45__cpo5beginE)
_ZN32_INTERNAL_0d503944_4_k_cu_merges4cuda3std3__45__cpo5beginE:
	.zero		1
	.type		_ZN32_INTERNAL_0d503944_4_k_cu_merges4cuda3std6ranges3__45__cpo5beginE,@object
	.size		_ZN32_INTERNAL_0d503944_4_k_cu_merges4cuda3std6ranges3__45__cpo5beginE,(_ZN32_INTERNAL_0d503944_4_k_cu_merges6thrust24THRUST_300001_SM_1000_NS6deviceE - _ZN32_INTERNAL_0d503944_4_k_cu_merges4cuda3std6ranges3__45__cpo5beginE)
_ZN32_INTERNAL_0d503944_4_k_cu_merges4cuda3std6ranges3__45__cpo5beginE:
	.zero		1
	.type		_ZN32_INTERNAL_0d503944_4_k_cu_merges6thrust24THRUST_300001_SM_1000_NS6deviceE,@object
	.size		_ZN32_INTERNAL_0d503944_4_k_cu_merges6thrust24THRUST_300001_SM_1000_NS6deviceE,(_ZN32_INTERNAL_0d503944_4_k_cu_merges4cuda3std3__47nulloptE - _ZN32_INTERNAL_0d503944_4_k_cu_merges6thrust24THRUST_300001_SM_1000_NS6deviceE)
_ZN32_INTERNAL_0d503944_4_k_cu_merges6thrust24THRUST_300001_SM_1000_NS6deviceE:
	.zero		1
	.type		_ZN32_INTERNAL_0d503944_4_k_cu_merges4cuda3std3__47nulloptE,@object
	.size		_ZN32_INTERNAL_0d503944_4_k_cu_merges4cuda3std3__47nulloptE,(_ZN32_INTERNAL_0d503944_4_k_cu_merges4cuda3std6ranges3__45__cpo8distanceE - _ZN32_INTERNAL_0d503944_4_k_cu_merges4cuda3std3__47nulloptE)
_ZN32_INTERNAL_0d503944_4_k_cu_merges4cuda3std3__47nulloptE:
	.zero		1
	.type		_ZN32_INTERNAL_0d503944_4_k_cu_merges4cuda3std6ranges3__45__cpo8distanceE,@object
	.size		_ZN32_INTERNAL_0d503944_4_k_cu_merges4cuda3std6ranges3__45__cpo8distanceE,(_ZN32_INTERNAL_0d503944_4_k_cu_merges6thrust24THRUST_300001_SM_1000_NS12placeholders2_4E - _ZN32_INTERNAL_0d503944_4_k_cu_merges4cuda3std6ranges3__45__cpo8distanceE)
_ZN32_INTERNAL_0d503944_4_k_cu_merges4cuda3std6ranges3__45__cpo8distanceE:
	.zero		1
	.type		_ZN32_INTERNAL_0d503944_4_k_cu_merges6thrust24THRUST_300001_SM_1000_NS12placeholders2_4E,@object
	.size		_ZN32_INTERNAL_0d503944_4_k_cu_merges6thrust24THRUST_300001_SM_1000_NS12placeholders2_4E,(_ZN32_INTERNAL_0d503944_4_k_cu_merges4cuda3std3__45__cpo6rbeginE - _ZN32_INTERNAL_0d503944_4_k_cu_merges6thrust24THRUST_300001_SM_1000_NS12placeholders2_4E)
_ZN32_INTERNAL_0d503944_4_k_cu_merges6thrust24THRUST_300001_SM_1000_NS12placeholders2_4E:
	.zero		1
	.type		_ZN32_INTERNAL_0d503944_4_k_cu_merges4cuda3std3__45__cpo6rbeginE,@object
	.size		_ZN32_INTERNAL_0d503944_4_k_cu_merges4cuda3std3__45__cpo6rbeginE,(_ZN32_INTERNAL_0d503944_4_k_cu_merges4cuda3std6ranges3__45__cpo7advanceE - _ZN32_INTERNAL_0d503944_4_k_cu_merges4cuda3std3__45__cpo6rbeginE)
_ZN32_INTERNAL_0d503944_4_k_cu_merges4cuda3std3__45__cpo6rbeginE:
	.zero		1
	.type		_ZN32_INTERNAL_0d503944_4_k_cu_merges4cuda3std6ranges3__45__cpo7advanceE,@object
	.size		_ZN32_INTERNAL_0d503944_4_k_cu_merges4cuda3std6ranges3__45__cpo7advanceE,(_ZN32_INTERNAL_0d503944_4_k_cu_merges6thrust24THRUST_300001_SM_1000_NS12placeholders3_10E - _ZN32_INTERNAL_0d503944_4_k_cu_merges4cuda3std6ranges3__45__cpo7advanceE)
_ZN32_INTERNAL_0d503944_4_k_cu_merges4cuda3std6ranges3__45__cpo7advanceE:
	.zero		1
	.type		_ZN32_INTERNAL_0d503944_4_k_cu_merges6thrust24THRUST_300001_SM_1000_NS12placeholders3_10E,@object
	.size		_ZN32_INTERNAL_0d503944_4_k_cu_merges6thrust24THRUST_300001_SM_1000_NS12placeholders3_10E,(_ZN32_INTERNAL_0d503944_4_k_cu_merges4cuda3std3__48in_placeE - _ZN32_INTERNAL_0d503944_4_k_cu_merges6thrust24THRUST_300001_SM_1000_NS12placeholders3_10E)
_ZN32_INTERNAL_0d503944_4_k_cu_merges6thrust24THRUST_300001_SM_1000_NS12placeholders3_10E:
	.zero		1
	.type		_ZN32_INTERNAL_0d503944_4_k_cu_merges4cuda3std3__48in_placeE,@object
	.size		_ZN32_INTERNAL_0d503944_4_k_cu_merges4cuda3std3__48in_placeE,(_ZN32_INTERNAL_0d503944_4_k_cu_merges4cuda3std6ranges3__45__cpo4sizeE - _ZN32_INTERNAL_0d503944_4_k_cu_merges4cuda3std3__48in_placeE)
_ZN32_INTERNAL_0d503944_4_k_cu_merges4cuda3std3__48in_placeE:
	.zero		1
	.type		_ZN32_INTERNAL_0d503944_4_k_cu_merges4cuda3std6ranges3__45__cpo4sizeE,@object
	.size		_ZN32_INTERNAL_0d503944_4_k_cu_merges4cuda3std6ranges3__45__cpo4sizeE,(_ZN32_INTERNAL_0d503944_4_k_cu_merges6thrust24THRUST_300001_SM_1000_NS12placeholders2_2E - _ZN32_INTERNAL_0d503944_4_k_cu_merges4cuda3std6ranges3__45__cpo4sizeE)
_ZN32_INTERNAL_0d503944_4_k_cu_merges4cuda3std6ranges3__45__cpo4sizeE:
	.zero		1
	.type		_ZN32_INTERNAL_0d503944_4_k_cu_merges6thrust24THRUST_300001_SM_1000_NS12placeholders2_2E,@object
	.size		_ZN32_INTERNAL_0d503944_4_k_cu_merges6thrust24THRUST_300001_SM_1000_NS12placeholders2_2E,(_ZN32_INTERNAL_0d503944_4_k_cu_merges4cuda3std3__45__cpo6cbeginE - _ZN32_INTERNAL_0d503944_4_k_cu_merges6thrust24THRUST_300001_SM_1000_NS12placeholders2_2E)
_ZN32_INTERNAL_0d503944_4_k_cu_merges6thrust24THRUST_300001_SM_1000_NS12placeholders2_2E:
	.zero		1
	.type		_ZN32_INTERNAL_0d503944_4_k_cu_merges4cuda3std3__45__cpo6cbeginE,@object
	.size		_ZN32_INTERNAL_0d503944_4_k_cu_merges4cuda3std3__45__cpo6cbeginE,(_ZN32_INTERNAL_0d503944_4_k_cu_merges4cuda3std6ranges3__45__cpo6cbeginE - _ZN32_INTERNAL_0d503944_4_k_cu_merges4cuda3std3__45__cpo6cbeginE)
_ZN32_INTERNAL_0d503944_4_k_cu_merges4cuda3std3__45__cpo6cbeginE:
	.zero		1
	.type		_ZN32_INTERNAL_0d503944_4_k_cu_merges4cuda3std6ranges3__45__cpo6cbeginE,@object
	.size		_ZN32_INTERNAL_0d503944_4_k_cu_merges4cuda3std6ranges3__45__cpo6cbeginE,(_ZN32_INTERNAL_0d503944_4_k_cu_merges6thrust24THRUST_300001_SM_1000_NS12placeholders2_6E - _ZN32_INTERNAL_0d503944_4_k_cu_merges4cuda3std6ranges3__45__cpo6cbeginE)
_ZN32_INTERNAL_0d503944_4_k_cu_merges4cuda3std6ranges3__45__cpo6cbeginE:
	.zero		1
	.type		_ZN32_INTERNAL_0d503944_4_k_cu_merges6thrust24THRUST_300001_SM_1000_NS12placeholders2_6E,@object
	.size		_ZN32_INTERNAL_0d503944_4_k_cu_merges6thrust24THRUST_300001_SM_1000_NS12placeholders2_6E,(_ZN32_INTERNAL_0d503944_4_k_cu_merges4cuda3std3__45__cpo7crbeginE - _ZN32_INTERNAL_0d503944_4_k_cu_merges6thrust24THRUST_300001_SM_1000_NS12placeholders2_6E)
_ZN32_INTERNAL_0d503944_4_k_cu_merges6thrust24THRUST_300001_SM_1000_NS12placeholders2_6E:
	.zero		1
	.type		_ZN32_INTERNAL_0d503944_4_k_cu_merges4cuda3std3__45__cpo7crbeginE,@object
	.size		_ZN32_INTERNAL_0d503944_4_k_cu_merges4cuda3std3__45__cpo7crbeginE,(_ZN32_INTERNAL_0d503944_4_k_cu_merges4cuda3std6ranges3__45__cpo4nextE - _ZN32_INTERNAL_0d503944_4_k_cu_merges4cuda3std3__45__cpo7crbeginE)
_ZN32_INTERNAL_0d503944_4_k_cu_merges4cuda3std3__45__cpo7crbeginE:
	.zero		1
	.type		_ZN32_INTERNAL_0d503944_4_k_cu_merges4cuda3std6ranges3__45__cpo4nextE,@object
	.size		_ZN32_INTERNAL_0d503944_4_k_cu_merges4cuda3std6ranges3__45__cpo4nextE,(_ZN32_INTERNAL_0d503944_4_k_cu_merges4cuda3std6ranges3__45__cpo4swapE - _ZN32_INTERNAL_0d503944_4_k_cu_merges4cuda3std6ranges3__45__cpo4nextE)
_ZN32_INTERNAL_0d503944_4_k_cu_merges4cuda3std6ranges3__45__cpo4nextE:
	.zero		1
	.type		_ZN32_INTERNAL_0d503944_4_k_cu_merges4cuda3std6ranges3__45__cpo4swapE,@object
	.size		_ZN32_INTERNAL_0d503944_4_k_cu_merges4cuda3std6ranges3__45__cpo4swapE,(_ZN32_INTERNAL_0d503944_4_k_cu_merges6thrust24THRUST_300001_SM_1000_NS8cuda_cub10par_nosyncE - _ZN32_INTERNAL_0d503944_4_k_cu_merges4cuda3std6ranges3__45__cpo4swapE)
_ZN32_INTERNAL_0d503944_4_k_cu_merges4cuda3std6ranges3__45__cpo4swapE:
	.zero		1
	.type		_ZN32_INTERNAL_0d503944_4_k_cu_merges6thrust24THRUST_300001_SM_1000_NS8cuda_cub10par_nosyncE,@object
	.size		_ZN32_INTERNAL_0d503944_4_k_cu_merges6thrust24THRUST_300001_SM_1000_NS8cuda_cub10par_nosyncE,(_ZN32_INTERNAL_0d503944_4_k_cu_merges6thrust24THRUST_300001_SM_1000_NS3seqE - _ZN32_INTERNAL_0d503944_4_k_cu_merges6thrust24THRUST_300001_SM_1000_NS8cuda_cub10par_nosyncE)
_ZN32_INTERNAL_0d503944_4_k_cu_merges6thrust24THRUST_300001_SM_1000_NS8cuda_cub10par_nosyncE:
	.zero		1
	.type		_ZN32_INTERNAL_0d503944_4_k_cu_merges6thrust24THRUST_300001_SM_1000_NS3seqE,@object
	.size		_ZN32_INTERNAL_0d503944_4_k_cu_merges6thrust24THRUST_300001_SM_1000_NS3seqE,(_ZN32_INTERNAL_0d503944_4_k_cu_merges4cuda3std3__420unreachable_sentinelE - _ZN32_INTERNAL_0d503944_4_k_cu_merges6thrust24THRUST_300001_SM_1000_NS3seqE)
_ZN32_INTERNAL_0d503944_4_k_cu_merges6thrust24THRUST_300001_SM_1000_NS3seqE:
	.zero		1
	.type		_ZN32_INTERNAL_0d503944_4_k_cu_merges4cuda3std3__420unreachable_sentinelE,@object
	.size		_ZN32_INTERNAL_0d503944_4_k_cu_merges4cuda3std3__420unreachable_sentinelE,(_ZN32_INTERNAL_0d503944_4_k_cu_merges4cuda3std6ranges3__45__cpo5ssizeE - _ZN32_INTERNAL_0d503944_4_k_cu_merges4cuda3std3__420unreachable_sentinelE)
_ZN32_INTERNAL_0d503944_4_k_cu_merges4cuda3std3__420unreachable_sentinelE:
	.zero		1
	.type		_ZN32_INTERNAL_0d503944_4_k_cu_merges4cuda3std6ranges3__45__cpo5ssizeE,@object
	.size		_ZN32_INTERNAL_0d503944_4_k_cu_merges4cuda3std6ranges3__45__cpo5ssizeE,(_ZN32_INTERNAL_0d503944_4_k_cu_merges6thrust24THRUST_300001_SM_1000_NS12placeholders2_3E - _ZN32_INTERNAL_0d503944_4_k_cu_merges4cuda3std6ranges3__45__cpo5ssizeE)
_ZN32_INTERNAL_0d503944_4_k_cu_merges4cuda3std6ranges3__45__cpo5ssizeE:
	.zero		1
	.type		_ZN32_INTERNAL_0d503944_4_k_cu_merges6thrust24THRUST_300001_SM_1000_NS12placeholders2_3E,@object
	.size		_ZN32_INTERNAL_0d503944_4_k_cu_merges6thrust24THRUST_300001_SM_1000_NS12placeholders2_3E,(_ZN32_INTERNAL_0d503944_4_k_cu_merges4cuda3std3__45__cpo4cendE - _ZN32_INTERNAL_0d503944_4_k_cu_merges6thrust24THRUST_300001_SM_1000_NS12placeholders2_3E)
_ZN32_INTERNAL_0d503944_4_k_cu_merges6thrust24THRUST_300001_SM_1000_NS12placeholders2_3E:
	.zero		1
	.type		_ZN32_INTERNAL_0d503944_4_k_cu_merges4cuda3std3__45__cpo4cendE,@object
	.size		_ZN32_INTERNAL_0d503944_4_k_cu_merges4cuda3std3__45__cpo4cendE,(_ZN32_INTERNAL_0d503944_4_k_cu_merges4cuda3std6ranges3__45__cpo4cendE - _ZN32_INTERNAL_0d503944_4_k_cu_merges4cuda3std3__45__cpo4cendE)
_ZN32_INTERNAL_0d503944_4_k_cu_merges4cuda3std3__45__cpo4cendE:
	.zero		1
	.type		_ZN32_INTERNAL_0d503944_4_k_cu_merges4cuda3std6ranges3__45__cpo4cendE,@object
	.size		_ZN32_INTERNAL_0d503944_4_k_cu_merges4cuda3std6ranges3__45__cpo4cendE,(_ZN32_INTERNAL_0d503944_4_k_cu_merges6thrust24THRUST_300001_SM_1000_NS12placeholders2_7E - _ZN32_INTERNAL_0d503944_4_k_cu_merges4cuda3std6ranges3__45__cpo4cendE)
_ZN32_INTERNAL_0d503944_4_k_cu_merges4cuda3std6ranges3__45__cpo4cendE:
	.zero		1
	.type		_ZN32_INTERNAL_0d503944_4_k_cu_merges6thrust24THRUST_300001_SM_1000_NS12placeholders2_7E,@object
	.size		_ZN32_INTERNAL_0d503944_4_k_cu_merges6thrust24THRUST_300001_SM_1000_NS12placeholders2_7E,(_ZN32_INTERNAL_0d503944_4_k_cu_merges4cuda3std3__45__cpo5crendE - _ZN32_INTERNAL_0d503944_4_k_cu_merges6thrust24THRUST_300001_SM_1000_NS12placeholders2_7E)
_ZN32_INTERNAL_0d503944_4_k_cu_merges6thrust24THRUST_300001_SM_1000_NS12placeholders2_7E:
	.zero		1
	.type		_ZN32_INTERNAL_0d503944_4_k_cu_merges4cuda3std3__45__cpo5crendE,@object
	.size		_ZN32_INTERNAL_0d503944_4_k_cu_merges4cuda3std3__45__cpo5crendE,(_ZN32_INTERNAL_0d503944_4_k_cu_merges4cuda3std6ranges3__45__cpo4prevE - _ZN32_INTERNAL_0d503944_4_k_cu_merges4cuda3std3__45__cpo5crendE)
_ZN32_INTERNAL_0d503944_4_k_cu_merges4cuda3std3__45__cpo5crendE:
	.zero		1
	.type		_ZN32_INTERNAL_0d503944_4_k_cu_merges4cuda3std6ranges3__45__cpo4prevE,@object
	.size		_ZN32_INTERNAL_0d503944_4_k_cu_merges4cuda3std6ranges3__45__cpo4prevE,(_ZN32_INTERNAL_0d503944_4_k_cu_merges4cuda3std6ranges3__45__cpo9iter_moveE - _ZN32_INTERNAL_0d503944_4_k_cu_merges4cuda3std6ranges3__45__cpo4prevE)
_ZN32_INTERNAL_0d503944_4_k_cu_merges4cuda3std6ranges3__45__cpo4prevE:
	.zero		1
	.type		_ZN32_INTERNAL_0d503944_4_k_cu_merges4cuda3std6ranges3__45__cpo9iter_moveE,@object
	.size		_ZN32_INTERNAL_0d503944_4_k_cu_merges4cuda3std6ranges3__45__cpo9iter_moveE,(_ZN32_INTERNAL_0d503944_4_k_cu_merges6thrust24THRUST_300001_SM_1000_NS6system6detail10sequential3seqE - _ZN32_INTERNAL_0d503944_4_k_cu_merges4cuda3std6ranges3__45__cpo9iter_moveE)
_ZN32_INTERNAL_0d503944_4_k_cu_merges4cuda3std6ranges3__45__cpo9iter_moveE:
	.zero		1
	.type		_ZN32_INTERNAL_0d503944_4_k_cu_merges6thrust24THRUST_300001_SM_1000_NS6system6detail10sequential3seqE,@object
	.size		_ZN32_INTERNAL_0d503944_4_k_cu_merges6thrust24THRUST_300001_SM_1000_NS6system6detail10sequential3seqE,(_ZN32_INTERNAL_0d503944_4_k_cu_merges6thrust24THRUST_300001_SM_1000_NS12placeholders2_9E - _ZN32_INTERNAL_0d503944_4_k_cu_merges6thrust24THRUST_300001_SM_1000_NS6system6detail10sequential3seqE)
_ZN32_INTERNAL_0d503944_4_k_cu_merges6thrust24THRUST_300001_SM_1000_NS6system6detail10sequential3seqE:
	.zero		1
	.type		_ZN32_INTERNAL_0d503944_4_k_cu_merges6thrust24THRUST_300001_SM_1000_NS12placeholders2_9E,@object
	.size		_ZN32_INTERNAL_0d503944_4_k_cu_merges6thrust24THRUST_300001_SM_1000_NS12placeholders2_9E,(_ZN32_INTERNAL_0d503944_4_k_cu_merges4cuda3std3__419piecewise_constructE - _ZN32_INTERNAL_0d503944_4_k_cu_merges6thrust24THRUST_300001_SM_1000_NS12placeholders2_9E)
_ZN32_INTERNAL_0d503944_4_k_cu_merges6thrust24THRUST_300001_SM_1000_NS12placeholders2_9E:
	.zero		1
	.type		_ZN32_INTERNAL_0d503944_4_k_cu_merges4cuda3std3__419piecewise_constructE,@object
	.size		_ZN32_INTERNAL_0d503944_4_k_cu_merges4cuda3std3__419piecewise_constructE,(_ZN32_INTERNAL_0d503944_4_k_cu_merges4cuda3std6ranges3__45__cpo5cdataE - _ZN32_INTERNAL_0d503944_4_k_cu_merges4cuda3std3__419piecewise_constructE)
_ZN32_INTERNAL_0d503944_4_k_cu_merges4cuda3std3__419piecewise_constructE:
	.zero		1
	.type		_ZN32_INTERNAL_0d503944_4_k_cu_merges4cuda3std6ranges3__45__cpo5cdataE,@object
	.size		_ZN32_INTERNAL_0d503944_4_k_cu_merges4cuda3std6ranges3__45__cpo5cdataE,(_ZN32_INTERNAL_0d503944_4_k_cu_merges6thrust24THRUST_300001_SM_1000_NS12placeholders2_1E - _ZN32_INTERNAL_0d503944_4_k_cu_merges4cuda3std6ranges3__45__cpo5cdataE)
_ZN32_INTERNAL_0d503944_4_k_cu_merges4cuda3std6ranges3__45__cpo5cdataE:
	.zero		1
	.type		_ZN32_INTERNAL_0d503944_4_k_cu_merges6thrust24THRUST_300001_SM_1000_NS12placeholders2_1E,@object
	.size		_ZN32_INTERNAL_0d503944_4_k_cu_merges6thrust24THRUST_300001_SM_1000_NS12placeholders2_1E,(_ZN32_INTERNAL_0d503944_4_k_cu_merges4cuda3std3__45__cpo3endE - _ZN32_INTERNAL_0d503944_4_k_cu_merges6thrust24THRUST_300001_SM_1000_NS12placeholders2_1E)
_ZN32_INTERNAL_0d503944_4_k_cu_merges6thrust24THRUST_300001_SM_1000_NS12placeholders2_1E:
	.zero		1
	.type		_ZN32_INTERNAL_0d503944_4_k_cu_merges4cuda3std3__45__cpo3endE,@object
	.size		_ZN32_INTERNAL_0d503944_4_k_cu_merges4cuda3std3__45__cpo3endE,(_ZN32_INTERNAL_0d503944_4_k_cu_merges4cuda3std6ranges3__45__cpo3endE - _ZN32_INTERNAL_0d503944_4_k_cu_merges4cuda3std3__45__cpo3endE)
_ZN32_INTERNAL_0d503944_4_k_cu_merges4cuda3std3__45__cpo3endE:
	.zero		1
	.type		_ZN32_INTERNAL_0d503944_4_k_cu_merges4cuda3std6ranges3__45__cpo3endE,@object
	.size		_ZN32_INTERNAL_0d503944_4_k_cu_merges4cuda3std6ranges3__45__cpo3endE,(_ZN32_INTERNAL_0d503944_4_k_cu_merges6thrust24THRUST_300001_SM_1000_NS12placeholders2_5E - _ZN32_INTERNAL_0d503944_4_k_cu_merges4cuda3std6ranges3__45__cpo3endE)
_ZN32_INTERNAL_0d503944_4_k_cu_merges4cuda3std6ranges3__45__cpo3endE:
	.zero		1
	.type		_ZN32_INTERNAL_0d503944_4_k_cu_merges6thrust24THRUST_300001_SM_1000_NS12placeholders2_5E,@object
	.size		_ZN32_INTERNAL_0d503944_4_k_cu_merges6thrust24THRUST_300001_SM_1000_NS12placeholders2_5E,(_ZN32_INTERNAL_0d503944_4_k_cu_merges4cuda3std3__45__cpo4rendE - _ZN32_INTERNAL_0d503944_4_k_cu_merges6thrust24THRUST_300001_SM_1000_NS12placeholders2_5E)
_ZN32_INTERNAL_0d503944_4_k_cu_merges6thrust24THRUST_300001_SM_1000_NS12placeholders2_5E:
	.zero		1
	.type		_ZN32_INTERNAL_0d503944_4_k_cu_merges4cuda3std3__45__cpo4rendE,@object
	.size		_ZN32_INTERNAL_0d503944_4_k_cu_merges4cuda3std3__45__cpo4rendE,(_ZN32_INTERNAL_0d503944_4_k_cu_merges4cuda3std6ranges3__45__cpo9iter_swapE - _ZN32_INTERNAL_0d503944_4_k_cu_merges4cuda3std3__45__cpo4rendE)
_ZN32_INTERNAL_0d503944_4_k_cu_merges4cuda3std3__45__cpo4rendE:
	.zero		1
	.type		_ZN32_INTERNAL_0d503944_4_k_cu_merges4cuda3std6ranges3__45__cpo9iter_swapE,@object
	.size		_ZN32_INTERNAL_0d503944_4_k_cu_merges4cuda3std6ranges3__45__cpo9iter_swapE,(_ZN32_INTERNAL_0d503944_4_k_cu_merges4cuda3std3__48unexpectE - _ZN32_INTERNAL_0d503944_4_k_cu_merges4cuda3std6ranges3__45__cpo9iter_swapE)
_ZN32_INTERNAL_0d503944_4_k_cu_merges4cuda3std6ranges3__45__cpo9iter_swapE:
	.zero		1
	.type		_ZN32_INTERNAL_0d503944_4_k_cu_merges4cuda3std3__48unexpectE,@object
	.size		_ZN32_INTERNAL_0d503944_4_k_cu_merges4cuda3std3__48unexpectE,(_ZN32_INTERNAL_0d503944_4_k_cu_merges6thrust24THRUST_300001_SM_1000_NS8cuda_cub3parE - _ZN32_INTERNAL_0d503944_4_k_cu_merges4cuda3std3__48unexpectE)
_ZN32_INTERNAL_0d503944_4_k_cu_merges4cuda3std3__48unexpectE:
	.zero		1
	.type		_ZN32_INTERNAL_0d503944_4_k_cu_merges6thrust24THRUST_300001_SM_1000_NS8cuda_cub3parE,@object
	.size		_ZN32_INTERNAL_0d503944_4_k_cu_merges6thrust24THRUST_300001_SM_1000_NS8cuda_cub3parE,(.L_29 - _ZN32_INTERNAL_0d503944_4_k_cu_merges6thrust24THRUST_300001_SM_1000_NS8cuda_cub3parE)
_ZN32_INTERNAL_0d503944_4_k_cu_merges6thrust24THRUST_300001_SM_1000_NS8cuda_cub3parE:
	.zero		1
.L_29:


//--------------------- .nv.shared._ZN6thrust24THRUST_300001_SM_1000_NS8cuda_cub4core6detail13_kernel_agentINS1_8__reduce11ReduceAgentIPN4cuda3std3__45tupleIJjlEEESC_SB_lNS1_9__extrema9arg_max_fIjlNS9_4lessIjEEEEEEJSC_SC_iSH_EEEvDpT0_ --------------------------
	.section	.nv.shared._ZN6thrust24THRUST_300001_SM_1000_NS8cuda_cub4core6detail13_kernel_agentINS1_8__reduce11ReduceAgentIPN4cuda3std3__45tupleIJjlEEESC_SB_lNS1_9__extrema9arg_max_fIjlNS9_4lessIjEEEEEEJSC_SC_iSH_EEEvDpT0_,"aw",@nobits
	.sectionflags	@""
	.align	16
	.zero		1024


//--------------------- .nv.shared._ZN6thrust24THRUST_300001_SM_1000_NS8cuda_cub4core6detail13_kernel_agentINS1_8__reduce10DrainAgentIlEEJN3cub18CUB_300001_SM_10009GridQueueIyEElEEEvDpT0_ --------------------------
	.section	.nv.shared._ZN6thrust24THRUST_300001_SM_1000_NS8cuda_cub4core6detail13_kernel_agentINS1_8__reduce10DrainAgentIlEEJN3cub18CUB_300001_SM_10009GridQueueIyEElEEEvDpT0_,"aw",@nobits
	.sectionflags	@""
	.align	16
	.zero		1024


//--------------------- .nv.shared._ZN6thrust24THRUST_300001_SM_1000_NS8cuda_cub4core6detail13_kernel_agentINS1_8__reduce11ReduceAgentINS0_12zip_iteratorIN4cuda3std3__45tupleIJPjNS0_17counting_iteratorIlNS0_11use_defaultESE_SE_EEEEEEEPNSB_IJjlEEESI_lNS1_9__extrema9arg_max_fIjlNSA_4lessIjEEEEEEJSH_SJ_lN3cub18CUB_300001_SM_100013GridEvenShareIlEENSR_9GridQueueIyEESO_EEEvDpT0_ --------------------------
	.section	.nv.shared._ZN6thrust24THRUST_300001_SM_1000_NS8cuda_cub4core6detail13_kernel_agentINS1_8__reduce11ReduceAgentINS0_12zip_iteratorIN4cuda3std3__45tupleIJPjNS0_17counting_iteratorIlNS0_11use_defaultESE_SE_EEEEEEEPNSB_IJjlEEESI_lNS1_9__extrema9arg_max_fIjlNSA_4lessIjEEEEEEJSH_SJ_lN3cub18CUB_300001_SM_100013GridEvenShareIlEENSR_9GridQueueIyEESO_EEEvDpT0_,"aw",@nobits
	.sectionflags	@""
	.align	16
	.zero		1024


//--------------------- .nv.shared._ZN6thrust24THRUST_300001_SM_1000_NS8cuda_cub4core6detail13_kernel_agentINS1_8__reduce11ReduceAgentINS0_12zip_iteratorIN4cuda3std3__45tupleIJPjNS0_17counting_iteratorIlNS0_11use_defaultESE_SE_EEEEEEEPNSB_IJjlEEESI_lNS1_9__extrema9arg_max_fIjlNSA_4lessIjEEEEEEJSH_SJ_lSO_EEEvDpT0_ --------------------------
	.section	.nv.shared._ZN6thrust24THRUST_300001_SM_1000_NS8cuda_cub4core6detail13_kernel_agentINS1_8__reduce11ReduceAgentINS0_12zip_iteratorIN4cuda3std3__45tupleIJPjNS0_17counting_iteratorIlNS0_11use_defaultESE_SE_EEEEEEEPNSB_IJjlEEESI_lNS1_9__extrema9arg_max_fIjlNSA_4lessIjEEEEEEJSH_SJ_lSO_EEEvDpT0_,"aw",@nobits
	.sectionflags	@""
	.align	16
	.zero		1024


//--------------------- .nv.shared._ZN6thrust24THRUST_300001_SM_1000_NS8cuda_cub4core6detail13_kernel_agentINS1_8__reduce11ReduceAgentIPN4cuda3std3__45tupleIJjlEEESC_SB_iNS1_9__extrema9arg_max_fIjlNS9_4lessIjEEEEEEJSC_SC_iSH_EEEvDpT0_ --------------------------
	.section	.nv.shared._ZN6thrust24THRUST_300001_SM_1000_NS8cuda_cub4core6detail13_kernel_agentINS1_8__reduce11ReduceAgentIPN4cuda3std3__45tupleIJjlEEESC_SB_iNS1_9__extrema9arg_max_fIjlNS9_4lessIjEEEEEEJSC_SC_iSH_EEEvDpT0_,"aw",@nobits
	.sectionflags	@""
	.align	16
	.zero		1024


//--------------------- .nv.shared._ZN6thrust24THRUST_300001_SM_1000_NS8cuda_cub4core6detail13_kernel_agentINS1_8__reduce10DrainAgentIiEEJN3cub18CUB_300001_SM_10009GridQueueIjEEiEEEvDpT0_ --------------------------
	.section	.nv.shared._ZN6thrust24THRUST_300001_SM_1000_NS8cuda_cub4core6detail13_kernel_agentINS1_8__reduce10DrainAgentIiEEJN3cub18CUB_300001_SM_10009GridQueueIjEEiEEEvDpT0_,"aw",@nobits
	.sectionflags	@""
	.align	16
	.zero		1024


//--------------------- .nv.shared._ZN6thrust24THRUST_300001_SM_1000_NS8cuda_cub4core6detail13_kernel_agentINS1_8__reduce11ReduceAgentINS0_12zip_iteratorIN4cuda3std3__45tupleIJPjNS0_17counting_iteratorIlNS0_11use_defaultESE_SE_EEEEEEEPNSB_IJjlEEESI_iNS1_9__extrema9arg_max_fIjlNSA_4lessIjEEEEEEJSH_SJ_iN3cub18CUB_300001_SM_100013GridEvenShareIiEENSR_9GridQueueIjEESO_EEEvDpT0_ --------------------------
	.section	.nv.shared._ZN6thrust24THRUST_300001_SM_1000_NS8cuda_cub4core6detail13_kernel_agentINS1_8__reduce11ReduceAgentINS0_12zip_iteratorIN4cuda3std3__45tupleIJPjNS0_17counting_iteratorIlNS0_11use_defaultESE_SE_EEEEEEEPNSB_IJjlEEESI_iNS1_9__extrema9arg_max_fIjlNSA_4lessIjEEEEEEJSH_SJ_iN3cub18CUB_300001_SM_100013GridEvenShareIiEENSR_9GridQueueIjEESO_EEEvDpT0_,"aw",@nobits
	.sectionflags	@""
	.align	16
	.zero		1024


//--------------------- .nv.shared._ZN6thrust24THRUST_300001_SM_1000_NS8cuda_cub4core6detail13_kernel_agentINS1_8__reduce11ReduceAgentINS0_12zip_iteratorIN4cuda3std3__45tupleIJPjNS0_17counting_iteratorIlNS0_11use_defaultESE_SE_EEEEEEEPNSB_IJjlEEESI_iNS1_9__extrema9arg_max_fIjlNSA_4lessIjEEEEEEJSH_SJ_iSO_EEEvDpT0_ --------------------------
	.section	.nv.shared._ZN6thrust24THRUST_300001_SM_1000_NS8cuda_cub4core6detail13_kernel_agentINS1_8__reduce11ReduceAgentINS0_12zip_iteratorIN4cuda3std3__45tupleIJPjNS0_17counting_iteratorIlNS0_11use_defaultESE_SE_EEEEEEEPNSB_IJjlEEESI_iNS1_9__extrema9arg_max_fIjlNSA_4lessIjEEEEEEJSH_SJ_iSO_EEEvDpT0_,"aw",@nobits
	.sectionflags	@""
	.align	16
	.zero		1024


//--------------------- .nv.shared._Z10updateHashv --------------------------
	.section	.nv.shared._Z10updateHashv,"aw",@nobits
	.sectionflags	@""
	.align	16
	.zero		1024


//--------------------- .nv.shared._Z8findBestPjmS_i --------------------------
	.section	.nv.shared._Z8findBestPjmS_i,"aw",@nobits
	.sectionflags	@""
	.align	16
	.zero		1024


//--------------------- .nv.shared._Z13GeneratePairsPjS_Pmm --------------------------
	.section	.nv.shared._Z13GeneratePairsPjS_Pmm,"aw",@nobits
	.sectionflags	@""
	.align	16
	.zero		1024


//--------------------- .nv.constant0._ZN3cub18CUB_300001_SM_10006detail11EmptyKernelIvEEvv --------------------------
	.section	.nv.constant0._ZN3cub18CUB_300001_SM_10006detail11EmptyKernelIvEEvv,"a",@progbits
	.sectionflags	@""
	.align	4
.nv.constant0._ZN3cub18CUB_300001_SM_10006detail11EmptyKernelIvEEvv:
	.zero		896


//--------------------- .nv.constant0._ZN6thrust24THRUST_300001_SM_1000_NS8cuda_cub4core6detail13_kernel_agentINS1_8__reduce11ReduceAgentIPN4cuda3std3__45tupleIJjlEEESC_SB_lNS1_9__extrema9arg_max_fIjlNS9_4lessIjEEEEEEJSC_SC_iSH_EEEvDpT0_ --------------------------
	.section	.nv.constant0._ZN6thrust24THRUST_300001_SM_1000_NS8cuda_cub4core6detail13_kernel_agentINS1_8__reduce11ReduceAgentIPN4cuda3std3__45tupleIJjlEEESC_SB_lNS1_9__extrema9arg_max_fIjlNS9_4lessIjEEEEEEJSC_SC_iSH_EEEvDpT0_,"a",@progbits
	.sectionflags	@""
	.align	4
.nv.constant0._ZN6thrust24THRUST_300001_SM_1000_NS8cuda_cub4core6detail13_kernel_agentINS1_8__reduce11ReduceAgentIPN4cuda3std3__45tupleIJjlEEESC_SB_lNS1_9__extrema9arg_max_fIjlNS9_4lessIjEEEEEEJSC_SC_iSH_EEEvDpT0_:
	.zero		917


//--------------------- .nv.constant0._ZN6thrust24THRUST_300001_SM_1000_NS8cuda_cub4core6detail13_kernel_agentINS1_8__reduce10DrainAgentIlEEJN3cub18CUB_300001_SM_10009GridQueueIyEElEEEvDpT0_ --------------------------
	.section	.nv.constant0._ZN6thrust24THRUST_300001_SM_1000_NS8cuda_cub4core6detail13_kernel_agentINS1_8__reduce10DrainAgentIlEEJN3cub18CUB_300001_SM_10009GridQueueIyEElEEEvDpT0_,"a",@progbits
	.sectionflags	@""
	.align	4
.nv.constant0._ZN6thrust24THRUST_300001_SM_1000_NS8cuda_cub4core6detail13_kernel_agentINS1_8__reduce10DrainAgentIlEEJN3cub18CUB_300001_SM_10009GridQueueIyEElEEEvDpT0_:
	.zero		912


//--------------------- .nv.constant0._ZN6thrust24THRUST_300001_SM_1000_NS8cuda_cub4core6detail13_kernel_agentINS1_8__reduce11ReduceAgentINS0_12zip_iteratorIN4cuda3std3__45tupleIJPjNS0_17counting_iteratorIlNS0_11use_defaultESE_SE_EEEEEEEPNSB_IJjlEEESI_lNS1_9__extrema9arg_max_fIjlNSA_4lessIjEEEEEEJSH_SJ_lN3cub18CUB_300001_SM_100013GridEvenShareIlEENSR_9GridQueueIyEESO_EEEvDpT0_ --------------------------
	.section	.nv.constant0._ZN6thrust24THRUST_300001_SM_1000_NS8cuda_cub4core6detail13_kernel_agentINS1_8__reduce11ReduceAgentINS0_12zip_iteratorIN4cuda3std3__45tupleIJPjNS0_17counting_iteratorIlNS0_11use_defaultESE_SE_EEEEEEEPNSB_IJjlEEESI_lNS1_9__extrema9arg_max_fIjlNSA_4lessIjEEEEEEJSH_SJ_lN3cub18CUB_300001_SM_100013GridEvenShareIlEENSR_9GridQueueIyEESO_EEEvDpT0_,"a",@progbits
	.sectionflags	@""
	.align	4
.nv.constant0._ZN6thrust24THRUST_300001_SM_1000_NS8cuda_cub4core6detail13_kernel_agentINS1_8__reduce11ReduceAgentINS0_12zip_iteratorIN4cuda3std3__45tupleIJPjNS0_17counting_iteratorIlNS0_11use_defaultESE_SE_EEEEEEEPNSB_IJjlEEESI_lNS1_9__extrema9arg_max_fIjlNSA_4lessIjEEEEEEJSH_SJ_lN3cub18CUB_300001_SM_100013GridEvenShareIlEENSR_9GridQueueIyEESO_EEEvDpT0_:
	.zero		1009


//--------------------- .nv.constant0._ZN6thrust24THRUST_300001_SM_1000_NS8cuda_cub4core6detail13_kernel_agentINS1_8__reduce11ReduceAgentINS0_12zip_iteratorIN4cuda3std3__45tupleIJPjNS0_17counting_iteratorIlNS0_11use_defaultESE_SE_EEEEEEEPNSB_IJjlEEESI_lNS1_9__extrema9arg_max_fIjlNSA_4lessIjEEEEEEJSH_SJ_lSO_EEEvDpT0_ --------------------------
	.section	.nv.constant0._ZN6thrust24THRUST_300001_SM_1000_NS8cuda_cub4core6detail13_kernel_agentINS1_8__reduce11ReduceAgentINS0_12zip_iteratorIN4cuda3std3__45tupleIJPjNS0_17counting_iteratorIlNS0_11use_defaultESE_SE_EEEEEEEPNSB_IJjlEEESI_lNS1_9__extrema9arg_max_fIjlNSA_4lessIjEEEEEEJSH_SJ_lSO_EEEvDpT0_,"a",@progbits
	.sectionflags	@""
	.align	4
.nv.constant0._ZN6thrust24THRUST_300001_SM_1000_NS8cuda_cub4core6detail13_kernel_agentINS1_8__reduce11ReduceAgentINS0_12zip_iteratorIN4cuda3std3__45tupleIJPjNS0_17counting_iteratorIlNS0_11use_defaultESE_SE_EEEEEEEPNSB_IJjlEEESI_lNS1_9__extrema9arg_max_fIjlNSA_4lessIjEEEEEEJSH_SJ_lSO_EEEvDpT0_:
	.zero		929


//--------------------- .nv.constant0._ZN6thrust24THRUST_300001_SM_1000_NS8cuda_cub4core6detail13_kernel_agentINS1_8__reduce11ReduceAgentIPN4cuda3std3__45tupleIJjlEEESC_SB_iNS1_9__extrema9arg_max_fIjlNS9_4lessIjEEEEEEJSC_SC_iSH_EEEvDpT0_ --------------------------
	.section	.nv.constant0._ZN6thrust24THRUST_300001_SM_1000_NS8cuda_cub4core6detail13_kernel_agentINS1_8__reduce11ReduceAgentIPN4cuda3std3__45tupleIJjlEEESC_SB_iNS1_9__extrema9arg_max_fIjlNS9_4lessIjEEEEEEJSC_SC_iSH_EEEvDpT0_,"a",@progbits
	.sectionflags	@""
	.align	4
.nv.constant0._ZN6thrust24THRUST_300001_SM_1000_NS8cuda_cub4core6detail13_kernel_agentINS1_8__reduce11ReduceAgentIPN4cuda3std3__45tupleIJjlEEESC_SB_iNS1_9__extrema9arg_max_fIjlNS9_4lessIjEEEEEEJSC_SC_iSH_EEEvDpT0_:
	.zero		917


//--------------------- .nv.constant0._ZN6thrust24THRUST_300001_SM_1000_NS8cuda_cub4core6detail13_kernel_agentINS1_8__reduce10DrainAgentIiEEJN3cub18CUB_300001_SM_10009GridQueueIjEEiEEEvDpT0_ --------------------------
	.section	.nv.constant0._ZN6thrust24THRUST_300001_SM_1000_NS8cuda_cub4core6detail13_kernel_agentINS1_8__reduce10DrainAgentIiEEJN3cub18CUB_300001_SM_10009GridQueueIjEEiEEEvDpT0_,"a",@progbits
	.sectionflags	@""
	.align	4
.nv.constant0._ZN6thrust24THRUST_300001_SM_1000_NS8cuda_cub4core6detail13_kernel_agentINS1_8__reduce10DrainAgentIiEEJN3cub18CUB_300001_SM_10009GridQueueIjEEiEEEvDpT0_:
	.zero		908


//--------------------- .nv.constant0._ZN6thrust24THRUST_300001_SM_1000_NS8cuda_cub4core6detail13_kernel_agentINS1_8__reduce11ReduceAgentINS0_12zip_iteratorIN4cuda3std3__45tupleIJPjNS0_17counting_iteratorIlNS0_11use_defaultESE_SE_EEEEEEEPNSB_IJjlEEESI_iNS1_9__extrema9arg_max_fIjlNSA_4lessIjEEEEEEJSH_SJ_iN3cub18CUB_300001_SM_100013GridEvenShareIiEENSR_9GridQueueIjEESO_EEEvDpT0_ --------------------------
	.section	.nv.constant0._ZN6thrust24THRUST_300001_SM_1000_NS8cuda_cub4core6detail13_kernel_agentINS1_8__reduce11ReduceAgentINS0_12zip_iteratorIN4cuda3std3__45tupleIJPjNS0_17counting_iteratorIlNS0_11use_defaultESE_SE_EEEEEEEPNSB_IJjlEEESI_iNS1_9__extrema9arg_max_fIjlNSA_4lessIjEEEEEEJSH_SJ_iN3cub18CUB_300001_SM_100013GridEvenShareIiEENSR_9GridQueueIjEESO_EEEvDpT0_,"a",@progbits
	.sectionflags	@""
	.align	4
.nv.constant0._ZN6thrust24THRUST_300001_SM_1000_NS8cuda_cub4core6detail13_kernel_agentINS1_8__reduce11ReduceAgentINS0_12zip_iteratorIN4cuda3std3__45tupleIJPjNS0_17counting_iteratorIlNS0_11use_defaultESE_SE_EEEEEEEPNSB_IJjlEEESI_iNS1_9__extrema9arg_max_fIjlNSA_4lessIjEEEEEEJSH_SJ_iN3cub18CUB_300001_SM_100013GridEvenShareIiEENSR_9GridQueueIjEESO_EEEvDpT0_:
	.zero		977


//--------------------- .nv.constant0._ZN6thrust24THRUST_300001_SM_1000_NS8cuda_cub4core6detail13_kernel_agentINS1_8__reduce11ReduceAgentINS0_12zip_iteratorIN4cuda3std3__45tupleIJPjNS0_17counting_iteratorIlNS0_11use_defaultESE_SE_EEEEEEEPNSB_IJjlEEESI_iNS1_9__extrema9arg_max_fIjlNSA_4lessIjEEEEEEJSH_SJ_iSO_EEEvDpT0_ --------------------------
	.section	.nv.constant0._ZN6thrust24THRUST_300001_SM_1000_NS8cuda_cub4core6detail13_kernel_agentINS1_8__reduce11ReduceAgentINS0_12zip_iteratorIN4cuda3std3__45tupleIJPjNS0_17counting_iteratorIlNS0_11use_defaultESE_SE_EEEEEEEPNSB_IJjlEEESI_iNS1_9__extrema9arg_max_fIjlNSA_4lessIjEEEEEEJSH_SJ_iSO_EEEvDpT0_,"a",@progbits
	.sectionflags	@""
	.align	4
.nv.constant0._ZN6thrust24THRUST_300001_SM_1000_NS8cuda_cub4core6detail13_kernel_agentINS1_8__reduce11ReduceAgentINS0_12zip_iteratorIN4cuda3std3__45tupleIJPjNS0_17counting_iteratorIlNS0_11use_defaultESE_SE_EEEEEEEPNSB_IJjlEEESI_iNS1_9__extrema9arg_max_fIjlNSA_4lessIjEEEEEEJSH_SJ_iSO_EEEvDpT0_:
	.zero		925


//--------------------- .nv.constant0._Z10updateHashv --------------------------
	.section	.nv.constant0._Z10updateHashv,"a",@progbits
	.sectionflags	@""
	.align	4
.nv.constant0._Z10updateHashv:
	.zero		896


//--------------------- .nv.constant0._Z8findBestPjmS_i --------------------------
	.section	.nv.constant0._Z8findBestPjmS_i,"a",@progbits
	.sectionflags	@""
	.align	4
.nv.constant0._Z8findBestPjmS_i:
	.zero		924


//--------------------- .nv.constant0._Z13GeneratePairsPjS_Pmm --------------------------
	.section	.nv.constant0._Z13GeneratePairsPjS_Pmm,"a",@progbits
	.sectionflags	@""
	.align	4
.nv.constant0._Z13GeneratePairsPjS_Pmm:
	.zero		928


//--------------------- SYMBOLS --------------------------

	.type		.nv.reservedSmem.offset0,@object
	.size		.nv.reservedSmem.offset0,0x4
	.type		.nv.reservedSmem.cap,@object
	.size		.nv.reservedSmem.cap,0x4
